	.target	sm_90a

	.elftype	@"ET_EXEC"


//--------------------- .note.nv.tkinfo           --------------------------
	.section	.note.nv.tkinfo,"",@"SHT_NOTE"
	.sectionflags	@"SHF_NOTE_NV_TKINFO"
	.tkinfo
        /*0018*/ 	.word	0x00000002
        /*0030*/ 	.string	""
        /*0030*/ 	.string	"ptxas"
        /*0030*/ 	.string	"Cuda compilation tools, release 13.0, V13.0.88"
        /*0030*/ 	.string	"Build cuda_13.0.r13.0/compiler.36424714_0"
        /*0030*/ 	.string	"-arch sm_90a -m 64 "



//--------------------- .note.nv.cuinfo           --------------------------
	.section	.note.nv.cuinfo,"",@"SHT_NOTE"
	.sectionflags	@"SHF_NOTE_NV_CUINFO"
        /*0018*/ 	.short	0x0002
        /*001a*/ 	.short	0x005a
        /*001c*/ 	.short	0x0082
	.zero		2


//--------------------- .nv.info                  --------------------------
	.section	.nv.info,"",@"SHT_CUDA_INFO"
	.align	4


	//----- nvinfo : EIATTR_REGCOUNT
	.align		4
        /*0000*/ 	.byte	0x04, 0x2f
        /*0002*/ 	.short	(.L_12 - .L_11)
	.align		4
.L_11:
        /*0004*/ 	.word	index@(_ZN7cutlass13device_kernelINS_4gemm6kernel13GemmUniversalIN4cute5tupleIJiiiiEEENS1_10collective13CollectiveMmaINS1_37MainloopSm90TmaGmmaWarpSpecializedFP8ILi5ENS5_IJNS4_1CILi2EEENSA_ILi1EEESC_EEENS1_35KernelTmaWarpSpecializedCooperativeEEENS5_IJNSA_ILi384EEENSA_ILi224EEENSA_ILi64EEEEEENS_12float_e4m3_tENS5_IJlSC_lEEESK_SL_NS4_8TiledMMAINS4_8MMA_AtomIJNS4_4SM904GMMA30MMA_64x32x32_F32E4M3E4M3_SS_TNILNSP_7ScaleInE1ELSR_1EEEEEENS4_6LayoutISD_NS5_IJSC_NSA_ILi0EEESV_EEEEENS5_IJNS4_10UnderscoreESY_SY_EEEEENS4_13SM90_TMA_LOADENS4_14ComposedLayoutINS4_7SwizzleILi2ELi4ELi3EEENS4_18smem_ptr_flag_bitsILi8EEENSU_INS5_IJNSA_ILi8EEESI_EEENS5_IJSI_SC_EEEEEEEvNS4_8identityENS4_23SM90_TMA_LOAD_MULTICASTES1B_vS1C_EENS_8epilogue10collective6detail29Sm90TmaWarpSpecializedAdapterINS1G_15DefaultEpilogueISK_SL_SL_NS1F_6thread17LinearCombinationISK_Li1EffLNS1K_9ScaleType4KindE0ELNS_15FloatRoundStyleE2ESK_EENS1_15EpilogueDefaultEEEEEvvEEEEvNT_6ParamsE)
        /*0008*/ 	.word	0x000000a8


	//----- nvinfo : EIATTR_FRAME_SIZE
	.align		4
.L_12:
        /*000c*/ 	.byte	0x04, 0x11
        /*000e*/ 	.short	(.L_14 - .L_13)
	.align		4
.L_13:
        /*0010*/ 	.word	index@(_ZN7cutlass13device_kernelINS_4gemm6kernel13GemmUniversalIN4cute5tupleIJiiiiEEENS1_10collective13CollectiveMmaINS1_37MainloopSm90TmaGmmaWarpSpecializedFP8ILi5ENS5_IJNS4_1CILi2EEENSA_ILi1EEESC_EEENS1_35KernelTmaWarpSpecializedCooperativeEEENS5_IJNSA_ILi384EEENSA_ILi224EEENSA_ILi64EEEEEENS_12float_e4m3_tENS5_IJlSC_lEEESK_SL_NS4_8TiledMMAINS4_8MMA_AtomIJNS4_4SM904GMMA30MMA_64x32x32_F32E4M3E4M3_SS_TNILNSP_7ScaleInE1ELSR_1EEEEEENS4_6LayoutISD_NS5_IJSC_NSA_ILi0EEESV_EEEEENS5_IJNS4_10UnderscoreESY_SY_EEEEENS4_13SM90_TMA_LOADENS4_14ComposedLayoutINS4_7SwizzleILi2ELi4ELi3EEENS4_18smem_ptr_flag_bitsILi8EEENSU_INS5_IJNSA_ILi8EEESI_EEENS5_IJSI_SC_EEEEEEEvNS4_8identityENS4_23SM90_TMA_LOAD_MULTICASTES1B_vS1C_EENS_8epilogue10collective6detail29Sm90TmaWarpSpecializedAdapterINS1G_15DefaultEpilogueISK_SL_SL_NS1F_6thread17LinearCombinationISK_Li1EffLNS1K_9ScaleType4KindE0ELNS_15FloatRoundStyleE2ESK_EENS1_15EpilogueDefaultEEEEEvvEEEEvNT_6ParamsE)
        /*0014*/ 	.word	0x00000a08


	//----- nvinfo : EIATTR_MIN_STACK_SIZE
	.align		4
.L_14:
        /*0018*/ 	.byte	0x04, 0x12
        /*001a*/ 	.short	(.L_16 - .L_15)
	.align		4
.L_15:
        /*001c*/ 	.word	index@(_ZN7cutlass13device_kernelINS_4gemm6kernel13GemmUniversalIN4cute5tupleIJiiiiEEENS1_10collective13CollectiveMmaINS1_37MainloopSm90TmaGmmaWarpSpecializedFP8ILi5ENS5_IJNS4_1CILi2EEENSA_ILi1EEESC_EEENS1_35KernelTmaWarpSpecializedCooperativeEEENS5_IJNSA_ILi384EEENSA_ILi224EEENSA_ILi64EEEEEENS_12float_e4m3_tENS5_IJlSC_lEEESK_SL_NS4_8TiledMMAINS4_8MMA_AtomIJNS4_4SM904GMMA30MMA_64x32x32_F32E4M3E4M3_SS_TNILNSP_7ScaleInE1ELSR_1EEEEEENS4_6LayoutISD_NS5_IJSC_NSA_ILi0EEESV_EEEEENS5_IJNS4_10UnderscoreESY_SY_EEEEENS4_13SM90_TMA_LOADENS4_14ComposedLayoutINS4_7SwizzleILi2ELi4ELi3EEENS4_18smem_ptr_flag_bitsILi8EEENSU_INS5_IJNSA_ILi8EEESI_EEENS5_IJSI_SC_EEEEEEEvNS4_8identityENS4_23SM90_TMA_LOAD_MULTICASTES1B_vS1C_EENS_8epilogue10collective6detail29Sm90TmaWarpSpecializedAdapterINS1G_15DefaultEpilogueISK_SL_SL_NS1F_6thread17LinearCombinationISK_Li1EffLNS1K_9ScaleType4KindE0ELNS_15FloatRoundStyleE2ESK_EENS1_15EpilogueDefaultEEEEEvvEEEEvNT_6ParamsE)
        /*0020*/ 	.word	0x00000a08
.L_16:


//--------------------- .nv.compat                --------------------------
	.section	.nv.compat,"",@"SHT_CUDA_COMPAT_INFO"
	.align	4
        /*0000*/ 	.byte	0x02, 0x09, 0x01, 0x00, 0x02, 0x02, 0x04, 0x00, 0x02, 0x05, 0x05, 0x00, 0x03, 0x07, 0x01, 0x01
        /*0010*/ 	.byte	0x02, 0x03, 0x01, 0x00, 0x02, 0x06, 0x01, 0x00, 0x04, 0x0b, 0x08, 0x00, 0x00, 0x00, 0x00, 0x00
        /*0020*/ 	.byte	0x00, 0x00, 0x00, 0x00


//--------------------- .nv.info._ZN7cutlass13device_kernelINS_4gemm6kernel13GemmUniversalIN4cute5tupleIJiiiiEEENS1_10collective13CollectiveMmaINS1_37MainloopSm90TmaGmmaWarpSpecializedFP8ILi5ENS5_IJNS4_1CILi2EEENSA_ILi1EEESC_EEENS1_35KernelTmaWarpSpecializedCooperativeEEENS5_IJNSA_ILi384EEENSA_ILi224EEENSA_ILi64EEEEEENS_12float_e4m3_tENS5_IJlSC_lEEESK_SL_NS4_8TiledMMAINS4_8MMA_AtomIJNS4_4SM904GMMA30MMA_64x32x32_F32E4M3E4M3_SS_TNILNSP_7ScaleInE1ELSR_1EEEEEENS4_6LayoutISD_NS5_IJSC_NSA_ILi0EEESV_EEEEENS5_IJNS4_10UnderscoreESY_SY_EEEEENS4_13SM90_TMA_LOADENS4_14ComposedLayoutINS4_7SwizzleILi2ELi4ELi3EEENS4_18smem_ptr_flag_bitsILi8EEENSU_INS5_IJNSA_ILi8EEESI_EEENS5_IJSI_SC_EEEEEEEvNS4_8identityENS4_23SM90_TMA_LOAD_MULTICASTES1B_vS1C_EENS_8epilogue10collective6detail29Sm90TmaWarpSpecializedAdapterINS1G_15DefaultEpilogueISK_SL_SL_NS1F_6thread17LinearCombinationISK_Li1EffLNS1K_9ScaleType4KindE0ELNS_15FloatRoundStyleE2ESK_EENS1_15EpilogueDefaultEEEEEvvEEEEvNT_6ParamsE --------------------------
	.section	.nv.info._ZN7cutlass13device_kernelINS_4gemm6kernel13GemmUniversalIN4cute5tupleIJiiiiEEENS1_10collective13CollectiveMmaINS1_37MainloopSm90TmaGmmaWarpSpecializedFP8ILi5ENS5_IJNS4_1CILi2EEENSA_ILi1EEESC_EEENS1_35KernelTmaWarpSpecializedCooperativeEEENS5_IJNSA_ILi384EEENSA_ILi224EEENSA_ILi64EEEEEENS_12float_e4m3_tENS5_IJlSC_lEEESK_SL_NS4_8TiledMMAINS4_8MMA_AtomIJNS4_4SM904GMMA30MMA_64x32x32_F32E4M3E4M3_SS_TNILNSP_7ScaleInE1ELSR_1EEEEEENS4_6LayoutISD_NS5_IJSC_NSA_ILi0EEESV_EEEEENS5_IJNS4_10UnderscoreESY_SY_EEEEENS4_13SM90_TMA_LOADENS4_14ComposedLayoutINS4_7SwizzleILi2ELi4ELi3EEENS4_18smem_ptr_flag_bitsILi8EEENSU_INS5_IJNSA_ILi8EEESI_EEENS5_IJSI_SC_EEEEEEEvNS4_8identityENS4_23SM90_TMA_LOAD_MULTICASTES1B_vS1C_EENS_8epilogue10collective6detail29Sm90TmaWarpSpecializedAdapterINS1G_15DefaultEpilogueISK_SL_SL_NS1F_6thread17LinearCombinationISK_Li1EffLNS1K_9ScaleType4KindE0ELNS_15FloatRoundStyleE2ESK_EENS1_15EpilogueDefaultEEEEEvvEEEEvNT_6ParamsE,"",@"SHT_CUDA_INFO"
	.sectionflags	@""
	.align	4


	//----- nvinfo : EIATTR_CUDA_API_VERSION
	.align		4
        /*0000*/ 	.byte	0x04, 0x37
        /*0002*/ 	.short	(.L_18 - .L_17)
.L_17:
        /*0004*/ 	.word	0x00000082


	//----- nvinfo : EIATTR_KPARAM_INFO
	.align		4
.L_18:
        /*0008*/ 	.byte	0x04, 0x17
        /*000a*/ 	.short	(.L_20 - .L_19)
.L_19:
        /*000c*/ 	.word	0x00000000
        /*0010*/ 	.short	0x0000
        /*0012*/ 	.short	0x0070
        /*0014*/ 	.byte	0x00, 0xf0, 0x01, 0x10


	//----- nvinfo : EIATTR_SPARSE_MMA_MASK
	.align		4
.L_20:
        /*0018*/ 	.byte	0x03, 0x50
        /*001a*/ 	.short	0x0000


	//----- nvinfo : EIATTR_MAXREG_COUNT
	.align		4
        /*001c*/ 	.byte	0x03, 0x1b
        /*001e*/ 	.short	0x00a8


	//----- nvinfo : EIATTR_NUM_BARRIERS
	.align		4
        /*0020*/ 	.byte	0x02, 0x4c
        /*0022*/ 	.byte	0x01
	.zero		1


	//----- nvinfo : EIATTR_ANNOTATIONS
	.align		4
        /*0024*/ 	.byte	0x04, 0x55
        /*0026*/ 	.short	(.L_22 - .L_21)


	//   ....[0]....
.L_21:
        /*0028*/ 	.word	0x00000001
        /*002c*/ 	.byte	0x30, 0x07, 0x00, 0x00, 0x01, 0x00, 0x00, 0x00, 0x20, 0x08, 0x00, 0x00, 0x01, 0x00, 0x00, 0x00
        /* <DEDUP_REMOVED lines=2225> */
        /*8b4c*/ 	.byte	0x10, 0xf4, 0x03, 0x00, 0x01, 0x00, 0x00, 0x00, 0x60, 0xf4, 0x03, 0x00


	//----- nvinfo : EIATTR_MERCURY_ISA_VERSION
	.align		4
.L_22:
        /*8b58*/ 	.byte	0x03, 0x5f
        /*8b5a*/ 	.short	0x0101


	//----- nvinfo : EIATTR_INT_WARP_WIDE_INSTR_OFFSETS
	.align		4
        /*8b5c*/ 	.byte	0x04, 0x31
        /*8b5e*/ 	.short	(.L_24 - .L_23)


	//   ....[0]....
.L_23:
        /*8b60*/ 	.word	0x00000570


	//   ....[1]....
        /*8b64*/ 	.word	0x00000590


	//   ....[2]....
        /*8b68*/ 	.word	0x00000700


	//----- nvinfo : EIATTR_COOP_GROUP_MASK_REGIDS
	.align		4
.L_24:
        /*8b6c*/ 	.byte	0x04, 0x29
        /*8b6e*/ 	.short	(.L_26 - .L_25)


	//   ....[0]....
.L_25:
        /*8b70*/ 	.word	0xffffffff


	//   ....[1]....
        /*8b74*/ 	.word	0xffffffff


	//   ....[2]....
        /*8b78*/ 	.word	0xffffffff


	//   ....[3]....
        /*8b7c*/ 	.word	0xffffffff


	//   ....[4]....
        /*8b80*/ 	.word	0xffffffff


	//   ....[5]....
        /*8b84*/ 	.word	0xffffffff


	//----- nvinfo : EIATTR_COOP_GROUP_INSTR_OFFSETS
	.align		4
.L_26:
        /*8b88*/ 	.byte	0x04, 0x28
        /*8b8a*/ 	.short	(.L_28 - .L_27)


	//   ....[0]....
.L_27:
        /*8b8c*/ 	.word	0x00000070


	//   ....[1]....
        /*8b90*/ 	.word	0x00000080


	//   ....[2]....
        /*8b94*/ 	.word	0x000001a0


	//   ....[3]....
        /*8b98*/ 	.word	0x000003e0


	//   ....[4]....
        /*8b9c*/ 	.word	0x00000860


	//   ....[5]....
        /*8ba0*/ 	.word	0x00003490


	//----- nvinfo : EIATTR_REG_RECONFIG
	.align		4
.L_28:
        /*8ba4*/ 	.byte	0x01, 0x54
	.zero		2


	//----- nvinfo : EIATTR_MBARRIER_INSTR_OFFSETS
	.align		4
        /*8ba8*/ 	.byte	0x04, 0x39
        /*8baa*/ 	.short	(.L_30 - .L_29)


	//   ....[0]....
.L_29:
        /*8bac*/ 	.word	0x00000320
        /*8bb0*/ 	.word	0x000000ff
        /*8bb4*/ 	.word	0x00000000
        /*8bb8*/ 	.short	0x0100
        /*8bba*/ 	.byte	0x0a
	.zero		1


	//   ....[1]....
        /*8bbc*/ 	.word	0x00000330
        /*8bc0*/ 	.word	0x000000ff
        /*8bc4*/ 	.word	0x00000028
        /*8bc8*/ 	.short	0x0100
        /*8bca*/ 	.byte	0x0a
	.zero		1


	//   ....[2]....
        /*8bcc*/ 	.word	0x00000340
        /*8bd0*/ 	.word	0x000000ff
        /*8bd4*/ 	.word	0x00000008
        /*8bd8*/ 	.short	0x0100
        /*8bda*/ 	.byte	0x0a
	.zero		1


	//   ....[3]....
        /*8bdc*/ 	.word	0x00000350
        /*8be0*/ 	.word	0x000000ff
        /*8be4*/ 	.word	0x00000030
        /*8be8*/ 	.short	0x0100
        /*8bea*/ 	.byte	0x0a
	.zero		1


	//   ....[4]....
        /*8bec*/ 	.word	0x00000360
        /*8bf0*/ 	.word	0x000000ff
        /*8bf4*/ 	.word	0x00000010
        /*8bf8*/ 	.short	0x0100
        /*8bfa*/ 	.byte	0x0a
	.zero		1


	//   ....[5]....
        /*8bfc*/ 	.word	0x00000370
        /*8c00*/ 	.word	0x000000ff
        /*8c04*/ 	.word	0x00000038
        /*8c08*/ 	.short	0x0100
        /*8c0a*/ 	.byte	0x0a
	.zero		1


	//   ....[6]....
        /*8c0c*/ 	.word	0x00000380
        /*8c10*/ 	.word	0x000000ff
        /*8c14*/ 	.word	0x00000018
        /*8c18*/ 	.short	0x0100
        /*8c1a*/ 	.byte	0x0a
	.zero		1


	//   ....[7]....
        /*8c1c*/ 	.word	0x00000390
        /*8c20*/ 	.word	0x000000ff
        /*8c24*/ 	.word	0x00000040
        /*8c28*/ 	.short	0x0100
        /*8c2a*/ 	.byte	0x0a
	.zero		1


	//   ....[8]....
        /*8c2c*/ 	.word	0x000003a0
        /*8c30*/ 	.word	0x000000ff
        /*8c34*/ 	.word	0x00000020
        /*8c38*/ 	.short	0x0100
        /*8c3a*/ 	.byte	0x0a
	.zero		1


	//   ....[9]....
        /*8c3c*/ 	.word	0x000003b0
        /*8c40*/ 	.word	0x000000ff
        /*8c44*/ 	.word	0x00000048
        /*8c48*/ 	.short	0x0100
        /*8c4a*/ 	.byte	0x0a
	.zero		1


	//   ....[10]....
        /*8c4c*/ 	.word	0x00000790
        /*8c50*/ 	.word	0x000000ff
        /*8c54*/ 	.word	0x00000060
        /*8c58*/ 	.short	0x0100
        /*8c5a*/ 	.byte	0x08
	.zero		1


	//   ....[11]....
        /*8c5c*/ 	.word	0x00000800
        /*8c60*/ 	.word	0x000000ff
        /*8c64*/ 	.word	0x00000068
        /*8c68*/ 	.short	0x0100
        /*8c6a*/ 	.byte	0x08
	.zero		1


	//   ....[12]....
        /*8c6c*/ 	.word	0x00003890
        /*8c70*/ 	.word	0x000000ff
        /*8c74*/ 	.word	0x00000000
        /*8c78*/ 	.short	0x010a
        /*8c7a*/ 	.byte	0x0c
	.zero		1


	//   ....[13]....
        /*8c7c*/ 	.word	0x000038f0
        /*8c80*/ 	.word	0x000000ff
        /*8c84*/ 	.word	0x00000000
        /*8c88*/ 	.short	0x010a
        /*8c8a*/ 	.byte	0x0c
	.zero		1


	//   ....[14]....
        /*8c8c*/ 	.word	0x0000b710
        /*8c90*/ 	.word	0x000000ff
        /*8c94*/ 	.word	0x00000000
        /*8c98*/ 	.short	0x010a
        /*8c9a*/ 	.byte	0x0e
	.zero		1


	//   ....[15]....
        /*8c9c*/ 	.word	0x0000b750
        /*8ca0*/ 	.word	0x000000ff
        /*8ca4*/ 	.word	0x00000000
        /*8ca8*/ 	.short	0x010a
        /*8caa*/ 	.byte	0x0e
	.zero		1


	//   ....[16]....
        /*8cac*/ 	.word	0x00013a80
        /*8cb0*/ 	.word	0x0000000e
        /*8cb4*/ 	.word	0x00000000
        /*8cb8*/ 	.short	0x0101
        /*8cba*/ 	.byte	0x3f
	.zero		1


	//   ....[17]....
        /*8cbc*/ 	.word	0x000189a0
        /*8cc0*/ 	.word	0x0000000c
        /*8cc4*/ 	.word	0x00000000
        /*8cc8*/ 	.short	0x0101
        /*8cca*/ 	.byte	0x3f
	.zero		1


	//   ....[18]....
        /*8ccc*/ 	.word	0x0003e5c0
        /*8cd0*/ 	.word	0x0000000f
        /*8cd4*/ 	.word	0x00000028
        /*8cd8*/ 	.short	0x010a
        /*8cda*/ 	.byte	0x3f
	.zero		1


	//   ....[19]....
        /*8cdc*/ 	.word	0x0003e940
        /*8ce0*/ 	.word	0x00000002
        /*8ce4*/ 	.word	0x00000068
        /*8ce8*/ 	.short	0x0101
        /*8cea*/ 	.byte	0x3f
	.zero		1


	//   ....[20]....
        /*8cec*/ 	.word	0x0003f110
        /*8cf0*/ 	.word	0x00000003
        /*8cf4*/ 	.word	0x00000000
        /*8cf8*/ 	.short	0x010a
        /*8cfa*/ 	.byte	0x3f
	.zero		1


	//   ....[21]....
        /*8cfc*/ 	.word	0x0003f1a0
        /*8d00*/ 	.word	0x00000003
        /*8d04*/ 	.word	0x00000000
        /*8d08*/ 	.short	0x010a
        /*8d0a*/ 	.byte	0x3f
	.zero		1


	//   ....[22]....
        /*8d0c*/ 	.word	0x0003f230
        /*8d10*/ 	.word	0x00000003
        /*8d14*/ 	.word	0x00000000
        /*8d18*/ 	.short	0x010a
        /*8d1a*/ 	.byte	0x3f
	.zero		1


	//   ....[23]....
        /*8d1c*/ 	.word	0x0003f2c0
        /*8d20*/ 	.word	0x00000003
        /*8d24*/ 	.word	0x00000000
        /*8d28*/ 	.short	0x010a
        /*8d2a*/ 	.byte	0x3f
	.zero		1


	//   ....[24]....
        /*8d2c*/ 	.word	0x0003f350
        /*8d30*/ 	.word	0x00000003
        /*8d34*/ 	.word	0x00000000
        /*8d38*/ 	.short	0x010a
        /*8d3a*/ 	.byte	0x3f
	.zero		1


	//   ....[25]....
        /*8d3c*/ 	.word	0x0003f3c0
        /*8d40*/ 	.word	0x0000000d
        /*8d44*/ 	.word	0x00000000
        /*8d48*/ 	.short	0x010a
        /*8d4a*/ 	.byte	0x3f
	.zero		1


	//   ....[26]....
        /*8d4c*/ 	.word	0x0003f430
        /*8d50*/ 	.word	0x00000000
        /*8d54*/ 	.word	0x00000000
        /*8d58*/ 	.short	0x010a
        /*8d5a*/ 	.byte	0x3f
	.zero		1


	//   ....[27]....
        /*8d5c*/ 	.word	0x0003f510
        /*8d60*/ 	.word	0x0000000f
        /*8d64*/ 	.word	0x00000028
        /*8d68*/ 	.short	0x010a
        /*8d6a*/ 	.byte	0x3f
	.zero		1


	//   ....[28]....
        /*8d6c*/ 	.word	0x0003f5e0
        /*8d70*/ 	.word	0x00000003
        /*8d74*/ 	.word	0x00000000
        /*8d78*/ 	.short	0x010a
        /*8d7a*/ 	.byte	0x3f
	.zero		1


	//   ....[29]....
        /*8d7c*/ 	.word	0x0003f630
        /*8d80*/ 	.word	0x00000003
        /*8d84*/ 	.word	0x00000000
        /*8d88*/ 	.short	0x010a
        /*8d8a*/ 	.byte	0x3f
	.zero		1


	//   ....[30]....
        /*8d8c*/ 	.word	0x0003f680
        /*8d90*/ 	.word	0x00000003
        /*8d94*/ 	.word	0x00000000
        /*8d98*/ 	.short	0x010a
        /*8d9a*/ 	.byte	0x3f
	.zero		1


	//   ....[31]....
        /*8d9c*/ 	.word	0x0003f6d0
        /*8da0*/ 	.word	0x00000003
        /*8da4*/ 	.word	0x00000000
        /*8da8*/ 	.short	0x010a
        /*8daa*/ 	.byte	0x3f
	.zero		1


	//----- nvinfo : EIATTR_NUM_MBARRIERS
	.align		4
.L_30:
        /*8dac*/ 	.byte	0x03, 0x38
        /*8dae*/ 	.short	0x000c


	//----- nvinfo : EIATTR_EXIT_INSTR_OFFSETS
	.align		4
        /*8db0*/ 	.byte	0x04, 0x1c
        /*8db2*/ 	.short	(.L_32 - .L_31)


	//   ....[0]....
.L_31:
        /*8db4*/ 	.word	0x00000a10


	//   ....[1]....
        /*8db8*/ 	.word	0x000012a0


	//   ....[2]....
        /*8dbc*/ 	.word	0x0003dcc0


	//   ....[3]....
        /*8dc0*/ 	.word	0x0003e270


	//   ....[4]....
        /*8dc4*/ 	.word	0x0003f3a0


	//----- nvinfo : EIATTR_MAX_THREADS
	.align		4
.L_32:
        /*8dc8*/ 	.byte	0x04, 0x05
        /*8dca*/ 	.short	(.L_34 - .L_33)
.L_33:
        /*8dcc*/ 	.word	0x00000180
        /*8dd0*/ 	.word	0x00000001
        /*8dd4*/ 	.word	0x00000001


	//----- nvinfo : EIATTR_CRS_STACK_SIZE
	.align		4
.L_34:
        /*8dd8*/ 	.byte	0x04, 0x1e
        /*8dda*/ 	.short	(.L_36 - .L_35)
.L_35:
        /*8ddc*/ 	.word	0x00000000


	//----- nvinfo : EIATTR_CBANK_PARAM_SIZE
	.align		4
.L_36:
        /*8de0*/ 	.byte	0x03, 0x19
        /*8de2*/ 	.short	0x0470


	//----- nvinfo : EIATTR_PARAM_CBANK
	.align		4
        /*8de4*/ 	.byte	0x04, 0x0a
        /*8de6*/ 	.short	(.L_38 - .L_37)
	.align		4
.L_37:
        /*8de8*/ 	.word	index@(.nv.constant0._ZN7cutlass13device_kernelINS_4gemm6kernel13GemmUniversalIN4cute5tupleIJiiiiEEENS1_10collective13CollectiveMmaINS1_37MainloopSm90TmaGmmaWarpSpecializedFP8ILi5ENS5_IJNS4_1CILi2EEENSA_ILi1EEESC_EEENS1_35KernelTmaWarpSpecializedCooperativeEEENS5_IJNSA_ILi384EEENSA_ILi224EEENSA_ILi64EEEEEENS_12float_e4m3_tENS5_IJlSC_lEEESK_SL_NS4_8TiledMMAINS4_8MMA_AtomIJNS4_4SM904GMMA30MMA_64x32x32_F32E4M3E4M3_SS_TNILNSP_7ScaleInE1ELSR_1EEEEEENS4_6LayoutISD_NS5_IJSC_NSA_ILi0EEESV_EEEEENS5_IJNS4_10UnderscoreESY_SY_EEEEENS4_13SM90_TMA_LOADENS4_14ComposedLayoutINS4_7SwizzleILi2ELi4ELi3EEENS4_18smem_ptr_flag_bitsILi8EEENSU_INS5_IJNSA_ILi8EEESI_EEENS5_IJSI_SC_EEEEEEEvNS4_8identityENS4_23SM90_TMA_LOAD_MULTICASTES1B_vS1C_EENS_8epilogue10collective6detail29Sm90TmaWarpSpecializedAdapterINS1G_15DefaultEpilogueISK_SL_SL_NS1F_6thread17LinearCombinationISK_Li1EffLNS1K_9ScaleType4KindE0ELNS_15FloatRoundStyleE2ESK_EENS1_15EpilogueDefaultEEEEEvvEEEEvNT_6ParamsE)
        /*8dec*/ 	.short	0x0210
        /*8dee*/ 	.short	0x0470


	//----- nvinfo : EIATTR_SW_WAR
	.align		4
.L_38:
        /*8df0*/ 	.byte	0x04, 0x36
        /*8df2*/ 	.short	(.L_40 - .L_39)
.L_39:
        /*8df4*/ 	.word	0x00000008
.L_40:


//--------------------- .nv.callgraph             --------------------------
	.section	.nv.callgraph,"",@"SHT_CUDA_CALLGRAPH"
	.align	4
	.sectionentsize	8
	.align		4
        /*0000*/ 	.word	0x00000000
	.align		4
        /*0004*/ 	.word	0xffffffff
	.align		4
        /*0008*/ 	.word	0x00000000
	.align		4
        /*000c*/ 	.word	0xfffffffe
	.align		4
        /*0010*/ 	.word	0x00000000
	.align		4
        /*0014*/ 	.word	0xfffffffd
	.align		4
        /*0018*/ 	.word	0x00000000
	.align		4
        /*001c*/ 	.word	0xfffffffc


//--------------------- .nv.constant4             --------------------------
	.section	.nv.constant4,"a",@progbits
	.align	8
	.align		8
.nv.constant4:
        /*0000*/ 	.dword	_ZN39_INTERNAL_fdf71e68_4_k_cu_7e59179c_96064cuda3std3__45__cpo5beginE
	.align		8
        /*0008*/ 	.dword	_ZN39_INTERNAL_fdf71e68_4_k_cu_7e59179c_96064cuda3std3__45__cpo3endE
	.align		8
        /*0010*/ 	.dword	_ZN39_INTERNAL_fdf71e68_4_k_cu_7e59179c_96064cuda3std3__45__cpo6cbeginE
	.align		8
        /*0018*/ 	.dword	_ZN39_INTERNAL_fdf71e68_4_k_cu_7e59179c_96064cuda3std3__45__cpo4cendE
	.align		8
        /*0020*/ 	.dword	_ZN39_INTERNAL_fdf71e68_4_k_cu_7e59179c_96064cuda3std3__441_GLOBAL__N__fdf71e68_4_k_cu_7e59179c_96066ignoreE
	.align		8
        /*0028*/ 	.dword	_ZN39_INTERNAL_fdf71e68_4_k_cu_7e59179c_96064cuda3std3__419piecewise_constructE
	.align		8
        /*0030*/ 	.dword	_ZN39_INTERNAL_fdf71e68_4_k_cu_7e59179c_96064cuda3std3__48in_placeE
	.align		8
        /*0038*/ 	.dword	_ZN39_INTERNAL_fdf71e68_4_k_cu_7e59179c_96064cuda3std6ranges3__45__cpo4swapE
	.align		8
        /*0040*/ 	.dword	_ZN39_INTERNAL_fdf71e68_4_k_cu_7e59179c_96064cuda3std6ranges3__45__cpo9iter_moveE
	.align		8
        /*0048*/ 	.dword	_ZN39_INTERNAL_fdf71e68_4_k_cu_7e59179c_96064cute7productE
	.align		8
        /*0050*/ 	.dword	_ZN39_INTERNAL_fdf71e68_4_k_cu_7e59179c_96064cute1_E


//--------------------- .text._ZN7cutlass13device_kernelINS_4gemm6kernel13GemmUniversalIN4cute5tupleIJiiiiEEENS1_10collective13CollectiveMmaINS1_37MainloopSm90TmaGmmaWarpSpecializedFP8ILi5ENS5_IJNS4_1CILi2EEENSA_ILi1EEESC_EEENS1_35KernelTmaWarpSpecializedCooperativeEEENS5_IJNSA_ILi384EEENSA_ILi224EEENSA_ILi64EEEEEENS_12float_e4m3_tENS5_IJlSC_lEEESK_SL_NS4_8TiledMMAINS4_8MMA_AtomIJNS4_4SM904GMMA30MMA_64x32x32_F32E4M3E4M3_SS_TNILNSP_7ScaleInE1ELSR_1EEEEEENS4_6LayoutISD_NS5_IJSC_NSA_ILi0EEESV_EEEEENS5_IJNS4_10UnderscoreESY_SY_EEEEENS4_13SM90_TMA_LOADENS4_14ComposedLayoutINS4_7SwizzleILi2ELi4ELi3EEENS4_18smem_ptr_flag_bitsILi8EEENSU_INS5_IJNSA_ILi8EEESI_EEENS5_IJSI_SC_EEEEEEEvNS4_8identityENS4_23SM90_TMA_LOAD_MULTICASTES1B_vS1C_EENS_8epilogue10collective6detail29Sm90TmaWarpSpecializedAdapterINS1G_15DefaultEpilogueISK_SL_SL_NS1F_6thread17LinearCombinationISK_Li1EffLNS1K_9ScaleType4KindE0ELNS_15FloatRoundStyleE2ESK_EENS1_15EpilogueDefaultEEEEEvvEEEEvNT_6ParamsE --------------------------
	.section	.text._ZN7cutlass13device_kernelINS_4gemm6kernel13GemmUniversalIN4cute5tupleIJiiiiEEENS1_10collective13CollectiveMmaINS1_37MainloopSm90TmaGmmaWarpSpecializedFP8ILi5ENS5_IJNS4_1CILi2EEENSA_ILi1EEESC_EEENS1_35KernelTmaWarpSpecializedCooperativeEEENS5_IJNSA_ILi384EEENSA_ILi224EEENSA_ILi64EEEEEENS_12float_e4m3_tENS5_IJlSC_lEEESK_SL_NS4_8TiledMMAINS4_8MMA_AtomIJNS4_4SM904GMMA30MMA_64x32x32_F32E4M3E4M3_SS_TNILNSP_7ScaleInE1ELSR_1EEEEEENS4_6LayoutISD_NS5_IJSC_NSA_ILi0EEESV_EEEEENS5_IJNS4_10UnderscoreESY_SY_EEEEENS4_13SM90_TMA_LOADENS4_14ComposedLayoutINS4_7SwizzleILi2ELi4ELi3EEENS4_18smem_ptr_flag_bitsILi8EEENSU_INS5_IJNSA_ILi8EEESI_EEENS5_IJSI_SC_EEEEEEEvNS4_8identityENS4_23SM90_TMA_LOAD_MULTICASTES1B_vS1C_EENS_8epilogue10collective6detail29Sm90TmaWarpSpecializedAdapterINS1G_15DefaultEpilogueISK_SL_SL_NS1F_6thread17LinearCombinationISK_Li1EffLNS1K_9ScaleType4KindE0ELNS_15FloatRoundStyleE2ESK_EENS1_15EpilogueDefaultEEEEEvvEEEEvNT_6ParamsE,"ax",@progbits
	.align	128
.text._ZN7cutlass13device_kernelINS_4gemm6kernel13GemmUniversalIN4cute5tupleIJiiiiEEENS1_10collective13CollectiveMmaINS1_37MainloopSm90TmaGmmaWarpSpecializedFP8ILi5ENS5_IJNS4_1CILi2EEENSA_ILi1EEESC_EEENS1_35KernelTmaWarpSpecializedCooperativeEEENS5_IJNSA_ILi384EEENSA_ILi224EEENSA_ILi64EEEEEENS_12float_e4m3_tENS5_IJlSC_lEEESK_SL_NS4_8TiledMMAINS4_8MMA_AtomIJNS4_4SM904GMMA30MMA_64x32x32_F32E4M3E4M3_SS_TNILNSP_7ScaleInE1ELSR_1EEEEEENS4_6LayoutISD_NS5_IJSC_NSA_ILi0EEESV_EEEEENS5_IJNS4_10UnderscoreESY_SY_EEEEENS4_13SM90_TMA_LOADENS4_14ComposedLayoutINS4_7SwizzleILi2ELi4ELi3EEENS4_18smem_ptr_flag_bitsILi8EEENSU_INS5_IJNSA_ILi8EEESI_EEENS5_IJSI_SC_EEEEEEEvNS4_8identityENS4_23SM90_TMA_LOAD_MULTICASTES1B_vS1C_EENS_8epilogue10collective6detail29Sm90TmaWarpSpecializedAdapterINS1G_15DefaultEpilogueISK_SL_SL_NS1F_6thread17LinearCombinationISK_Li1EffLNS1K_9ScaleType4KindE0ELNS_15FloatRoundStyleE2ESK_EENS1_15EpilogueDefaultEEEEEvvEEEEvNT_6ParamsE:
        .type           _ZN7cutlass13device_kernelINS_4gemm6kernel13GemmUniversalIN4cute5tupleIJiiiiEEENS1_10collective13CollectiveMmaINS1_37MainloopSm90TmaGmmaWarpSpecializedFP8ILi5ENS5_IJNS4_1CILi2EEENSA_ILi1EEESC_EEENS1_35KernelTmaWarpSpecializedCooperativeEEENS5_IJNSA_ILi384EEENSA_ILi224EEENSA_ILi64EEEEEENS_12float_e4m3_tENS5_IJlSC_lEEESK_SL_NS4_8TiledMMAINS4_8MMA_AtomIJNS4_4SM904GMMA30MMA_64x32x32_F32E4M3E4M3_SS_TNILNSP_7ScaleInE1ELSR_1EEEEEENS4_6LayoutISD_NS5_IJSC_NSA_ILi0EEESV_EEEEENS5_IJNS4_10UnderscoreESY_SY_EEEEENS4_13SM90_TMA_LOADENS4_14ComposedLayoutINS4_7SwizzleILi2ELi4ELi3EEENS4_18smem_ptr_flag_bitsILi8EEENSU_INS5_IJNSA_ILi8EEESI_EEENS5_IJSI_SC_EEEEEEEvNS4_8identityENS4_23SM90_TMA_LOAD_MULTICASTES1B_vS1C_EENS_8epilogue10collective6detail29Sm90TmaWarpSpecializedAdapterINS1G_15DefaultEpilogueISK_SL_SL_NS1F_6thread17LinearCombinationISK_Li1EffLNS1K_9ScaleType4KindE0ELNS_15FloatRoundStyleE2ESK_EENS1_15EpilogueDefaultEEEEEvvEEEEvNT_6ParamsE,@function
        .size           _ZN7cutlass13device_kernelINS_4gemm6kernel13GemmUniversalIN4cute5tupleIJiiiiEEENS1_10collective13CollectiveMmaINS1_37MainloopSm90TmaGmmaWarpSpecializedFP8ILi5ENS5_IJNS4_1CILi2EEENSA_ILi1EEESC_EEENS1_35KernelTmaWarpSpecializedCooperativeEEENS5_IJNSA_ILi384EEENSA_ILi224EEENSA_ILi64EEEEEENS_12float_e4m3_tENS5_IJlSC_lEEESK_SL_NS4_8TiledMMAINS4_8MMA_AtomIJNS4_4SM904GMMA30MMA_64x32x32_F32E4M3E4M3_SS_TNILNSP_7ScaleInE1ELSR_1EEEEEENS4_6LayoutISD_NS5_IJSC_NSA_ILi0EEESV_EEEEENS5_IJNS4_10UnderscoreESY_SY_EEEEENS4_13SM90_TMA_LOADENS4_14ComposedLayoutINS4_7SwizzleILi2ELi4ELi3EEENS4_18smem_ptr_flag_bitsILi8EEENSU_INS5_IJNSA_ILi8EEESI_EEENS5_IJSI_SC_EEEEEEEvNS4_8identityENS4_23SM90_TMA_LOAD_MULTICASTES1B_vS1C_EENS_8epilogue10collective6detail29Sm90TmaWarpSpecializedAdapterINS1G_15DefaultEpilogueISK_SL_SL_NS1F_6thread17LinearCombinationISK_Li1EffLNS1K_9ScaleType4KindE0ELNS_15FloatRoundStyleE2ESK_EENS1_15EpilogueDefaultEEEEEvvEEEEvNT_6ParamsE,(.L_x_82 - _ZN7cutlass13device_kernelINS_4gemm6kernel13GemmUniversalIN4cute5tupleIJiiiiEEENS1_10collective13CollectiveMmaINS1_37MainloopSm90TmaGmmaWarpSpecializedFP8ILi5ENS5_IJNS4_1CILi2EEENSA_ILi1EEESC_EEENS1_35KernelTmaWarpSpecializedCooperativeEEENS5_IJNSA_ILi384EEENSA_ILi224EEENSA_ILi64EEEEEENS_12float_e4m3_tENS5_IJlSC_lEEESK_SL_NS4_8TiledMMAINS4_8MMA_AtomIJNS4_4SM904GMMA30MMA_64x32x32_F32E4M3E4M3_SS_TNILNSP_7ScaleInE1ELSR_1EEEEEENS4_6LayoutISD_NS5_IJSC_NSA_ILi0EEESV_EEEEENS5_IJNS4_10UnderscoreESY_SY_EEEEENS4_13SM90_TMA_LOADENS4_14ComposedLayoutINS4_7SwizzleILi2ELi4ELi3EEENS4_18smem_ptr_flag_bitsILi8EEENSU_INS5_IJNSA_ILi8EEESI_EEENS5_IJSI_SC_EEEEEEEvNS4_8identityENS4_23SM90_TMA_LOAD_MULTICASTES1B_vS1C_EENS_8epilogue10collective6detail29Sm90TmaWarpSpecializedAdapterINS1G_15DefaultEpilogueISK_SL_SL_NS1F_6thread17LinearCombinationISK_Li1EffLNS1K_9ScaleType4KindE0ELNS_15FloatRoundStyleE2ESK_EENS1_15EpilogueDefaultEEEEEvvEEEEvNT_6ParamsE)
        .other          _ZN7cutlass13device_kernelINS_4gemm6kernel13GemmUniversalIN4cute5tupleIJiiiiEEENS1_10collective13CollectiveMmaINS1_37MainloopSm90TmaGmmaWarpSpecializedFP8ILi5ENS5_IJNS4_1CILi2EEENSA_ILi1EEESC_EEENS1_35KernelTmaWarpSpecializedCooperativeEEENS5_IJNSA_ILi384EEENSA_ILi224EEENSA_ILi64EEEEEENS_12float_e4m3_tENS5_IJlSC_lEEESK_SL_NS4_8TiledMMAINS4_8MMA_AtomIJNS4_4SM904GMMA30MMA_64x32x32_F32E4M3E4M3_SS_TNILNSP_7ScaleInE1ELSR_1EEEEEENS4_6LayoutISD_NS5_IJSC_NSA_ILi0EEESV_EEEEENS5_IJNS4_10UnderscoreESY_SY_EEEEENS4_13SM90_TMA_LOADENS4_14ComposedLayoutINS4_7SwizzleILi2ELi4ELi3EEENS4_18smem_ptr_flag_bitsILi8EEENSU_INS5_IJNSA_ILi8EEESI_EEENS5_IJSI_SC_EEEEEEEvNS4_8identityENS4_23SM90_TMA_LOAD_MULTICASTES1B_vS1C_EENS_8epilogue10collective6detail29Sm90TmaWarpSpecializedAdapterINS1G_15DefaultEpilogueISK_SL_SL_NS1F_6thread17LinearCombinationISK_Li1EffLNS1K_9ScaleType4KindE0ELNS_15FloatRoundStyleE2ESK_EENS1_15EpilogueDefaultEEEEEvvEEEEvNT_6ParamsE,@"STO_CUDA_ENTRY STV_DEFAULT"
_ZN7cutlass13device_kernelINS_4gemm6kernel13GemmUniversalIN4cute5tupleIJiiiiEEENS1_10collective13CollectiveMmaINS1_37MainloopSm90TmaGmmaWarpSpecializedFP8ILi5ENS5_IJNS4_1CILi2EEENSA_ILi1EEESC_EEENS1_35KernelTmaWarpSpecializedCooperativeEEENS5_IJNSA_ILi384EEENSA_ILi224EEENSA_ILi64EEEEEENS_12float_e4m3_tENS5_IJlSC_lEEESK_SL_NS4_8TiledMMAINS4_8MMA_AtomIJNS4_4SM904GMMA30MMA_64x32x32_F32E4M3E4M3_SS_TNILNSP_7ScaleInE1ELSR_1EEEEEENS4_6LayoutISD_NS5_IJSC_NSA_ILi0EEESV_EEEEENS5_IJNS4_10UnderscoreESY_SY_EEEEENS4_13SM90_TMA_LOADENS4_14ComposedLayoutINS4_7SwizzleILi2ELi4ELi3EEENS4_18smem_ptr_flag_bitsILi8EEENSU_INS5_IJNSA_ILi8EEESI_EEENS5_IJSI_SC_EEEEEEEvNS4_8identityENS4_23SM90_TMA_LOAD_MULTICASTES1B_vS1C_EENS_8epilogue10collective6detail29Sm90TmaWarpSpecializedAdapterINS1G_15DefaultEpilogueISK_SL_SL_NS1F_6thread17LinearCombinationISK_Li1EffLNS1K_9ScaleType4KindE0ELNS_15FloatRoundStyleE2ESK_EENS1_15EpilogueDefaultEEEEEvvEEEEvNT_6ParamsE:
[----:B------:R-:W0:Y:S02]  /*0000*/  LDC R1, c[0x0][0x28] ;  /* 0x00000a00ff017b82 */ /* 0x000e240000000800 */
[----:B0-----:R-:W-:Y:S01]  /*0010*/  VIADD R1, R1, 0xfffff5f8 ;  /* 0xfffff5f801017836 */ /* 0x001fe20000000000 */
[----:B------:R-:W0:Y:S01]  /*0020*/  S2R R4, SR_TID.X ;  /* 0x0000000000047919 */ /* 0x000e220000002100 */
[----:B------:R-:W-:Y:S01]  /*0030*/  ELECT P0, URZ, PT ;  /* 0x00000000003f782f */ /* 0x000fe20003800000 */
[----:B------:R-:W-:Y:S01]  /*0040*/  BSSY B0, `(.L_x_0) ;  /* 0x0000015000007945 */ /* 0x000fe20003800000 */
[--C-:B0-----:R-:W-:Y:S02]  /*0050*/  SHF.R.U32.HI R0, RZ, 0x5, R4.reuse ;  /* 0x00000005ff007819 */ /* 0x101fe40000011604 */
[----:B------:R-:W-:-:S03]  /*0060*/  SHF.R.U32.HI R2, RZ, 0x7, R4 ;  /* 0x00000007ff027819 */ /* 0x000fc60000011604 */
[----:B------:R-:W0:Y:S04]  /*0070*/  SHFL.IDX PT, R3, R0, RZ, 0x1f ;  /* 0x00001fff00037589 */ /* 0x000e2800000e0000 */
[----:B------:R-:W1:Y:S01]  /*0080*/  SHFL.IDX PT, R2, R2, RZ, 0x1f ;  /* 0x00001fff02027589 */ /* 0x000e6200000e0000 */
[----:B0-----:R-:W-:Y:S02]  /*0090*/  R2UR UR4, R3 ;  /* 0x00000000030472ca */ /* 0x001fe400000e0000 */
[----:B-1----:R-:W-:-:S11]  /*00a0*/  R2UR UR8, R2 ;  /* 0x00000000020872ca */ /* 0x002fd600000e0000 */
[----:B------:R-:W-:Y:S02]  /*00b0*/  USHF.R.S32.HI UR5, URZ, 0x1f, UR4 ;  /* 0x0000001f3f057899 */ /* 0x000fe40008011404 */
[----:B------:R-:W-:Y:S02]  /*00c0*/  ISETP.NE.OR P0, PT, RZ, UR4, !P0 ;  /* 0x00000004ff007c0c */ /* 0x000fe4000c705670 */
[----:B------:R-:W-:-:S04]  /*00d0*/  ULEA.HI UR5, UR5, UR4, URZ, 0x2 ;  /* 0x0000000405057291 */ /* 0x000fc8000f8f103f */
[----:B------:R-:W-:-:S04]  /*00e0*/  ULOP3.LUT UR5, UR5, 0xfffffffc, URZ, 0xc0, !UPT ;  /* 0xfffffffc05057892 */ /* 0x000fc8000f8ec03f */
[----:B------:R-:W-:-:S03]  /*00f0*/  UIADD3 UR6, UR4, -UR5, URZ ;  /* 0x8000000504067290 */ /* 0x000fc6000fffe03f */
[----:B------:R-:W-:Y:S09]  /*0100*/  @P0 BRA `(.L_x_1) ;  /* 0x0000000000200947 */ /* 0x000ff20003800000 */
[----:B------:R-:W-:Y:S02]  /*0110*/  ULDC.64 UR4, c[0x0][0x198] ;  /* 0x0000660000047ab9 */ /* 0x000fe40000000a00 */
[----:B------:R-:W-:Y:S02]  /*0120*/  UIADD3 UR10, UP0, UR4, 0xf0, URZ ;  /* 0x000000f0040a7890 */ /* 0x000fe4000ff1e03f */
[----:B------:R-:W-:Y:S02]  /*0130*/  UIADD3 UR4, UP1, UR4, 0x1f0, URZ ;  /* 0x000001f004047890 */ /* 0x000fe4000ff3e03f */
[----:B------:R-:W-:Y:S02]  /*0140*/  UIADD3.X UR11, URZ, UR5, URZ, UP0, !UPT ;  /* 0x000000053f0b7290 */ /* 0x000fe400087fe43f */
[----:B------:R-:W-:-:S07]  /*0150*/  UIADD3.X UR5, URZ, UR5, URZ, UP1, !UPT ;  /* 0x000000053f057290 */ /* 0x000fce0008ffe43f */
[----:B------:R0:W-:Y:S02]  /*0160*/  UTMACCTL.PF [UR10] ;  /* 0x000000000a0079b9 */ /* 0x0001e40008040000 */
[----:B------:R0:W-:Y:S02]  /*0170*/  UTMACCTL.PF [UR4] ;  /* 0x00000000040079b9 */ /* 0x0001e40008040000 */
[----:B0-----:R-:W-:Y:S01]  /*0180*/  NOP ;  /* 0x0000000000007918 */ /* 0x001fe20000000000 */
.L_x_1:
[----:B------:R-:W-:Y:S05]  /*0190*/  BSYNC B0 ;  /* 0x0000000000007941 */ /* 0x000fea0003800000 */
.L_x_0:
[----:B------:R-:W0:Y:S01]  /*01a0*/  SHFL.IDX PT, R3, R0, RZ, 0x1f ;  /* 0x00001fff00037589 */ /* 0x000e2200000e0000 */
[----:B------:R-:W-:Y:S01]  /*01b0*/  UISETP.NE.AND UP0, UPT, UR6, 0x3, UPT ;  /* 0x000000030600788c */ /* 0x000fe2000bf05270 */
[----:B------:R-:W-:Y:S01]  /*01c0*/  ISETP.NE.AND P1, PT, RZ, UR8, PT ;  /* 0x00000008ff007c0c */ /* 0x000fe2000bf25270 */
[----:B------:R-:W-:Y:S02]  /*01d0*/  UIADD3 UR11, UR8, -0x1, URZ ;  /* 0xffffffff080b7890 */ /* 0x000fe4000fffe03f */
[----:B------:R-:W-:Y:S02]  /*01e0*/  UISETP.EQ.OR UP0, UPT, UR6, URZ, !UP0 ;  /* 0x0000003f0600728c */ /* 0x000fe4000c702670 */
[----:B------:R-:W-:Y:S02]  /*01f0*/  UISETP.GE.U32.AND UP1, UPT, UR11, 0x2, UPT ;  /* 0x000000020b00788c */ /* 0x000fe4000bf26070 */
[----:B------:R-:W-:-:S04]  /*0200*/  UISETP.EQ.AND UP0, UPT, UR8, URZ, UP0 ;  /* 0x0000003f0800728c */ /* 0x000fc80008702270 */
[----:B------:R-:W-:-:S04]  /*0210*/  USEL UR7, URZ, 0x1, !UP0 ;  /* 0x000000013f077887 */ /* 0x000fc8000c000000 */
[----:B------:R-:W-:Y:S01]  /*0220*/  USEL UR7, UR7, 0x2, UP1 ;  /* 0x0000000207077887 */ /* 0x000fe20008800000 */
[----:B0-----:R-:W-:-:S13]  /*0230*/  ISETP.NE.AND P0, PT, R3, RZ, PT ;  /* 0x000000ff0300720c */ /* 0x001fda0003f05270 */
[----:B------:R-:W-:Y:S05]  /*0240*/  @P0 BRA `(.L_x_2) ;  /* 0x0000000000600947 */ /* 0x000fea0003800000 */
[----:B------:R-:W0:Y:S01]  /*0250*/  S2UR UR10, SR_CgaCtaId ;  /* 0x00000000000a79c3 */ /* 0x000e220000008800 */
[----:B------:R-:W-:Y:S01]  /*0260*/  UMOV UR4, 0x400 ;  /* 0x0000040000047882 */ /* 0x000fe20000000000 */
[----:B------:R-:W-:Y:S01]  /*0270*/  UMOV UR5, 0x1 ;  /* 0x0000000100057882 */ /* 0x000fe20000000000 */
[----:B------:R-:W-:Y:S01]  /*0280*/  UMOV UR8, 0x4 ;  /* 0x0000000400087882 */ /* 0x000fe20000000000 */
[----:B------:R-:W-:Y:S01]  /*0290*/  ELECT P0, URZ, PT ;  /* 0x00000000003f782f */ /* 0x000fe20003800000 */
[----:B------:R-:W-:-:S04]  /*02a0*/  UIADD3 UR8, -UR8, 0x100000, URZ ;  /* 0x0010000008087890 */ /* 0x000fc8000fffe13f */
[----:B------:R-:W-:Y:S02]  /*02b0*/  USHF.L.U32 UR9, UR8, 0xb, URZ ;  /* 0x0000000b08097899 */ /* 0x000fe4000800063f */
[----:B------:R-:W-:Y:S02]  /*02c0*/  USHF.L.U32 UR8, UR8, 0x1, URZ ;  /* 0x0000000108087899 */ /* 0x000fe4000800063f */
[----:B0-----:R-:W-:Y:S02]  /*02d0*/  ULEA UR10, UR10, UR4, 0x18 ;  /* 0x000000040a0a7291 */ /* 0x001fe4000f8ec03f */
[----:B------:R-:W-:-:S04]  /*02e0*/  UIADD3 UR4, -UR5, 0x100000, URZ ;  /* 0x0010000005047890 */ /* 0x000fc8000fffe13f */
[----:B------:R-:W-:Y:S02]  /*02f0*/  USHF.L.U32 UR5, UR4, 0xb, URZ ;  /* 0x0000000b04057899 */ /* 0x000fe4000800063f */
[----:B------:R-:W-:Y:S01]  /*0300*/  USHF.L.U32 UR4, UR4, 0x1, URZ ;  /* 0x0000000104047899 */ /* 0x000fe2000800063f */
[----:B------:R-:W0:Y:S11]  /*0310*/  FENCE.VIEW.ASYNC.S ;  /* 0x00000000000073c6 */ /* 0x000e360000000000 */
[----:B0-----:R0:W1:Y:S01]  /*0320*/  SYNCS.EXCH.64 URZ, [UR10], UR4 ;  /* 0x000000040a3f75b2 */ /* 0x0010620008000100 */
[----:B------:R0:W2:Y:S01]  /*0330*/  SYNCS.EXCH.64 URZ, [UR10+0x28], UR8 ;  /* 0x000028080a3f75b2 */ /* 0x0000a20008000100 */
[----:B------:R0:W3:Y:S01]  /*0340*/  SYNCS.EXCH.64 URZ, [UR10+0x8], UR4 ;  /* 0x000008040a3f75b2 */ /* 0x0000e20008000100 */
[----:B------:R0:W4:Y:S01]  /*0350*/  SYNCS.EXCH.64 URZ, [UR10+0x30], UR8 ;  /* 0x000030080a3f75b2 */ /* 0x0001220008000100 */
[----:B------:R0:W0:Y:S01]  /*0360*/  SYNCS.EXCH.64 URZ, [UR10+0x10], UR4 ;  /* 0x000010040a3f75b2 */ /* 0x0000220008000100 */
[----:B------:R0:W0:Y:S01]  /*0370*/  SYNCS.EXCH.64 URZ, [UR10+0x38], UR8 ;  /* 0x000038080a3f75b2 */ /* 0x0000220008000100 */
[----:B------:R0:W0:Y:S01]  /*0380*/  SYNCS.EXCH.64 URZ, [UR10+0x18], UR4 ;  /* 0x000018040a3f75b2 */ /* 0x0000220008000100 */
[----:B------:R0:W0:Y:S01]  /*0390*/  SYNCS.EXCH.64 URZ, [UR10+0x40], UR8 ;  /* 0x000040080a3f75b2 */ /* 0x0000220008000100 */
[----:B------:R0:W0:Y:S01]  /*03a0*/  SYNCS.EXCH.64 URZ, [UR10+0x20], UR4 ;  /* 0x000020040a3f75b2 */ /* 0x0000220008000100 */
[----:B------:R0:W0:Y:S01]  /*03b0*/  SYNCS.EXCH.64 URZ, [UR10+0x48], UR8 ;  /* 0x000048080a3f75b2 */ /* 0x0000220008000100 */
[----:B------:R-:W-:Y:S01]  /*03c0*/  NOP ;  /* 0x0000000000007918 */ /* 0x000fe20000000000 */
.L_x_2:
[----:B------:R-:W-:Y:S01]  /*03d0*/  SHF.R.S32.HI R2, RZ, 0x1f, R4 ;  /* 0x0000001fff027819 */ /* 0x000fe20000011404 */
[----:B------:R-:W5:Y:S01]  /*03e0*/  SHFL.IDX PT, R0, R0, RZ, 0x1f ;  /* 0x00001fff00007589 */ /* 0x000f6200000e0000 */
[----:B0-----:R-:W0:Y:S01]  /*03f0*/  S2UR UR10, SR_CTAID.X ;  /* 0x00000000000a79c3 */ /* 0x001e220000002500 */
[----:B------:R-:W-:Y:S02]  /*0400*/  ELECT P0, URZ, PT ;  /* 0x00000000003f782f */ /* 0x000fe40003800000 */
[----:B------:R-:W-:Y:S01]  /*0410*/  LEA.HI R2, R2, R4, RZ, 0x7 ;  /* 0x0000000402027211 */ /* 0x000fe200078f38ff */
[----:B------:R-:W-:Y:S01]  /*0420*/  ULDC UR4, c[0x0][0x150] ;  /* 0x0000540000047ab9 */ /* 0x000fe20000000800 */
[----:B------:R-:W-:Y:S01]  /*0430*/  SHF.R.S32.HI R6, RZ, 0x1f, R3 ;  /* 0x0000001fff067819 */ /* 0x000fe20000011403 */
[----:B------:R-:W-:Y:S01]  /*0440*/  NOP ;  /* 0x0000000000007918 */ /* 0x000fe20000000000 */
[----:B------:R-:W-:Y:S01]  /*0450*/  LOP3.LUT R2, R2, 0xffffff80, RZ, 0xc0, !PT ;  /* 0xffffff8002027812 */ /* 0x000fe200078ec0ff */
[----:B------:R-:W-:Y:S01]  /*0460*/  NOP ;  /* 0x0000000000007918 */ /* 0x000fe20000000000 */
[----:B------:R-:W-:Y:S01]  /*0470*/  LEA.HI R6, R6, R3, RZ, 0x2 ;  /* 0x0000000306067211 */ /* 0x000fe200078f10ff */
[----:B------:R-:W1:Y:S02]  /*0480*/  LDC R8, c[0x0][0x144] ;  /* 0x00005100ff087b82 */ /* 0x000e640000000800 */
[----:B------:R-:W-:Y:S01]  /*0490*/  IMAD.IADD R4, R4, 0x1, -R2 ;  /* 0x0000000104047824 */ /* 0x000fe200078e0a02 */
[----:B------:R-:W-:Y:S01]  /*04a0*/  LOP3.LUT R6, R6, 0x3ffffffc, RZ, 0xc0, !PT ;  /* 0x3ffffffc06067812 */ /* 0x000fe200078ec0ff */
[----:B------:R-:W2:Y:S03]  /*04b0*/  S2R R2, SR_CTAID.Y ;  /* 0x0000000000027919 */ /* 0x000ea60000002600 */
[----:B------:R-:W-:Y:S01]  /*04c0*/  SHF.R.S32.HI R5, RZ, 0x1f, R4 ;  /* 0x0000001fff057819 */ /* 0x000fe20000011404 */
[----:B------:R-:W-:Y:S01]  /*04d0*/  IMAD.IADD R6, R3, 0x1, -R6 ;  /* 0x0000000103067824 */ /* 0x000fe200078e0a06 */
[----:B------:R-:W3:Y:S02]  /*04e0*/  LDC R13, c[0x0][0x148] ;  /* 0x00005200ff0d7b82 */ /* 0x000ee40000000800 */
[----:B------:R-:W-:-:S02]  /*04f0*/  LEA.HI R5, R5, R4, RZ, 0x3 ;  /* 0x0000000405057211 */ /* 0x000fc400078f18ff */
[----:B-----5:R-:W-:Y:S02]  /*0500*/  ISETP.NE.OR P0, PT, R0, RZ, !P0 ;  /* 0x000000ff0000720c */ /* 0x020fe40004705670 */
[--C-:B------:R-:W-:Y:S02]  /*0510*/  SHF.R.S32.HI R0, RZ, 0x3, R5.reuse ;  /* 0x00000003ff007819 */ /* 0x100fe40000011405 */
[----:B------:R-:W-:Y:S02]  /*0520*/  SHF.R.S32.HI R5, RZ, 0x1f, R5 ;  /* 0x0000001fff057819 */ /* 0x000fe40000011405 */
[----:B0-----:R-:W-:Y:S02]  /*0530*/  I2FP.F32.U32 R7, UR10 ;  /* 0x0000000a00077c45 */ /* 0x001fe40008201000 */
[----:B------:R-:W-:-:S03]  /*0540*/  LEA.HI R5, R5, R0, RZ, 0x2 ;  /* 0x0000000005057211 */ /* 0x000fc600078f10ff */
[----:B------:R-:W-:Y:S01]  /*0550*/  FMUL R7, R7, UR4 ;  /* 0x0000000407077c20 */ /* 0x000fe20008400000 */
[----:B------:R-:W-:Y:S01]  /*0560*/  LOP3.LUT R5, R5, 0xfffffffc, RZ, 0xc0, !PT ;  /* 0xfffffffc05057812 */ /* 0x000fe200078ec0ff */
[----:B------:R-:W-:Y:S01]  /*0570*/  VOTEU.ALL UP0, P0 ;  /* 0x00000000003f7886 */ /* 0x000fe20000000000 */
[----:B------:R-:W-:Y:S01]  /*0580*/  ULDC UR4, c[0x0][0x154] ;  /* 0x0000550000047ab9 */ /* 0x000fe20000000800 */
[----:B------:R-:W-:Y:S02]  /*0590*/  VOTEU.ALL UP1, P0 ;  /* 0x00000000003f7886 */ /* 0x000fe40000020000 */
[----:B------:R-:W0:Y:S01]  /*05a0*/  F2I.U32.TRUNC.NTZ R7, R7 ;  /* 0x0000000700077305 */ /* 0x000e22000020f000 */
[----:B------:R-:W-:Y:S01]  /*05b0*/  IMAD.IADD R5, R0, 0x1, -R5 ;  /* 0x0000000100057824 */ /* 0x000fe200078e0a05 */
[----:B------:R-:W5:Y:S01]  /*05c0*/  @!UP0 S2UR UR9, SR_CgaCtaId ;  /* 0x00000000000989c3 */ /* 0x000f620000008800 */
[----:B------:R-:W-:Y:S02]  /*05d0*/  @!UP0 UMOV UR8, 0x400 ;  /* 0x0000040000088882 */ /* 0x000fe40000000000 */
[----:B------:R-:W-:Y:S01]  /*05e0*/  IMAD R5, R6, 0x4, R5 ;  /* 0x0000000406057824 */ /* 0x000fe200078e0205 */
[----:B--2---:R-:W-:-:S04]  /*05f0*/  I2FP.F32.U32 R9, R2 ;  /* 0x0000000200097245 */ /* 0x004fc80000201000 */
[----:B------:R-:W-:Y:S01]  /*0600*/  LEA.HI R0, R5, R5, RZ, 0x1 ;  /* 0x0000000505007211 */ /* 0x000fe200078f08ff */
[----:B------:R-:W-:Y:S01]  /*0610*/  FMUL R9, R9, UR4 ;  /* 0x0000000409097c20 */ /* 0x000fe20008400000 */
[----:B------:R-:W-:Y:S02]  /*0620*/  UMOV UR4, 0x20 ;  /* 0x0000002000047882 */ /* 0x000fe40000000000 */
[----:B------:R-:W-:Y:S01]  /*0630*/  LOP3.LUT R6, R0, 0xfffffffe, RZ, 0xc0, !PT ;  /* 0xfffffffe00067812 */ /* 0x000fe200078ec0ff */
[----:B0-----:R-:W-:Y:S01]  /*0640*/  IMAD.MOV R11, RZ, RZ, -R7 ;  /* 0x000000ffff0b7224 */ /* 0x001fe200078e0a07 */
[----:B------:R-:W-:-:S04]  /*0650*/  @!UP0 UIADD3 UR4, -UR4, 0x100000, URZ ;  /* 0x0010000004048890 */ /* 0x000fc8000fffe13f */
[----:B------:R-:W-:Y:S02]  /*0660*/  @!UP0 USHF.L.U32 UR5, UR4, 0xb, URZ ;  /* 0x0000000b04058899 */ /* 0x000fe4000800063f */
[----:B------:R-:W-:Y:S01]  /*0670*/  @!UP0 USHF.L.U32 UR4, UR4, 0x1, URZ ;  /* 0x0000000104048899 */ /* 0x000fe2000800063f */
[----:B------:R-:W0:Y:S01]  /*0680*/  F2I.U32.TRUNC.NTZ R9, R9 ;  /* 0x0000000900097305 */ /* 0x000e22000020f000 */
[----:B-1----:R-:W-:Y:S02]  /*0690*/  IMAD R0, R8, R11, UR10 ;  /* 0x0000000a08007e24 */ /* 0x002fe4000f8e020b */
[C---:B------:R-:W-:Y:S02]  /*06a0*/  IMAD.IADD R7, R5.reuse, 0x1, -R6 ;  /* 0x0000000105077824 */ /* 0x040fe400078e0a06 */
[----:B------:R-:W-:-:S03]  /*06b0*/  IMAD.SHL.U32 R6, R5, 0x4, RZ ;  /* 0x0000000405067824 */ /* 0x000fc600078e00ff */
[----:B------:R-:W-:Y:S01]  /*06c0*/  ISETP.NE.AND P2, PT, R7, R0, PT ;  /* 0x000000000700720c */ /* 0x000fe20003f45270 */
[----:B-----5:R-:W-:Y:S01]  /*06d0*/  @!UP0 ULEA UR8, UR9, UR8, 0x18 ;  /* 0x0000000809088291 */ /* 0x020fe2000f8ec03f */
[----:B------:R-:W-:Y:S01]  /*06e0*/  LOP3.LUT R10, R5, 0xc, R6, 0x78, !PT ;  /* 0x0000000c050a7812 */ /* 0x000fe200078e7806 */
[----:B------:R-:W1:Y:S01]  /*06f0*/  LDC R7, c[0x0][0x140] ;  /* 0x00005000ff077b82 */ /* 0x000e620000000800 */
[----:B------:R-:W-:Y:S01]  /*0700*/  VOTEU.ALL UP0, P0 ;  /* 0x00000000003f7886 */ /* 0x000fe20000000000 */
[----:B------:R-:W-:Y:S01]  /*0710*/  LOP3.LUT P0, RZ, R4, 0x7, RZ, 0xc0, !PT ;  /* 0x0000000704ff7812 */ /* 0x000fe2000780c0ff */
[----:B0-----:R-:W-:Y:S01]  /*0720*/  IMAD.MOV R14, RZ, RZ, -R9 ;  /* 0x000000ffff0e7224 */ /* 0x001fe200078e0a09 */
[----:B------:R0:W-:Y:S01]  /*0730*/  STL [R1+0x710], R10 ;  /* 0x0007100a01007387 */ /* 0x0001e20000100800 */
[----:B------:R-:W-:Y:S01]  /*0740*/  IMAD.MOV.U32 R4, RZ, RZ, 0x1 ;  /* 0x00000001ff047424 */ /* 0x000fe200078e00ff */
[----:B------:R-:W-:Y:S01]  /*0750*/  ISETP.LT.U32.AND P0, PT, R10, 0x2, !P0 ;  /* 0x000000020a00780c */ /* 0x000fe20004701070 */
[----:B---3--:R-:W-:-:S03]  /*0760*/  IMAD R6, R13, R14, R2 ;  /* 0x0000000e0d067224 */ /* 0x008fc600078e0202 */
[----:B------:R-:W-:Y:S01]  /*0770*/  @P2 LEA.HI R5, R10, R10, RZ, 0x1 ;  /* 0x0000000a0a052211 */ /* 0x000fe200078f08ff */
[----:B------:R-:W2:Y:S02]  /*0780*/  FENCE.VIEW.ASYNC.S ;  /* 0x00000000000073c6 */ /* 0x000ea40000000000 */
[----:B--2---:R0:W2:Y:S01]  /*0790*/  @!UP0 SYNCS.EXCH.64 URZ, [UR8+0x60], UR4 ;  /* 0x00006004083f85b2 */ /* 0x0040a20008000100 */
[----:B------:R-:W-:-:S04]  /*07a0*/  @P2 SHF.R.S32.HI R5, RZ, 0x1, R5 ;  /* 0x00000001ff052819 */ /* 0x000fc80000011405 */
[----:B------:R-:W-:Y:S02]  /*07b0*/  @P2 ISETP.NE.AND P3, PT, R5, R6, PT ;  /* 0x000000060500220c */ /* 0x000fe40003f65270 */
[----:B------:R-:W-:Y:S02]  /*07c0*/  SEL R5, RZ, 0x1, !P0 ;  /* 0x00000001ff057807 */ /* 0x000fe40004000000 */
[----:B------:R-:W-:Y:S02]  /*07d0*/  @P2 SEL R4, RZ, 0x1, P3 ;  /* 0x00000001ff042807 */ /* 0x000fe40001800000 */
[----:B-1----:R-:W-:Y:S02]  /*07e0*/  ISETP.EQ.U32.AND P4, PT, R7, 0x1, PT ;  /* 0x000000010700780c */ /* 0x002fe40003f82070 */
[----:B------:R-:W-:Y:S01]  /*07f0*/  LOP3.LUT R4, R4, R5, RZ, 0xc0, !PT ;  /* 0x0000000504047212 */ /* 0x000fe200078ec0ff */
[----:B------:R0:W1:Y:S01]  /*0800*/  @!UP1 SYNCS.EXCH.64 URZ, [UR8+0x68], UR4 ;  /* 0x00006804083f95b2 */ /* 0x0000620008000100 */
[----:B------:R-:W-:-:S03]  /*0810*/  NOP ;  /* 0x0000000000007918 */ /* 0x000fc60000000000 */
[----:B------:R0:W-:Y:S06]  /*0820*/  STL [R1+0x704], R4 ;  /* 0x0007040401007387 */ /* 0x0001ec0000100800 */
[----:B--2---:R-:W-:Y:S05]  /*0830*/  @!P4 BRA `(.L_x_3) ;  /* 0x000000000008c947 */ /* 0x004fea0003800000 */
[----:B-1--4-:R-:W-:Y:S01]  /*0840*/  UCGABAR_ARV ;  /* 0x00000000000079c7 */ /* 0x012fe20008000000 */
[----:B------:R-:W-:Y:S05]  /*0850*/  BRA `(.L_x_4) ;  /* 0x0000000000047947 */ /* 0x000fea0003800000 */
.L_x_3:
[----:B-1--4-:R-:W-:Y:S01]  /*0860*/  NOP ;  /* 0x0000000000007918 */ /* 0x012fe20000000000 */
.L_x_4:
[----:B0-----:R-:W0:Y:S01]  /*0870*/  LDC R4, c[0x0][0x65c] ;  /* 0x00019700ff047b82 */ /* 0x001e220000000800 */
[----:B------:R-:W-:Y:S01]  /*0880*/  IMAD.MOV.U32 R5, RZ, RZ, RZ ;  /* 0x000000ffff057224 */ /* 0x000fe200078e00ff */
[----:B------:R-:W-:Y:S02]  /*0890*/  LOP3.LUT R10, R10, 0xfeffffff, RZ, 0xc0, !PT ;  /* 0xfeffffff0a0a7812 */ /* 0x000fe400078ec0ff */
[----:B0-----:R-:W-:Y:S01]  /*08a0*/  ISETP.NE.AND P2, PT, R4, 0x1, PT ;  /* 0x000000010400780c */ /* 0x001fe20003f45270 */
[----:B------:R-:W-:-:S12]  /*08b0*/  IMAD.U32 R4, RZ, RZ, UR10 ;  /* 0x0000000aff047e24 */ /* 0x000fd8000f8e00ff */
[----:B------:R-:W0:Y:S01]  /*08c0*/  @P2 LDC R7, c[0x0][0x10] ;  /* 0x00000400ff072b82 */ /* 0x000e220000000800 */
[----:B------:R-:W-:Y:S01]  /*08d0*/  @P2 IMAD.MOV.U32 R3, RZ, RZ, RZ ;  /* 0x000000ffff032224 */ /* 0x000fe200078e00ff */
[----:B------:R-:W-:Y:S01]  /*08e0*/  @P2 LOP3.LUT R10, R10, 0x1000000, RZ, 0xfc, !PT ;  /* 0x010000000a0a2812 */ /* 0x000fe200078efcff */
[----:B------:R-:W-:-:S05]  /*08f0*/  @P2 IMAD.MOV.U32 R11, RZ, RZ, RZ ;  /* 0x000000ffff0b2224 */ /* 0x000fca00078e00ff */
[----:B------:R-:W1:Y:S01]  /*0900*/  @!P2 LDC R9, c[0x0][0xc] ;  /* 0x00000300ff09ab82 */ /* 0x000e620000000800 */
[----:B0-----:R-:W-:-:S04]  /*0910*/  @P2 IMAD.WIDE.U32 R6, R7, UR10, R2 ;  /* 0x0000000a07062c25 */ /* 0x001fc8000f8e0002 */
[----:B------:R-:W-:Y:S02]  /*0920*/  @P2 IMAD.MOV.U32 R15, RZ, RZ, R6 ;  /* 0x000000ffff0f2224 */ /* 0x000fe400078e0006 */
[----:B------:R-:W-:Y:S02]  /*0930*/  @P2 IMAD.IADD R21, R7, 0x1, R11 ;  /* 0x0000000107152824 */ /* 0x000fe400078e020b */
[----:B-1----:R-:W-:-:S04]  /*0940*/  @!P2 IMAD.WIDE.U32 R4, R2, R9, R4 ;  /* 0x000000090204a225 */ /* 0x002fc800078e0004 */
[----:B------:R-:W-:Y:S02]  /*0950*/  @!P2 IMAD.MOV.U32 R15, RZ, RZ, R4 ;  /* 0x000000ffff0fa224 */ /* 0x000fe400078e0004 */
[----:B------:R-:W-:-:S03]  /*0960*/  @!P2 IMAD.MOV.U32 R21, RZ, RZ, R5 ;  /* 0x000000ffff15a224 */ /* 0x000fc600078e0005 */
[----:B------:R0:W-:Y:S04]  /*0970*/  STL [R1+0x718], R15 ;  /* 0x0007180f01007387 */ /* 0x0001e80000100800 */
[----:B------:R0:W-:Y:S01]  /*0980*/  STL [R1+0x714], R21 ;  /* 0x0007141501007387 */ /* 0x0001e20000100800 */
[----:B------:R-:W-:Y:S05]  /*0990*/  @!P4 BRA `(.L_x_5) ;  /* 0x00000000000cc947 */ /* 0x000fea0003800000 */
[----:B------:R-:W-:Y:S01]  /*09a0*/  UCGABAR_WAIT ;  /* 0x0000000000007dc7 */ /* 0x000fe20008000000 */
[----:B------:R-:W-:Y:S01]  /*09b0*/  CCTL.IVALL ;  /* 0x00000000ff00798f */ /* 0x000fe20002000000 */
[----:B------:R-:W-:Y:S05]  /*09c0*/  BRA `(.L_x_6) ;  /* 0x0000000000047947 */ /* 0x000fea0003800000 */
.L_x_5:
[----:B------:R-:W-:Y:S06]  /*09d0*/  BAR.SYNC.DEFER_BLOCKING 0x0 ;  /* 0x0000000000007b1d */ /* 0x000fec0000010000 */
.L_x_6:
[----:B------:R-:W-:Y:S05]  /*09e0*/  @!P1 BRA `(.L_x_7) ;  /* 0x000003d000b89947 */ /* 0x000fea0003800000 */
[----:B------:R-:W-:-:S06]  /*09f0*/  UISETP.GT.U32.AND UP0, UPT, UR11, 0x1, UPT ;  /* 0x000000010b00788c */ /* 0x000fcc000bf04070 */
[----:B------:R-:W-:-:S13]  /*0a00*/  PLOP3.LUT P0, PT, PT, PT, UP0, 0x80, 0x0 ;  /* 0x000000000000781c */ /* 0x000fda0003f0f008 */
[----:B------:R-:W-:Y:S05]  /*0a10*/  @P0 EXIT ;  /* 0x000000000000094d */ /* 0x000fea0003800000 */
[----:B------:R-:W-:Y:S01]  /*0a20*/  IMAD.MOV.U32 R6, RZ, RZ, -0x1 ;  /* 0xffffffffff067424 */ /* 0x000fe200078e00ff */
[----:B------:R-:W-:Y:S01]  /*0a30*/  ULDC.64 UR4, c[0x0][0x650] ;  /* 0x0001940000047ab9 */ /* 0x000fe20000000a00 */
[----:B------:R-:W-:Y:S01]  /*0a40*/  IMAD.MOV.U32 R5, RZ, RZ, -0x1 ;  /* 0xffffffffff057424 */ /* 0x000fe200078e00ff */
[----:B------:R-:W-:Y:S01]  /*0a50*/  ISETP.GE.U32.AND P0, PT, R15, UR4, PT ;  /* 0x000000040f007c0c */ /* 0x000fe2000bf06070 */
[----:B------:R-:W-:Y:S01]  /*0a60*/  UMOV UR42, 0xffffffff ;  /* 0xffffffff002a7882 */ /* 0x000fe20000000000 */
[----:B------:R1:W-:Y:S01]  /*0a70*/  STL [R1+0x708], R6 ;  /* 0x0007080601007387 */ /* 0x0003e20000100800 */
[----:B------:R-:W-:Y:S02]  /*0a80*/  PRMT R4, RZ, 0x7610, R4 ;  /* 0x00007610ff047816 */ /* 0x000fe40000000004 */
[----:B------:R-:W-:Y:S01]  /*0a90*/  ISETP.GE.U32.AND.EX P0, PT, R21, UR5, PT, P0 ;  /* 0x0000000515007c0c */ /* 0x000fe2000bf06100 */
[----:B------:R1:W-:-:S12]  /*0aa0*/  STL [R1+0x70c], R5 ;  /* 0x00070c0501007387 */ /* 0x0003d80000100800 */
[----:B-1----:R-:W-:Y:S05]  /*0ab0*/  @P0 BRA `(.L_x_8) ;  /* 0x0000000400380947 */ /* 0x002fea0003800000 */
[----:B------:R-:W1:Y:S01]  /*0ac0*/  LDC.64 R16, c[0x0][0x628] ;  /* 0x00018a00ff107b82 */ /* 0x000e620000000a00 */
[----:B------:R-:W-:Y:S02]  /*0ad0*/  IMAD.MOV.U32 R4, RZ, RZ, R15 ;  /* 0x000000ffff047224 */ /* 0x000fe400078e000f */
[----:B------:R-:W-:-:S05]  /*0ae0*/  IMAD.MOV.U32 R5, RZ, RZ, R21 ;  /* 0x000000ffff057224 */ /* 0x000fca00078e0015 */
[----:B------:R-:W2:Y:S08]  /*0af0*/  LDC R12, c[0x0][0x630] ;  /* 0x00018c00ff0c7b82 */ /* 0x000eb00000000800 */
[----:B------:R-:W3:Y:S01]  /*0b00*/  LDC.64 R18, c[0x0][0x620] ;  /* 0x00018800ff127b82 */ /* 0x000ee20000000a00 */
[----:B-1----:R-:W-:-:S04]  /*0b10*/  ISETP.NE.U32.AND P0, PT, R16, RZ, PT ;  /* 0x000000ff1000720c */ /* 0x002fc80003f05070 */
[----:B------:R-:W-:-:S13]  /*0b20*/  ISETP.NE.AND.EX P0, PT, R17, RZ, PT, P0 ;  /* 0x000000ff1100720c */ /* 0x000fda0003f05300 */
[----:B--23--:R-:W-:Y:S05]  /*0b30*/  @!P0 BRA `(.L_x_9) ;  /* 0x0000000000288947 */ /* 0x00cfea0003800000 */
[----:B------:R-:W1:Y:S02]  /*0b40*/  LDC R9, c[0x0][0x634] ;  /* 0x00018d00ff097b82 */ /* 0x000e640000000800 */
[----:B-1----:R-:W-:-:S05]  /*0b50*/  IADD3 R9, P0, R15, R9, RZ ;  /* 0x000000090f097210 */ /* 0x002fca0007f1e0ff */
[----:B------:R-:W-:-:S04]  /*0b60*/  IMAD.X R11, RZ, RZ, R21, P0 ;  /* 0x000000ffff0b7224 */ /* 0x000fc800000e0615 */
[----:B------:R-:W-:-:S04]  /*0b70*/  IMAD.WIDE.U32 R4, R11, R16, RZ ;  /* 0x000000100b047225 */ /* 0x000fc800078e00ff */
[----:B------:R-:W-:-:S04]  /*0b80*/  IMAD.WIDE.U32 R6, P0, R9, R17, R4 ;  /* 0x0000001109067225 */ /* 0x000fc80007800004 */
[----:B------:R-:W-:-:S04]  /*0b90*/  IMAD.WIDE.U32 R4, R9, R16, RZ ;  /* 0x0000001009047225 */ /* 0x000fc800078e00ff */
[----:B------:R-:W-:Y:S01]  /*0ba0*/  IMAD.X R9, RZ, RZ, RZ, P0 ;  /* 0x000000ffff097224 */ /* 0x000fe200000e06ff */
[----:B------:R-:W-:Y:S01]  /*0bb0*/  IADD3 RZ, P0, R5, R6, RZ ;  /* 0x0000000605ff7210 */ /* 0x000fe20007f1e0ff */
[----:B------:R-:W-:-:S04]  /*0bc0*/  IMAD.MOV.U32 R8, RZ, RZ, R7 ;  /* 0x000000ffff087224 */ /* 0x000fc800078e0007 */
[----:B------:R-:W-:-:S08]  /*0bd0*/  IMAD.WIDE.U32.X R4, R11, R17, R8, P0 ;  /* 0x000000110b047225 */ /* 0x000fd000000e0408 */
.L_x_9:
[----:B------:R-:W1:Y:S01]  /*0be0*/  LDC.64 R22, c[0x0][0x640] ;  /* 0x00019000ff167b82 */ /* 0x000e620000000a00 */
[-C--:B------:R-:W-:Y:S01]  /*0bf0*/  SHF.R.U64 R24, R4, R12.reuse, R5 ;  /* 0x0000000c04187219 */ /* 0x080fe20000001205 */
[----:B------:R-:W-:Y:S01]  /*0c00*/  IMAD.MOV.U32 R4, RZ, RZ, R15 ;  /* 0x000000ffff047224 */ /* 0x000fe200078e000f */
[----:B------:R-:W-:Y:S01]  /*0c10*/  SHF.R.U32.HI R3, RZ, R12, R5 ;  /* 0x0000000cff037219 */ /* 0x000fe20000011605 */
[----:B------:R-:W-:Y:S01]  /*0c20*/  IMAD.MOV.U32 R5, RZ, RZ, R21 ;  /* 0x000000ffff057224 */ /* 0x000fe200078e0015 */
[----:B------:R-:W-:Y:S01]  /*0c30*/  IADD3 R7, P0, RZ, -R24, RZ ;  /* 0x80000018ff077210 */ /* 0x000fe20007f1e0ff */
[----:B0-----:R-:W-:Y:S02]  /*0c40*/  IMAD R21, R13, R14, R2 ;  /* 0x0000000e0d157224 */ /* 0x001fe400078e0202 */
[----:B------:R-:W0:Y:S01]  /*0c50*/  LDC R8, c[0x0][0x618] ;  /* 0x00018600ff087b82 */ /* 0x000e220000000800 */
[----:B------:R-:W-:Y:S02]  /*0c60*/  IMAD.MOV.U32 R13, RZ, RZ, 0x1 ;  /* 0x00000001ff0d7424 */ /* 0x000fe400078e00ff */
[----:B------:R-:W-:-:S02]  /*0c70*/  IMAD.X R3, RZ, RZ, ~R3, P0 ;  /* 0x000000ffff037224 */ /* 0x000fc400000e0e03 */
[----:B------:R-:W-:-:S03]  /*0c80*/  IMAD.WIDE.U32 R4, R7, R18, R4 ;  /* 0x0000001207047225 */ /* 0x000fc600078e0004 */
[----:B------:R-:W2:Y:S01]  /*0c90*/  LDC R16, c[0x0][0x608] ;  /* 0x00018200ff107b82 */ /* 0x000ea20000000800 */
[----:B------:R-:W-:-:S04]  /*0ca0*/  IMAD R6, R3, R18, RZ ;  /* 0x0000001203067224 */ /* 0x000fc800078e02ff */
[----:B------:R-:W-:-:S03]  /*0cb0*/  IMAD R3, R7, R19, R6 ;  /* 0x0000001307037224 */ /* 0x000fc600078e0206 */
[----:B------:R-:W3:Y:S01]  /*0cc0*/  LDC R20, c[0x0][0x658] ;  /* 0x00019600ff147b82 */ /* 0x000ee20000000800 */
[----:B------:R-:W-:Y:S01]  /*0cd0*/  IMAD.IADD R3, R5, 0x1, R3 ;  /* 0x0000000105037824 */ /* 0x000fe200078e0203 */
[----:B-1----:R-:W-:Y:S01]  /*0ce0*/  ISETP.NE.U32.AND P0, PT, R22, RZ, PT ;  /* 0x000000ff1600720c */ /* 0x002fe20003f05070 */
[----:B------:R-:W-:-:S03]  /*0cf0*/  IMAD.MOV.U32 R5, RZ, RZ, -0x1 ;  /* 0xffffffffff057424 */ /* 0x000fc600078e00ff */
[----:B------:R-:W-:Y:S02]  /*0d00*/  ISETP.NE.AND.EX P0, PT, R23, RZ, PT, P0 ;  /* 0x000000ff1700720c */ /* 0x000fe40003f05300 */
[----:B------:R-:W1:Y:S01]  /*0d10*/  LDC R11, c[0x0][0x600] ;  /* 0x00018000ff0b7b82 */ /* 0x000e620000000800 */
[-CC-:B0-----:R-:W-:Y:S02]  /*0d20*/  SHF.R.U64 R12, R4, R8.reuse, R3.reuse ;  /* 0x00000008040c7219 */ /* 0x181fe40000001203 */
[----:B------:R-:W-:-:S05]  /*0d30*/  SHF.R.U32.HI R3, RZ, R8, R3 ;  /* 0x00000008ff037219 */ /* 0x000fca0000011603 */
[----:B------:R-:W0:Y:S01]  /*0d40*/  LDC R15, c[0x0][0x648] ;  /* 0x00019200ff0f7b82 */ /* 0x000e220000000800 */
[-CC-:B--2---:R-:W-:Y:S02]  /*0d50*/  SHF.R.U64 R19, R12, R16.reuse, R3.reuse ;  /* 0x000000100c137219 */ /* 0x184fe40000001203 */
[----:B------:R-:W-:-:S05]  /*0d60*/  SHF.R.U32.HI R3, RZ, R16, R3 ;  /* 0x00000010ff037219 */ /* 0x000fca0000011603 */
[----:B------:R-:W2:Y:S01]  /*0d70*/  LDC R17, c[0x0][0x638] ;  /* 0x00018e00ff117b82 */ /* 0x000ea20000000800 */
[-C--:B---3--:R-:W-:Y:S02]  /*0d80*/  SHF.L.U32 R2, R5, R20.reuse, RZ ;  /* 0x0000001405027219 */ /* 0x088fe400000006ff */
[--C-:B------:R-:W-:Y:S02]  /*0d90*/  SHF.R.U64 R14, R19, R20, R3.reuse ;  /* 0x00000014130e7219 */ /* 0x100fe40000001203 */
[----:B------:R-:W-:Y:S02]  /*0da0*/  LOP3.LUT R8, RZ, R2, RZ, 0x33, !PT ;  /* 0x00000002ff087212 */ /* 0x000fe400078e33ff */
[----:B------:R-:W-:Y:S01]  /*0db0*/  SHF.R.U32.HI R3, RZ, R20, R3 ;  /* 0x00000014ff037219 */ /* 0x000fe20000011603 */
[----:B------:R-:W3:Y:S01]  /*0dc0*/  LDC R18, c[0x0][0x610] ;  /* 0x00018400ff127b82 */ /* 0x000ee20000000800 */
[----:B------:R-:W-:Y:S01]  /*0dd0*/  IMAD.MOV.U32 R2, RZ, RZ, R14 ;  /* 0x000000ffff027224 */ /* 0x000fe200078e000e */
[----:B------:R-:W-:Y:S06]  /*0de0*/  @!P0 BRA `(.L_x_10) ;  /* 0x0000000000288947 */ /* 0x000fec0003800000 */
[----:B------:R-:W4:Y:S02]  /*0df0*/  LDC R7, c[0x0][0x64c] ;  /* 0x00019300ff077b82 */ /* 0x000f240000000800 */
[----:B----4-:R-:W-:-:S05]  /*0e00*/  IADD3 R7, P0, R14, R7, RZ ;  /* 0x000000070e077210 */ /* 0x010fca0007f1e0ff */
        /* <DEDUP_REMOVED lines=8> */
.L_x_10:
[----:B0-----:R-:W-:Y:S01]  /*0e90*/  SHF.R.U64 R4, R2, R15, R3 ;  /* 0x0000000f02047219 */ /* 0x001fe20000001203 */
[----:B-1----:R-:W-:Y:S01]  /*0ea0*/  VIADD R5, R11, 0xffffffff ;  /* 0xffffffff0b057836 */ /* 0x002fe20000000000 */
[----:B------:R-:W-:Y:S02]  /*0eb0*/  SHF.L.U32 R2, R13, R20, RZ ;  /* 0x000000140d027219 */ /* 0x000fe400000006ff */
[----:B------:R-:W-:Y:S01]  /*0ec0*/  LOP3.LUT R3, R19, R8, RZ, 0xc0, !PT ;  /* 0x0000000813037212 */ /* 0x000fe200078ec0ff */
[----:B------:R-:W-:Y:S01]  /*0ed0*/  IMAD.MOV R6, RZ, RZ, -R4 ;  /* 0x000000ffff067224 */ /* 0x000fe200078e0a04 */
[----:B------:R-:W-:Y:S02]  /*0ee0*/  SEL R0, R0, R21, !P2 ;  /* 0x0000001500007207 */ /* 0x000fe40005000000 */
[----:B------:R-:W-:Y:S01]  /*0ef0*/  LOP3.LUT R5, R12, R5, RZ, 0xc0, !PT ;  /* 0x000000050c057212 */ /* 0x000fe200078ec0ff */
[----:B------:R-:W-:Y:S01]  /*0f00*/  IMAD R3, R2, R4, R3 ;  /* 0x0000000402037224 */ /* 0x000fe200078e0203 */
[----:B------:R-:W-:Y:S01]  /*0f10*/  R2UR UR42, R24 ;  /* 0x00000000182a72ca */ /* 0x000fe200000e0000 */
[----:B--2---:R-:W-:-:S02]  /*0f20*/  IMAD R2, R6, R17, R14 ;  /* 0x0000001106027224 */ /* 0x004fc400078e020e */
[----:B---3--:R-:W-:Y:S02]  /*0f30*/  IMAD R0, R3, R18, R0 ;  /* 0x0000001203007224 */ /* 0x008fe400078e0200 */
[----:B------:R-:W-:Y:S02]  /*0f40*/  IMAD R3, R2, R11, R5 ;  /* 0x0000000b02037224 */ /* 0x000fe400078e0205 */
[----:B------:R-:W-:-:S03]  /*0f50*/  IMAD.MOV.U32 R4, RZ, RZ, 0x1 ;  /* 0x00000001ff047424 */ /* 0x000fc600078e00ff */
[----:B------:R-:W-:Y:S02]  /*0f60*/  SEL R2, R3, R0, !P2 ;  /* 0x0000000003027207 */ /* 0x000fe40005000000 */
[----:B------:R-:W-:-:S03]  /*0f70*/  SEL R0, R0, R3, !P2 ;  /* 0x0000000300007207 */ /* 0x000fc60005000000 */
[----:B------:R1:W-:Y:S04]  /*0f80*/  STL [R1+0x70c], R2 ;  /* 0x00070c0201007387 */ /* 0x0003e80000100800 */
[----:B------:R1:W-:Y:S02]  /*0f90*/  STL [R1+0x708], R0 ;  /* 0x0007080001007387 */ /* 0x0003e40000100800 */
.L_x_8:
[----:B------:R-:W-:-:S08]  /*0fa0*/  NOP ;  /* 0x0000000000007918 */ /* 0x000fd00000000000 */
[----:B------:R-:W2:Y:S02]  /*0fb0*/  USETMAXREG.TRY_ALLOC.CTAPOOL UP0, 0xf0 ;  /* 0x000000f0000079c8 */ /* 0x000ea40008000600 */
[----:B--2---:R-:W-:-:S13]  /*0fc0*/  PLOP3.LUT P0, PT, PT, PT, UP0, 0x80, 0x0 ;  /* 0x000000000000781c */ /* 0x004fda0003f0f008 */
[----:B------:R-:W-:Y:S05]  /*0fd0*/  @!P0 BRA `(.L_x_8) ;  /* 0xfffffffc00f08947 */ /* 0x000fea000383ffff */
[----:B------:R-:W-:Y:S01]  /*0fe0*/  ULDC.64 UR4, c[0x0][0x598] ;  /* 0x0001660000047ab9 */ /* 0x000fe20000000a00 */
[----:B------:R-:W-:Y:S01]  /*0ff0*/  ULDC.64 UR46, c[0x0][0x208] ;  /* 0x00008200002e7ab9 */ /* 0x000fe20000000a00 */
[----:B------:R-:W-:-:S04]  /*1000*/  ISETP.NE.U32.AND P0, PT, RZ, UR4, PT ;  /* 0x00000004ff007c0c */ /* 0x000fc8000bf05070 */
[----:B------:R-:W-:-:S13]  /*1010*/  ISETP.NE.AND.EX P0, PT, RZ, UR5, PT, P0 ;  /* 0x00000005ff007c0c */ /* 0x000fda000bf05300 */
[----:B------:R-:W-:Y:S05]  /*1020*/  @!P0 BRA `(.L_x_11) ;  /* 0x0000000000208947 */ /* 0x000fea0003800000 */
[----:B-1----:R-:W1:Y:S02]  /*1030*/  LDC.64 R2, c[0x0][0x598] ;  /* 0x00016600ff027b82 */ /* 0x002e640000000a00 */
[----:B-1----:R-:W2:Y:S02]  /*1040*/  LDG.E.64 R2, desc[UR46][R2.64] ;  /* 0x0000002e02027981 */ /* 0x002ea4000c1e1b00 */
[----:B--2---:R-:W-:-:S04]  /*1050*/  ISETP.NE.U32.AND P0, PT, R2, RZ, PT ;  /* 0x000000ff0200720c */ /* 0x004fc80003f05070 */
[----:B------:R-:W-:-:S13]  /*1060*/  ISETP.NE.AND.EX P0, PT, R3, RZ, PT, P0 ;  /* 0x000000ff0300720c */ /* 0x000fda0003f05300 */
[----:B------:R-:W-:Y:S05]  /*1070*/  @!P0 BRA `(.L_x_11) ;  /* 0x00000000000c8947 */ /* 0x000fea0003800000 */
[----:B------:R-:W2:Y:S02]  /*1080*/  LD.E R2, desc[UR46][R2.64] ;  /* 0x0000002e02027980 */ /* 0x000ea4000c101900 */
[----:B--2---:R-:W-:Y:S01]  /*1090*/  R2UR UR41, R2 ;  /* 0x00000000022972ca */ /* 0x004fe200000e0000 */
[----:B------:R-:W-:-:S14]  /*10a0*/  BRA `(.L_x_12) ;  /* 0x0000000000247947 */ /* 0x000fdc0003800000 */
.L_x_11:
[----:B------:R-:W-:Y:S02]  /*10b0*/  ULDC.64 UR4, c[0x0][0x588] ;  /* 0x0001620000047ab9 */ /* 0x000fe40000000a00 */
[----:B------:R-:W-:-:S04]  /*10c0*/  ISETP.NE.U32.AND P0, PT, RZ, UR4, PT ;  /* 0x00000004ff007c0c */ /* 0x000fc8000bf05070 */
[----:B------:R-:W-:-:S13]  /*10d0*/  ISETP.NE.AND.EX P0, PT, RZ, UR5, PT, P0 ;  /* 0x00000005ff007c0c */ /* 0x000fda000bf05300 */
[----:B------:R-:W-:Y:S05]  /*10e0*/  @!P0 BRA `(.L_x_13) ;  /* 0x0000000000108947 */ /* 0x000fea0003800000 */
[----:B-1----:R-:W1:Y:S02]  /*10f0*/  LDC.64 R2, c[0x0][0x588] ;  /* 0x00016200ff027b82 */ /* 0x002e640000000a00 */
[----:B-1----:R-:W2:Y:S02]  /*1100*/  LDG.E R2, desc[UR46][R2.64] ;  /* 0x0000002e02027981 */ /* 0x002ea4000c1e1900 */
[----:B--2---:R-:W-:Y:S01]  /*1110*/  R2UR UR41, R2 ;  /* 0x00000000022972ca */ /* 0x004fe200000e0000 */
[----:B------:R-:W-:-:S14]  /*1120*/  BRA `(.L_x_12) ;  /* 0x0000000000047947 */ /* 0x000fdc0003800000 */
.L_x_13:
[----:B------:R-:W-:-:S05]  /*1130*/  ULDC UR41, c[0x0][0x580] ;  /* 0x0001600000297ab9 */ /* 0x000fca0000000800 */
.L_x_12:
[----:B------:R-:W-:Y:S02]  /*1140*/  ULDC.64 UR4, c[0x0][0x5a0] ;  /* 0x0001680000047ab9 */ /* 0x000fe40000000a00 */
        /* <DEDUP_REMOVED lines=11> */
.L_x_14:
        /* <DEDUP_REMOVED lines=8> */
.L_x_16:
[----:B------:R-:W-:-:S05]  /*1280*/  ULDC UR40, c[0x0][0x584] ;  /* 0x0001610000287ab9 */ /* 0x000fca0000000800 */
.L_x_15:
[----:B------:R-:W-:-:S13]  /*1290*/  LOP3.LUT P0, RZ, R4, 0xff, RZ, 0xc0, !PT ;  /* 0x000000ff04ff7812 */ /* 0x000fda000780c0ff */
[----:B------:R-:W-:Y:S05]  /*12a0*/  @!P0 EXIT ;  /* 0x000000000000894d */ /* 0x000fea0003800000 */
[----:B-1----:R-:W1:Y:S01]  /*12b0*/  LDC.64 R2, c[0x0][0x5c8] ;  /* 0x00017200ff027b82 */ /* 0x002e620000000a00 */
[----:B------:R-:W-:Y:S01]  /*12c0*/  ULDC UR4, c[0x0][0x28c] ;  /* 0x0000a30000047ab9 */ /* 0x000fe20000000800 */
[----:B------:R-:W-:Y:S02]  /*12d0*/  ULOP3.LUT UR10, UR7, 0x1, URZ, 0xfc, !UPT ;  /* 0x00000001070a7892 */ /* 0x000fe4000f8efc3f */
[----:B------:R-:W-:-:S04]  /*12e0*/  UIADD3 UR4, UR4, 0x3f, URZ ;  /* 0x0000003f04047890 */ /* 0x000fc8000fffe03f */
[----:B------:R-:W-:-:S04]  /*12f0*/  USHF.R.S32.HI UR5, URZ, 0x1f, UR4 ;  /* 0x0000001f3f057899 */ /* 0x000fc80008011404 */
[----:B------:R-:W-:-:S03]  /*1300*/  ULEA.HI UR5, UR5, UR4, URZ, 0x6 ;  /* 0x0000000405057291 */ /* 0x000fc6000f8f303f */
[----:B------:R-:W-:Y:S01]  /*1310*/  UMOV UR4, URZ ;  /* 0x0000003f00047c82 */ /* 0x000fe20008000000 */
[----:B------:R-:W-:-:S03]  /*1320*/  USHF.R.S32.HI UR11, URZ, 0x6, UR5 ;  /* 0x000000063f0b7899 */ /* 0x000fc60008011405 */
[----:B------:R-:W-:Y:S01]  /*1330*/  UMOV UR5, URZ ;  /* 0x0000003f00057c82 */ /* 0x000fe20008000000 */
[C-C-:B-1----:R-:W-:Y:S01]  /*1340*/  SHF.L.U64.HI R6, R2.reuse, 0x7, R3.reuse ;  /* 0x0000000702067819 */ /* 0x142fe20000010203 */
[C---:B------:R-:W-:Y:S01]  /*1350*/  IMAD.SHL.U32 R7, R2.reuse, 0x80, RZ ;  /* 0x0000008002077824 */ /* 0x040fe200078e00ff */
[C-C-:B------:R-:W-:Y:S01]  /*1360*/  SHF.L.U64.HI R4, R2.reuse, 0x3, R3.reuse ;  /* 0x0000000302047819 */ /* 0x140fe20000010203 */
[C---:B------:R-:W-:Y:S01]  /*1370*/  IMAD.SHL.U32 R9, R2.reuse, 0x100, RZ ;  /* 0x0000010002097824 */ /* 0x040fe200078e00ff */
[C---:B------:R-:W-:Y:S01]  /*1380*/  SHF.L.U64.HI R8, R2.reuse, 0x8, R3 ;  /* 0x0000000802087819 */ /* 0x040fe20000010203 */
[----:B------:R-:W-:-:S07]  /*1390*/  IMAD.SHL.U32 R3, R2, 0x8, RZ ;  /* 0x0000000802037824 */ /* 0x000fce00078e00ff */
.L_x_45:
[----:B------:R-:W-:Y:S01]  /*13a0*/  STL [R1+0x700], RZ ;  /* 0x000700ff01007387 */ /* 0x000fe20000100800 */
[----:B-1----:R-:W1:Y:S01]  /*13b0*/  S2UR UR16, SR_CgaCtaId ;  /* 0x00000000001079c3 */ /* 0x002e620000008800 */
[----:B------:R-:W-:Y:S01]  /*13c0*/  UMOV UR15, 0x400 ;  /* 0x00000400000f7882 */ /* 0x000fe20000000000 */
[----:B------:R-:W-:Y:S01]  /*13d0*/  UMOV UR6, URZ ;  /* 0x0000003f00067c82 */ /* 0x000fe20008000000 */
[----:B------:R-:W-:Y:S01]  /*13e0*/  STL [R1+0x6fc], RZ ;  /* 0x0006fcff01007387 */ /* 0x000fe20000100800 */
[----:B------:R-:W-:Y:S01]  /*13f0*/  UMOV UR12, URZ ;  /* 0x0000003f000c7c82 */ /* 0x000fe20008000000 */
[----:B------:R-:W-:Y:S01]  /*1400*/  UMOV UR13, URZ ;  /* 0x0000003f000d7c82 */ /* 0x000fe20008000000 */
[----:B------:R-:W-:Y:S01]  /*1410*/  UMOV UR45, UR5 ;  /* 0x00000005002d7c82 */ /* 0x000fe20008000000 */
[----:B------:R-:W-:Y:S01]  /*1420*/  STL [R1+0x6f8], RZ ;  /* 0x0006f8ff01007387 */ /* 0x000fe20000100800 */
[----:B--2---:R-:W2:Y:S01]  /*1430*/  LDC R13, c[0x0][0x28c] ;  /* 0x0000a300ff0d7b82 */ /* 0x004ea20000000800 */
[----:B------:R-:W-:-:S02]  /*1440*/  CS2R R236, SRZ ;  /* 0x0000000000ec7805 */ /* 0x000fc4000001ff00 */
[----:B------:R-:W-:Y:S01]  /*1450*/  CS2R R234, SRZ ;  /* 0x0000000000ea7805 */ /* 0x000fe2000001ff00 */
[----:B------:R-:W-:Y:S01]  /*1460*/  STL [R1+0x6f4], RZ ;  /* 0x0006f4ff01007387 */ /* 0x000fe20000100800 */
[----:B------:R-:W-:Y:S02]  /*1470*/  CS2R R232, SRZ ;  /* 0x0000000000e87805 */ /* 0x000fe4000001ff00 */
[----:B------:R-:W-:Y:S02]  /*1480*/  CS2R R22, SRZ ;  /* 0x0000000000167805 */ /* 0x000fe4000001ff00 */
[----:B0-----:R-:W-:Y:S01]  /*1490*/  CS2R R20, SRZ ;  /* 0x0000000000147805 */ /* 0x001fe2000001ff00 */
[----:B------:R-:W-:Y:S01]  /*14a0*/  STL [R1+0x6f0], RZ ;  /* 0x0006f0ff01007387 */ /* 0x000fe20000100800 */
[----:B------:R-:W-:Y:S02]  /*14b0*/  CS2R R18, SRZ ;  /* 0x0000000000127805 */ /* 0x000fe4000001ff00 */
[----:B------:R-:W-:Y:S01]  /*14c0*/  CS2R R16, SRZ ;  /* 0x0000000000107805 */ /* 0x000fe2000001ff00 */
[----:B------:R-:W-:Y:S01]  /*14d0*/  IMAD.MOV.U32 R15, RZ, RZ, RZ ;  /* 0x000000ffff0f7224 */ /* 0x000fe200078e00ff */
[----:B------:R-:W-:Y:S01]  /*14e0*/  STL [R1+0x6ec], RZ ;  /* 0x0006ecff01007387 */ /* 0x000fe20000100800 */
[----:B------:R-:W-:-:S02]  /*14f0*/  CS2R R216, SRZ ;  /* 0x0000000000d87805 */ /* 0x000fc4000001ff00 */
[----:B------:R-:W-:Y:S02]  /*1500*/  CS2R R218, SRZ ;  /* 0x0000000000da7805 */ /* 0x000fe4000001ff00 */
[----:B------:R-:W-:Y:S01]  /*1510*/  CS2R R220, SRZ ;  /* 0x0000000000dc7805 */ /* 0x000fe2000001ff00 */
[----:B------:R-:W-:Y:S01]  /*1520*/  STL [R1+0x6e8], RZ ;  /* 0x0006e8ff01007387 */ /* 0x000fe20000100800 */
[----:B------:R-:W-:Y:S02]  /*1530*/  CS2R R222, SRZ ;  /* 0x0000000000de7805 */ /* 0x000fe4000001ff00 */
[----:B------:R-:W-:Y:S02]  /*1540*/  CS2R R224, SRZ ;  /* 0x0000000000e07805 */ /* 0x000fe4000001ff00 */
[----:B------:R-:W-:Y:S01]  /*1550*/  CS2R R226, SRZ ;  /* 0x0000000000e27805 */ /* 0x000fe2000001ff00 */
[----:B------:R-:W-:Y:S01]  /*1560*/  STL [R1+0x6e4], RZ ;  /* 0x0006e4ff01007387 */ /* 0x000fe20000100800 */
[----:B------:R-:W-:-:S02]  /*1570*/  CS2R R228, SRZ ;  /* 0x0000000000e47805 */ /* 0x000fc4000001ff00 */
[----:B------:R-:W-:Y:S02]  /*1580*/  CS2R R230, SRZ ;  /* 0x0000000000e67805 */ /* 0x000fe4000001ff00 */
[----:B------:R-:W-:Y:S01]  /*1590*/  CS2R R200, SRZ ;  /* 0x0000000000c87805 */ /* 0x000fe2000001ff00 */
[----:B------:R-:W-:Y:S01]  /*15a0*/  STL [R1+0x6e0], RZ ;  /* 0x0006e0ff01007387 */ /* 0x000fe20000100800 */
[----:B--2---:R-:W-:Y:S02]  /*15b0*/  ISETP.GE.AND P0, PT, R13, 0x1, PT ;  /* 0x000000010d00780c */ /* 0x004fe40003f06270 */
[----:B------:R-:W-:Y:S02]  /*15c0*/  CS2R R202, SRZ ;  /* 0x0000000000ca7805 */ /* 0x000fe4000001ff00 */
[----:B------:R-:W-:Y:S01]  /*15d0*/  CS2R R204, SRZ ;  /* 0x0000000000cc7805 */ /* 0x000fe2000001ff00 */
        /* <DEDUP_REMOVED lines=124> */
[----:B------:R-:W-:Y:S04]  /*1da0*/  STL [R1+0x660], RZ ;  /* 0x000660ff01007387 */ /* 0x000fe80000100800 */
        /* <DEDUP_REMOVED lines=320> */
[----:B------:R-:W-:Y:S01]  /*31b0*/  STL [R1+0x160], RZ ;  /* 0x000160ff01007387 */ /* 0x000fe20000100800 */
[----:B---3--:R-:W0:Y:S03]  /*31c0*/  S2R R12, SR_TID.X ;  /* 0x00000000000c7919 */ /* 0x008e260000002100 */
        /* <DEDUP_REMOVED lines=8> */
[----:B0-----:R-:W-:-:S03]  /*3250*/  LOP3.LUT R12, R12, 0x80, RZ, 0xc0, !PT ;  /* 0x000000800c0c7812 */ /* 0x001fc600078ec0ff */
[----:B------:R-:W-:Y:S01]  /*3260*/  STL [R1+0x104], RZ ;  /* 0x000104ff01007387 */ /* 0x000fe20000100800 */
[----:B------:R-:W-:-:S03]  /*3270*/  SHF.R.U32.HI R12, RZ, 0x7, R12 ;  /* 0x00000007ff0c7819 */ /* 0x000fc6000001160c */
        /* <DEDUP_REMOVED lines=33> */
[----:B------:R-:W0:Y:S04]  /*3490*/  SHFL.IDX PT, R12, R12, RZ, 0x1f ;  /* 0x00001fff0c0c7589 */ /* 0x000e2800000e0000 */
[----:B------:R2:W-:Y:S04]  /*34a0*/  STL [R1+0x8c], RZ ;  /* 0x00008cff01007387 */ /* 0x0005e80000100800 */
[----:B------:R2:W-:Y:S04]  /*34b0*/  STL [R1+0x90], RZ ;  /* 0x000090ff01007387 */ /* 0x0005e80000100800 */
[----:B------:R2:W-:Y:S04]  /*34c0*/  STL [R1+0x94], RZ ;  /* 0x000094ff01007387 */ /* 0x0005e80000100800 */
[----:B------:R2:W-:Y:S04]  /*34d0*/  STL [R1+0x98], RZ ;  /* 0x000098ff01007387 */ /* 0x0005e80000100800 */
[----:B------:R2:W-:Y:S04]  /*34e0*/  STL [R1+0x9c], RZ ;  /* 0x00009cff01007387 */ /* 0x0005e80000100800 */
[----:B------:R2:W-:Y:S01]  /*34f0*/  STL [R1+0xa0], RZ ;  /* 0x0000a0ff01007387 */ /* 0x0005e20000100800 */
[----:B0-----:R-:W-:Y:S01]  /*3500*/  R2UR UR9, R12 ;  /* 0x000000000c0972ca */ /* 0x001fe200000e0000 */
[----:B------:R-:W-:-:S02]  /*3510*/  IMAD.U32 R12, RZ, RZ, UR4 ;  /* 0x00000004ff0c7e24 */ /* 0x000fc4000f8e00ff */
[----:B------:R2:W-:Y:S04]  /*3520*/  STL [R1+0xa4], RZ ;  /* 0x0000a4ff01007387 */ /* 0x0005e80000100800 */
[----:B------:R2:W-:Y:S04]  /*3530*/  STL [R1+0xa8], RZ ;  /* 0x0000a8ff01007387 */ /* 0x0005e80000100800 */
[----:B------:R2:W-:Y:S02]  /*3540*/  STL [R1+0xac], RZ ;  /* 0x0000acff01007387 */ /* 0x0005e40000100800 */
[----:B------:R-:W-:-:S02]  /*3550*/  ULEA.HI UR8, UR9, UR9, URZ, 0x1 ;  /* 0x0000000909087291 */ /* 0x000fc4000f8f083f */
[----:B------:R2:W-:Y:S02]  /*3560*/  STL [R1+0xb0], RZ ;  /* 0x0000b0ff01007387 */ /* 0x0005e40000100800 */
[----:B------:R-:W-:Y:S02]  /*3570*/  ULOP3.LUT UR14, UR8, 0xffffe, URZ, 0xc0, !UPT ;  /* 0x000ffffe080e7892 */ /* 0x000fe4000f8ec03f */
[----:B------:R2:W-:Y:S01]  /*3580*/  STL [R1+0xb4], RZ ;  /* 0x0000b4ff01007387 */ /* 0x0005e20000100800 */
[----:B-1----:R-:W-:Y:S02]  /*3590*/  ULEA UR8, UR16, UR15, 0x18 ;  /* 0x0000000f10087291 */ /* 0x002fe4000f8ec03f */
[----:B------:R-:W-:Y:S01]  /*35a0*/  UIADD3 UR14, UR9, -UR14, URZ ;  /* 0x8000000e090e7290 */ /* 0x000fe2000fffe03f */
[----:B------:R2:W-:Y:S03]  /*35b0*/  STL [R1+0xb8], RZ ;  /* 0x0000b8ff01007387 */ /* 0x0005e60000100800 */
[----:B------:R-:W-:Y:S01]  /*35c0*/  ULEA UR14, UR14, UR8, 0xc ;  /* 0x000000080e0e7291 */ /* 0x000fe2000f8e603f */
[----:B------:R2:W-:Y:S03]  /*35d0*/  STL [R1+0xbc], RZ ;  /* 0x0000bcff01007387 */ /* 0x0005e60000100800 */
[----:B------:R-:W-:Y:S01]  /*35e0*/  UIADD3 UR14, UR14, 0x100, URZ ;  /* 0x000001000e0e7890 */ /* 0x000fe2000fffe03f */
[----:B------:R2:W-:Y:S03]  /*35f0*/  STL [R1+0x40], RZ ;  /* 0x000040ff01007387 */ /* 0x0005e60000100800 */
[----:B------:R-:W-:Y:S01]  /*3600*/  USHF.R.U32.HI UR9, URZ, 0x4, UR14 ;  /* 0x000000043f097899 */ /* 0x000fe2000801160e */
[----:B------:R2:W-:Y:S03]  /*3610*/  STL [R1+0x44], RZ ;  /* 0x000044ff01007387 */ /* 0x0005e60000100800 */
[----:B------:R-:W-:Y:S01]  /*3620*/  ULOP3.LUT UR9, UR9, 0x3fff, URZ, 0xc0, !UPT ;  /* 0x00003fff09097892 */ /* 0x000fe2000f8ec03f */
[----:B------:R2:W-:Y:S04]  /*3630*/  STL [R1+0x48], RZ ;  /* 0x000048ff01007387 */ /* 0x0005e80000100800 */
        /* <DEDUP_REMOVED lines=13> */
[----:B------:R2:W-:Y:S04]  /*3710*/  STL [R1], RZ ;  /* 0x000000ff01007387 */ /* 0x0005e80000100800 */
        /* <DEDUP_REMOVED lines=14> */
[----:B------:R2:W-:Y:S01]  /*3800*/  STL [R1+0x3c], RZ ;  /* 0x00003cff01007387 */ /* 0x0005e20000100800 */
[----:B------:R-:W-:Y:S05]  /*3810*/  @!P0 BRA `(.L_x_17) ;  /* 0x0000007c00748947 */ /* 0x000fea0003800000 */
[----:B------:R-:W-:-:S06]  /*3820*/  UISETP.NE.AND UP0, UPT, UR10, 0x3, UPT ;  /* 0x000000030a00788c */ /* 0x000fcc000bf05270 */
[----:B------:R-:W-:-:S13]  /*3830*/  PLOP3.LUT P1, PT, PT, PT, UP0, 0x80, 0x0 ;  /* 0x000000000000781c */ /* 0x000fda0003f2f008 */
[----:B------:R-:W-:Y:S05]  /*3840*/  @!P1 BRA `(.L_x_18) ;  /* 0x0000000000049947 */ /* 0x000fea0003800000 */
[----:B------:R-:W-:Y:S01]  /*3850*/  BPT.TRAP 0x1 ;  /* 0x000000040000795c */ /* 0x000fe20000300000 */
.L_x_18:
[----:B------:R-:W-:Y:S01]  /*3860*/  ULEA UR12, UR5, UR8, 0x3 ;  /* 0x00000008050c7291 */ /* 0x000fe2000f8e183f */
[----:B------:R-:W-:-:S05]  /*3870*/  IMAD.U32 R12, RZ, RZ, UR4 ;  /* 0x00000004ff0c7e24 */ /* 0x000fca000f8e00ff */
[----:B------:R-:W-:-:S04]  /*3880*/  SHF.L.U32 R12, R12, 0x1f, RZ ;  /* 0x0000001f0c0c7819 */ /* 0x000fc800000006ff */
[----:B------:R0:W1:Y:S01]  /*3890*/  SYNCS.PHASECHK.TRANS64.TRYWAIT P0, [UR12], R12 ;  /* 0x0000000cff0075a7 */ /* 0x000062000800014c */
[----:B------:R-:W-:Y:S05]  /*38a0*/  @!P1 BRA `(.L_x_19) ;  /* 0x0000000000049947 */ /* 0x000fea0003800000 */
[----:B------:R-:W-:Y:S01]  /*38b0*/  BPT.TRAP 0x1 ;  /* 0x000000040000795c */ /* 0x000fe20000300000 */
.L_x_19:
[----:B------:R3:W-:Y:S01]  /*38c0*/  STL [R1+0x700], RZ ;  /* 0x000700ff01007387 */ /* 0x0007e20000100800 */
[----:B------:R-:W-:Y:S01]  /*38d0*/  UMOV UR6, 0x2 ;  /* 0x0000000200067882 */ /* 0x000fe20000000000 */
[----:B-1----:R-:W-:Y:S05]  /*38e0*/  @P0 BRA `(.L_x_20) ;  /* 0x0000000000080947 */ /* 0x002fea0003800000 */
[----:B------:R-:W1:Y:S02]  /*38f0*/  SYNCS.PHASECHK.TRANS64.TRYWAIT P0, [UR12], R12 ;  /* 0x0000000cff0075a7 */ /* 0x000e64000800014c */
[----:B-1----:R-:W-:Y:S05]  /*3900*/  @!P0 BRA `(.L_x_21) ;  /* 0x000003b800a88947 */ /* 0x002fea0003800000 */
.L_x_20:
[----:B------:R-:W-:Y:S01]  /*3910*/  STL [R1+0x860], R11 ;  /* 0x0008600b01007387 */ /* 0x000fe20000100800 */
[----:B------:R-:W-:Y:S01]  /*3920*/  UIADD3 UR12, UR8, 0x1e100, URZ ;  /* 0x0001e100080c7890 */ /* 0x000fe2000fffe03f */
[----:B------:R-:W-:Y:S01]  /*3930*/  WARPGROUP.ARRIVE ;  /* 0x00000000000079c5 */ /* 0x000fe20000000000 */
[----:B------:R-:W-:Y:S01]  /*3940*/  ULOP3.LUT UR43, UR9, 0x10000, URZ, 0xfc, !UPT ;  /* 0x00010000092b7892 */ /* 0x000fe2000f8efc3f */
[----:B------:R-:W-:Y:S01]  /*3950*/  STL [R1+0x85c], R10 ;  /* 0x00085c0a01007387 */ /* 0x000fe20000100800 */
[----:B------:R-:W-:Y:S02]  /*3960*/  USHF.R.U32.HI UR12, URZ, 0x4, UR12 ;  /* 0x000000043f0c7899 */ /* 0x000fe4000801160c */
[----:B------:R-:W-:Y:S01]  /*3970*/  UIMAD UR43, UR5, 0x600, UR43 ;  /* 0x00000600052b78a4 */ /* 0x000fe2000f8e022b */
[----:B------:R-:W-:Y:S01]  /*3980*/  STL [R1+0x858], R9 ;  /* 0x0008580901007387 */ /* 0x000fe20000100800 */
[----:B------:R-:W-:Y:S01]  /*3990*/  ULOP3.LUT UR12, UR12, 0x3fff, URZ, 0xc0, !UPT ;  /* 0x00003fff0c0c7892 */ /* 0x000fe2000f8ec03f */
[----:B------:R-:W-:-:S02]  /*39a0*/  UMOV UR29, 0x80000020 ;  /* 0x80000020001d7882 */ /* 0x000fc40000000000 */
[----:B------:R-:W-:Y:S01]  /*39b0*/  STL [R1+0x854], R8 ;  /* 0x0008540801007387 */ /* 0x000fe20000100800 */
[----:B------:R-:W-:Y:S01]  /*39c0*/  ULOP3.LUT UR12, UR12, 0x10000, URZ, 0xfc, !UPT ;  /* 0x000100000c0c7892 */ /* 0x000fe2000f8efc3f */
[----:B------:R-:W-:Y:S02]  /*39d0*/  UMOV UR28, UR43 ;  /* 0x0000002b001c7c82 */ /* 0x000fe40008000000 */
[----:B------:R-:W-:Y:S01]  /*39e0*/  STL [R1+0x850], R7 ;  /* 0x0008500701007387 */ /* 0x000fe20000100800 */
[----:B------:R-:W-:Y:S01]  /*39f0*/  UIMAD UR44, UR5, 0x380, UR12 ;  /* 0x00000380052c78a4 */ /* 0x000fe2000f8e020c */
[----:B------:R-:W-:Y:S02]  /*3a00*/  UMOV UR31, 0x80000020 ;  /* 0x80000020001f7882 */ /* 0x000fe40000000000 */
[----:B------:R-:W-:Y:S01]  /*3a10*/  STL [R1+0x84c], R6 ;  /* 0x00084c0601007387 */ /* 0x000fe20000100800 */
[----:B------:R-:W-:Y:S01]  /*3a20*/  UIADD3 UR34, UR44, 0x80, URZ ;  /* 0x000000802c227890 */ /* 0x000fe2000fffe03f */
[----:B------:R-:W-:-:S02]  /*3a30*/  UMOV UR32, UR28 ;  /* 0x0000001c00207c82 */ /* 0x000fc40008000000 */
[----:B------:R-:W-:Y:S01]  /*3a40*/  STL [R1+0x848], R5 ;  /* 0x0008480501007387 */ /* 0x000fe20000100800 */
[----:B------:R-:W-:Y:S01]  /*3a50*/  UMOV UR30, UR44 ;  /* 0x0000002c001e7c82 */ /* 0x000fe20008000000 */
[----:B------:R-:W-:Y:S01]  /*3a60*/  UMOV UR33, UR29 ;  /* 0x0000001d00217c82 */ /* 0x000fe20008000000 */
[----:B------:R-:W-:Y:S01]  /*3a70*/  QGMMA.64x32x32.F32.E4M3.E4M3 R24, gdesc[UR28], RZ, !UPT, gsb0 ;  /* 0x006000001c1879f3 */ /* 0x000fe2000c0008ff */
[----:B------:R0:W-:Y:S01]  /*3a80*/  STL [R1+0x844], R4 ;  /* 0x0008440401007387 */ /* 0x0001e20000100800 */
[----:B------:R-:W-:Y:S01]  /*3a90*/  UMOV UR35, 0x80000020 ;  /* 0x8000002000237882 */ /* 0x000fe20000000000 */
[----:B------:R-:W-:Y:S02]  /*3aa0*/  UIADD3 UR38, UR44, 0x100, URZ ;  /* 0x000001002c267890 */ /* 0x000fe4000fffe03f */
[----:B------:R-:W-:Y:S01]  /*3ab0*/  STL [R1+0x840], R3 ;  /* 0x0008400301007387 */ /* 0x000fe20000100800 */
[----:B------:R-:W-:Y:S01]  /*3ac0*/  UMOV UR36, UR28 ;  /* 0x0000001c00247c82 */ /* 0x000fe20008000000 */
[----:B------:R-:W-:Y:S01]  /*3ad0*/  UMOV UR37, UR29 ;  /* 0x0000001d00257c82 */ /* 0x000fe20008000000 */
[----:B------:R-:W-:Y:S01]  /*3ae0*/  UMOV UR39, 0x80000020 ;  /* 0x8000002000277882 */ /* 0x000fe20000000000 */
[----:B------:R-:W-:Y:S01]  /*3af0*/  STL [R1+0x83c], R2 ;  /* 0x00083c0201007387 */ /* 0x000fe20000100800 */
[----:B------:R-:W-:Y:S01]  /*3b00*/  UIADD3 UR14, UR44, 0x180, URZ ;  /* 0x000001802c0e7890 */ /* 0x000fe2000fffe03f */
[----:B------:R-:W-:-:S02]  /*3b10*/  UMOV UR12, UR28 ;  /* 0x0000001c000c7c82 */ /* 0x000fc40008000000 */
[----:B------:R-:W-:Y:S01]  /*3b20*/  STL [R1+0x838], R0 ;  /* 0x0008380001007387 */ /* 0x000fe20000100800 */
[----:B------:R-:W-:Y:S01]  /*3b30*/  UMOV UR13, UR29 ;  /* 0x0000001d000d7c82 */ /* 0x000fe20008000000 */
[----:B------:R-:W-:Y:S01]  /*3b40*/  UMOV UR15, 0x80000020 ;  /* 0x80000020000f7882 */ /* 0x000fe20000000000 */
[----:B------:R-:W-:Y:S01]  /*3b50*/  UIADD3 UR26, UR44, 0x200, URZ ;  /* 0x000002002c1a7890 */ /* 0x000fe2000fffe03f */
[----:B------:R-:W-:Y:S01]  /*3b60*/  STL [R1+0x6fc], RZ ;  /* 0x0006fcff01007387 */ /* 0x000fe20000100800 */
[----:B------:R-:W-:Y:S01]  /*3b70*/  UMOV UR24, UR28 ;  /* 0x0000001c00187c82 */ /* 0x000fe20008000000 */
[----:B------:R-:W-:Y:S01]  /*3b80*/  UMOV UR25, UR29 ;  /* 0x0000001d00197c82 */ /* 0x000fe20008000000 */
[----:B------:R-:W-:Y:S01]  /*3b90*/  UMOV UR27, 0x80000020 ;  /* 0x80000020001b7882 */ /* 0x000fe20000000000 */
[----:B------:R-:W-:Y:S01]  /*3ba0*/  STL [R1+0x6f8], RZ ;  /* 0x0006f8ff01007387 */ /* 0x000fe20000100800 */
[----:B------:R-:W-:Y:S01]  /*3bb0*/  UIADD3 UR22, UR44, 0x280, URZ ;  /* 0x000002802c167890 */ /* 0x000fe2000fffe03f */
[----:B------:R-:W-:-:S02]  /*3bc0*/  UMOV UR20, UR28 ;  /* 0x0000001c00147c82 */ /* 0x000fc40008000000 */
[----:B------:R-:W-:Y:S01]  /*3bd0*/  STL [R1+0x6f4], RZ ;  /* 0x0006f4ff01007387 */ /* 0x000fe20000100800 */
[----:B------:R-:W-:Y:S01]  /*3be0*/  UMOV UR21, UR29 ;  /* 0x0000001d00157c82 */ /* 0x000fe20008000000 */
[----:B------:R-:W-:Y:S01]  /*3bf0*/  UMOV UR23, 0x80000020 ;  /* 0x8000002000177882 */ /* 0x000fe20000000000 */
[----:B------:R-:W-:Y:S01]  /*3c00*/  UIADD3 UR18, UR44, 0x300, URZ ;  /* 0x000003002c127890 */ /* 0x000fe2000fffe03f */
[----:B------:R-:W-:Y:S01]  /*3c10*/  STL [R1+0x6f0], RZ ;  /* 0x0006f0ff01007387 */ /* 0x000fe20000100800 */
[----:B------:R-:W-:Y:S01]  /*3c20*/  UMOV UR16, UR28 ;  /* 0x0000001c00107c82 */ /* 0x000fe20008000000 */
[----:B------:R-:W-:Y:S01]  /*3c30*/  UMOV UR17, UR29 ;  /* 0x0000001d00117c82 */ /* 0x000fe20008000000 */
[----:B------:R-:W-:Y:S01]  /*3c40*/  UMOV UR19, 0x80000020 ;  /* 0x8000002000137882 */ /* 0x000fe20000000000 */
[----:B------:R-:W-:Y:S04]  /*3c50*/  STL [R1+0x6ec], RZ ;  /* 0x0006ecff01007387 */ /* 0x000fe80000100800 */
[----:B------:R-:W-:Y:S04]  /*3c60*/  STL [R1+0x6e8], RZ ;  /* 0x0006e8ff01007387 */ /* 0x000fe80000100800 */
[----:B------:R-:W-:Y:S04]  /*3c70*/  STL [R1+0x6e4], RZ ;  /* 0x0006e4ff01007387 */ /* 0x000fe80000100800 */
[----:B------:R-:W-:Y:S04]  /*3c80*/  STL [R1+0x6e0], RZ ;  /* 0x0006e0ff01007387 */ /* 0x000fe80000100800 */
[----:B------:R-:W-:Y:S04]  /*3c90*/  STL [R1+0x6dc], RZ ;  /* 0x0006dcff01007387 */ /* 0x000fe80000100800 */
[----:B------:R-:W-:Y:S04]  /*3ca0*/  STL [R1+0x6d8], RZ ;  /* 0x0006d8ff01007387 */ /* 0x000fe80000100800 */
[----:B------:R-:W-:Y:S01]  /*3cb0*/  STL [R1+0x6d4], RZ ;  /* 0x0006d4ff01007387 */ /* 0x000fe20000100800 */
[----:B------:R-:W-:-:S03]  /*3cc0*/  WARPGROUP.DEPBAR.LE gsb0, 0x0 ;  /* 0x00008000000079c5 */ /* 0x000fc60000010000 */
[----:B------:R-:W-:Y:S01]  /*3cd0*/  STL [R1+0x6d0], RZ ;  /* 0x0006d0ff01007387 */ /* 0x000fe20000100800 */
[----:B01----:R-:W-:-:S03]  /*3ce0*/  WARPGROUP.ARRIVE ;  /* 0x00000000000079c5 */ /* 0x003fc60000000000 */
[----:B------:R-:W-:Y:S03]  /*3cf0*/  STL [R1+0x6cc], RZ ;  /* 0x0006ccff01007387 */ /* 0x000fe60000100800 */
[----:B------:R-:W-:Y:S01]  /*3d00*/  QGMMA.64x32x32.F32.E4M3.E4M3 R4, gdesc[UR32], RZ, !UPT, gsb0 ;  /* 0x00600000200479f3 */ /* 0x000fe2000c0008ff */
        /* <DEDUP_REMOVED lines=17> */
[----:B------:R-:W-:Y:S02]  /*3e20*/  IMAD.MOV.U32 R85, RZ, RZ, R5 ;  /* 0x000000ffff557224 */ /* 0x000fe400078e0005 */
[----:B------:R-:W-:Y:S01]  /*3e30*/  IMAD.MOV.U32 R84, RZ, RZ, R6 ;  /* 0x000000ffff547224 */ /* 0x000fe200078e0006 */
[----:B------:R-:W-:Y:S01]  /*3e40*/  STL [R1+0x688], RZ ;  /* 0x000688ff01007387 */ /* 0x000fe20000100800 */
[----:B------:R-:W-:Y:S02]  /*3e50*/  IMAD.MOV.U32 R83, RZ, RZ, R7 ;  /* 0x000000ffff537224 */ /* 0x000fe400078e0007 */
[----:B------:R-:W-:Y:S01]  /*3e60*/  IMAD.MOV.U32 R82, RZ, RZ, R8 ;  /* 0x000000ffff527224 */ /* 0x000fe200078e0008 */
[----:B------:R-:W-:Y:S01]  /*3e70*/  STL [R1+0x684], RZ ;  /* 0x000684ff01007387 */ /* 0x000fe20000100800 */
[----:B------:R-:W-:Y:S02]  /*3e80*/  IMAD.MOV.U32 R81, RZ, RZ, R9 ;  /* 0x000000ffff517224 */ /* 0x000fe400078e0009 */
[----:B------:R-:W-:Y:S01]  /*3e90*/  IMAD.MOV.U32 R80, RZ, RZ, R10 ;  /* 0x000000ffff507224 */ /* 0x000fe200078e000a */
[----:B------:R-:W-:Y:S01]  /*3ea0*/  STL [R1+0x680], RZ ;  /* 0x000680ff01007387 */ /* 0x000fe20000100800 */
[----:B------:R-:W-:-:S02]  /*3eb0*/  IMAD.MOV.U32 R79, RZ, RZ, R11 ;  /* 0x000000ffff4f7224 */ /* 0x000fc400078e000b */
        /* <DEDUP_REMOVED lines=251> */
[----:B------:R-:W-:Y:S04]  /*4e70*/  STL.64 [R1+0x1c0], R24 ;  /* 0x0001c01801007387 */ /* 0x000fe80000100a00 */
[----:B------:R-:W-:Y:S04]  /*4e80*/  STL.64 [R1+0x1c8], R26 ;  /* 0x0001c81a01007387 */ /* 0x000fe80000100a00 */
[----:B------:R-:W-:Y:S04]  /*4e90*/  STL.64 [R1+0x1d0], R28 ;  /* 0x0001d01c01007387 */ /* 0x000fe80000100a00 */
[----:B------:R-:W-:Y:S04]  /*4ea0*/  STL.64 [R1+0x1d8], R30 ;  /* 0x0001d81e01007387 */ /* 0x000fe80000100a00 */
[----:B------:R-:W-:Y:S04]  /*4eb0*/  STL.64 [R1+0x1e0], R32 ;  /* 0x0001e02001007387 */ /* 0x000fe80000100a00 */
[----:B------:R-:W-:Y:S04]  /*4ec0*/  STL.64 [R1+0x1e8], R34 ;  /* 0x0001e82201007387 */ /* 0x000fe80000100a00 */
[----:B------:R-:W-:Y:S04]  /*4ed0*/  STL.64 [R1+0x1f0], R36 ;  /* 0x0001f02401007387 */ /* 0x000fe80000100a00 */
[----:B------:R0:W-:Y:S02]  /*4ee0*/  STL.64 [R1+0x1f8], R38 ;  /* 0x0001f82601007387 */ /* 0x0001e40000100a00 */
[----:B0-----:R-:W-:-:S02]  /*4ef0*/  IMAD.MOV.U32 R39, RZ, RZ, R18 ;  /* 0x000000ffff277224 */ /* 0x001fc400078e0012 */
[----:B------:R-:W-:Y:S02]  /*4f00*/  IMAD.MOV.U32 R38, RZ, RZ, R19 ;  /* 0x000000ffff267224 */ /* 0x000fe400078e0013 */
[----:B------:R-:W-:-:S06]  /*4f10*/  WARPGROUP.ARRIVE ;  /* 0x00000000000079c5 */ /* 0x000fcc0000000000 */
[----:B------:R-:W-:Y:S03]  /*4f20*/  QGMMA.64x32x32.F32.E4M3.E4M3 R4, gdesc[UR36], RZ, !UPT, gsb0 ;  /* 0x00600000240479f3 */ /* 0x000fe6000c0008ff */
[----:B------:R-:W-:Y:S02]  /*4f30*/  WARPGROUP.DEPBAR.LE gsb0, 0x0 ;  /* 0x00008000000079c5 */ /* 0x000fe40000010000 */
[----:B------:R-:W-:Y:S01]  /*4f40*/  WARPGROUP.ARRIVE ;  /* 0x00000000000079c5 */ /* 0x000fe20000000000 */
[----:B------:R-:W-:Y:S01]  /*4f50*/  STL.64 [R1+0x78], R18 ;  /* 0x0000781201007387 */ /* 0x000fe20000100a00 */
[----:B------:R-:W-:Y:S02]  /*4f60*/  IMAD.MOV.U32 R37, RZ, RZ, R4 ;  /* 0x000000ffff257224 */ /* 0x000fe400078e0004 */
[----:B------:R-:W-:Y:S02]  /*4f70*/  IMAD.MOV.U32 R36, RZ, RZ, R5 ;  /* 0x000000ffff247224 */ /* 0x000fe400078e0005 */
[----:B------:R-:W-:Y:S01]  /*4f80*/  QGMMA.64x32x32.F32.E4M3.E4M3 R200, gdesc[UR12], RZ, !UPT, gsb0 ;  /* 0x006000000cc879f3 */ /* 0x000fe2000c0008ff */
[----:B------:R-:W-:Y:S01]  /*4f90*/  UIADD3 UR12, UR43, 0x200, URZ ;  /* 0x000002002b0c7890 */ /* 0x000fe2000fffe03f */
[----:B------:R-:W-:-:S02]  /*4fa0*/  IMAD.MOV.U32 R35, RZ, RZ, R6 ;  /* 0x000000ffff237224 */ /* 0x000fc400078e0006 */
[----:B------:R-:W-:Y:S02]  /*4fb0*/  IMAD.MOV.U32 R34, RZ, RZ, R7 ;  /* 0x000000ffff227224 */ /* 0x000fe400078e0007 */
[----:B------:R-:W-:Y:S02]  /*4fc0*/  IMAD.MOV.U32 R33, RZ, RZ, R8 ;  /* 0x000000ffff217224 */ /* 0x000fe400078e0008 */
[----:B------:R-:W-:Y:S02]  /*4fd0*/  IMAD.MOV.U32 R32, RZ, RZ, R9 ;  /* 0x000000ffff207224 */ /* 0x000fe400078e0009 */
[----:B------:R-:W-:Y:S02]  /*4fe0*/  IMAD.MOV.U32 R31, RZ, RZ, R10 ;  /* 0x000000ffff1f7224 */ /* 0x000fe400078e000a */
[----:B------:R-:W-:Y:S02]  /*4ff0*/  IMAD.MOV.U32 R30, RZ, RZ, R11 ;  /* 0x000000ffff1e7224 */ /* 0x000fe400078e000b */
[----:B------:R-:W-:-:S02]  /*5000*/  IMAD.MOV.U32 R29, RZ, RZ, R12 ;  /* 0x000000ffff1d7224 */ /* 0x000fc400078e000c */
[----:B------:R-:W-:Y:S02]  /*5010*/  IMAD.MOV.U32 R28, RZ, RZ, R13 ;  /* 0x000000ffff1c7224 */ /* 0x000fe400078e000d */
[----:B------:R-:W-:Y:S02]  /*5020*/  IMAD.MOV.U32 R27, RZ, RZ, R14 ;  /* 0x000000ffff1b7224 */ /* 0x000fe400078e000e */
[----:B------:R-:W-:Y:S02]  /*5030*/  IMAD.MOV.U32 R26, RZ, RZ, R15 ;  /* 0x000000ffff1a7224 */ /* 0x000fe400078e000f */
[----:B------:R-:W-:Y:S02]  /*5040*/  IMAD.MOV.U32 R25, RZ, RZ, R16 ;  /* 0x000000ffff197224 */ /* 0x000fe400078e0010 */
[----:B------:R-:W-:Y:S01]  /*5050*/  IMAD.MOV.U32 R24, RZ, RZ, R17 ;  /* 0x000000ffff187224 */ /* 0x000fe200078e0011 */
[----:B------:R-:W-:Y:S02]  /*5060*/  WARPGROUP.DEPBAR.LE gsb0, 0x0 ;  /* 0x00008000000079c5 */ /* 0x000fe40000010000 */
[----:B------:R-:W-:Y:S01]  /*5070*/  WARPGROUP.ARRIVE ;  /* 0x00000000000079c5 */ /* 0x000fe20000000000 */
[----:B------:R-:W-:Y:S04]  /*5080*/  STL [R1+0x8bc], R200 ;  /* 0x0008bcc801007387 */ /* 0x000fe80000100800 */
[----:B------:R-:W-:Y:S01]  /*5090*/  STL [R1+0x8b8], R201 ;  /* 0x0008b8c901007387 */ /* 0x000fe20000100800 */
[----:B------:R-:W-:Y:S03]  /*50a0*/  QGMMA.64x32x32.F32.E4M3.E4M3 R152, gdesc[UR24], RZ, !UPT, gsb0 ;  /* 0x00600000189879f3 */ /* 0x000fe6000c0008ff */
[----:B------:R-:W-:Y:S04]  /*50b0*/  STL [R1+0x8b4], R202 ;  /* 0x0008b4ca01007387 */ /* 0x000fe80000100800 */
        /* <DEDUP_REMOVED lines=12> */
[----:B------:R-:W-:Y:S01]  /*5180*/  STL [R1+0x880], R215 ;  /* 0x000880d701007387 */ /* 0x000fe20000100800 */
[----:B------:R-:W-:-:S02]  /*5190*/  WARPGROUP.DEPBAR.LE gsb0, 0x0 ;  /* 0x00008000000079c5 */ /* 0x000fc40000010000 */
        /* <DEDUP_REMOVED lines=16> */
[----:B------:R-:W-:Y:S04]  /*52a0*/  STL [R1+0x2ac], RZ ;  /* 0x0002acff01007387 */ /* 0x000fe80000100800 */
[----:B------:R-:W-:Y:S01]  /*52b0*/  STL [R1+0x2a8], RZ ;  /* 0x0002a8ff01007387 */ /* 0x000fe20000100800 */
[----:B------:R-:W-:-:S02]  /*52c0*/  WARPGROUP.DEPBAR.LE gsb0, 0x0 ;  /* 0x00008000000079c5 */ /* 0x000fc40000010000 */
[----:B------:R-:W-:-:S06]  /*52d0*/  WARPGROUP.ARRIVE ;  /* 0x00000000000079c5 */ /* 0x000fcc0000000000 */
[----:B------:R-:W-:Y:S01]  /*52e0*/  QGMMA.64x32x32.F32.E4M3.E4M3 R56, gdesc[UR16], RZ, !UPT, gsb0 ;  /* 0x00600000103879f3 */ /* 0x000fe2000c0008ff */
[----:B------:R-:W-:Y:S01]  /*52f0*/  UMOV UR16, UR12 ;  /* 0x0000000c00107c82 */ /* 0x000fe20008000000 */
[----:B------:R-:W-:Y:S01]  /*5300*/  UMOV UR17, 0x80000020 ;  /* 0x8000002000117882 */ /* 0x000fe20000000000 */
[----:B------:R-:W-:Y:S01]  /*5310*/  UMOV UR20, UR16 ;  /* 0x0000001000147c82 */ /* 0x000fe20008000000 */
        /* <DEDUP_REMOVED lines=11> */
[----:B------:R-:W-:-:S02]  /*53d0*/  WARPGROUP.DEPBAR.LE gsb0, 0x0 ;  /* 0x00008000000079c5 */ /* 0x000fc40000010000 */
[----:B------:R-:W-:-:S06]  /*53e0*/  WARPGROUP.ARRIVE ;  /* 0x00000000000079c5 */ /* 0x000fcc0000000000 */
[----:B------:R-:W-:Y:S03]  /*53f0*/  QGMMA.64x32x32.F32.E4M3.E4M3 R40, gdesc[UR16], RZ, !UPT, gsb0 ;  /* 0x00600000102879f3 */ /* 0x000fe6000c0008ff */
[----:B------:R-:W-:Y:S02]  /*5400*/  WARPGROUP.DEPBAR.LE gsb0, 0x0 ;  /* 0x00008000000079c5 */ /* 0x000fe40000010000 */
[----:B------:R-:W-:-:S06]  /*5410*/  WARPGROUP.ARRIVE ;  /* 0x00000000000079c5 */ /* 0x000fcc0000000000 */
[----:B------:R-:W-:Y:S03]  /*5420*/  QGMMA.64x32x32.F32.E4M3.E4M3 R88, gdesc[UR20], RZ, !UPT, gsb0 ;  /* 0x00600000145879f3 */ /* 0x000fe6000c0008ff */
        /* <DEDUP_REMOVED lines=15> */
[----:B------:R-:W-:Y:S02]  /*5520*/  UIADD3 UR12, UR43, 0x400, URZ ;  /* 0x000004002b0c7890 */ /* 0x000fe4000fffe03f */
[----:B------:R-:W-:Y:S02]  /*5530*/  WARPGROUP.DEPBAR.LE gsb0, 0x0 ;  /* 0x00008000000079c5 */ /* 0x000fe40000010000 */
[----:B------:R-:W-:-:S06]  /*5540*/  WARPGROUP.ARRIVE ;  /* 0x00000000000079c5 */ /* 0x000fcc0000000000 */
[----:B------:R-:W-:Y:S03]  /*5550*/  QGMMA.64x32x32.F32.E4M3.E4M3 R120, gdesc[UR36], RZ, !UPT, gsb0 ;  /* 0x00600000247879f3 */ /* 0x000fe6000c0008ff */
[----:B------:R-:W-:Y:S02]  /*5560*/  WARPGROUP.DEPBAR.LE gsb0, 0x0 ;  /* 0x00008000000079c5 */ /* 0x000fe40000010000 */
[----:B------:R-:W-:Y:S04]  /*5570*/  STL.64 [R1], R120 ;  /* 0x0000007801007387 */ /* 0x000fe80000100a00 */
[----:B------:R-:W-:Y:S04]  /*5580*/  STL.64 [R1+0x8], R122 ;  /* 0x0000087a01007387 */ /* 0x000fe80000100a00 */
[----:B------:R-:W-:Y:S04]  /*5590*/  STL.64 [R1+0x10], R124 ;  /* 0x0000107c01007387 */ /* 0x000fe80000100a00 */
[----:B------:R-:W-:Y:S04]  /*55a0*/  STL.64 [R1+0x18], R126 ;  /* 0x0000187e01007387 */ /* 0x000fe80000100a00 */
[----:B------:R-:W-:Y:S04]  /*55b0*/  STL.64 [R1+0x20], R128 ;  /* 0x0000208001007387 */ /* 0x000fe80000100a00 */
[----:B------:R-:W-:Y:S04]  /*55c0*/  STL.64 [R1+0x28], R130 ;  /* 0x0000288201007387 */ /* 0x000fe80000100a00 */
[----:B------:R-:W-:Y:S04]  /*55d0*/  STL.64 [R1+0x30], R132 ;  /* 0x0000308401007387 */ /* 0x000fe80000100a00 */
[----:B------:R0:W-:Y:S04]  /*55e0*/  STL.64 [R1+0x38], R134 ;  /* 0x0000388601007387 */ /* 0x0001e80000100a00 */
[----:B------:R-:W-:Y:S04]  /*55f0*/  STL [R1+0x29c], RZ ;  /* 0x00029cff01007387 */ /* 0x000fe80000100800 */
[----:B------:R-:W-:Y:S01]  /*5600*/  STL [R1+0x298], RZ ;  /* 0x000298ff01007387 */ /* 0x000fe20000100800 */
[----:B0-----:R-:W-:-:S03]  /*5610*/  WARPGROUP.ARRIVE ;  /* 0x00000000000079c5 */ /* 0x001fc60000000000 */
[----:B------:R-:W-:Y:S04]  /*5620*/  STL [R1+0x294], RZ ;  /* 0x000294ff01007387 */ /* 0x000fe80000100800 */
[----:B------:R-:W-:Y:S01]  /*5630*/  STL [R1+0x290], RZ ;  /* 0x000290ff01007387 */ /* 0x000fe20000100800 */
[----:B------:R-:W-:Y:S03]  /*5640*/  QGMMA.64x32x32.F32.E4M3.E4M3 R120, gdesc[UR32], RZ, !UPT, gsb0 ;  /* 0x00600000207879f3 */ /* 0x000fe6000c0008ff */
[----:B------:R-:W-:Y:S01]  /*5650*/  STL [R1+0x28c], RZ ;  /* 0x00028cff01007387 */ /* 0x000fe20000100800 */
[----:B------:R-:W-:Y:S02]  /*5660*/  WARPGROUP.DEPBAR.LE gsb0, 0x0 ;  /* 0x00008000000079c5 */ /* 0x000fe40000010000 */
        /* <DEDUP_REMOVED lines=49> */
[----:B------:R-:W-:-:S06]  /*5980*/  WARPGROUP.ARRIVE ;  /* 0x00000000000079c5 */ /* 0x000fcc0000000000 */
[----:B------:R-:W-:Y:S01]  /*5990*/  QGMMA.64x32x32.F32.E4M3.E4M3 R120, gdesc[UR28], RZ, !UPT, gsb0 ;  /* 0x006000001c7879f3 */ /* 0x000fe2000c0008ff */
[----:B------:R-:W-:Y:S02]  /*59a0*/  UIADD3 UR30, UR44, 0x2, URZ ;  /* 0x000000022c1e7890 */ /* 0x000fe4000fffe03f */
[----:B------:R-:W-:Y:S02]  /*59b0*/  WARPGROUP.DEPBAR.LE gsb0, 0x0 ;  /* 0x00008000000079c5 */ /* 0x000fe40000010000 */
        /* <DEDUP_REMOVED lines=16> */
[----:B------:R-:W-:-:S06]  /*5ac0*/  WARPGROUP.ARRIVE ;  /* 0x00000000000079c5 */ /* 0x000fcc0000000000 */
[----:B------:R-:W-:Y:S03]  /*5ad0*/  QGMMA.64x32x32.F32.E4M3.E4M3 R120, gdesc[UR32], RZ, !UPT, gsb0 ;  /* 0x00600000207879f3 */ /* 0x000fe6000c0008ff */
[----:B------:R-:W-:Y:S02]  /*5ae0*/  WARPGROUP.DEPBAR.LE gsb0, 0x0 ;  /* 0x00008000000079c5 */ /* 0x000fe40000010000 */
[----:B------:R-:W-:Y:S01]  /*5af0*/  WARPGROUP.ARRIVE ;  /* 0x00000000000079c5 */ /* 0x000fe20000000000 */
[----:B------:R-:W-:Y:S02]  /*5b00*/  IMAD.MOV.U32 R23, RZ, RZ, R120 ;  /* 0x000000ffff177224 */ /* 0x000fe400078e0078 */
[----:B------:R-:W-:Y:S02]  /*5b10*/  IMAD.MOV.U32 R22, RZ, RZ, R121 ;  /* 0x000000ffff167224 */ /* 0x000fe400078e0079 */
[----:B------:R-:W-:Y:S01]  /*5b20*/  IMAD.MOV.U32 R21, RZ, RZ, R122 ;  /* 0x000000ffff157224 */ /* 0x000fe200078e007a */
[----:B------:R-:W-:Y:S01]  /*5b30*/  QGMMA.64x32x32.F32.E4M3.E4M3 R216, gdesc[UR36], RZ, !UPT, gsb0 ;  /* 0x0060000024d879f3 */ /* 0x000fe2000c0008ff */
        /* <DEDUP_REMOVED lines=12> */
[----:B------:R-:W-:Y:S01]  /*5c00*/  IMAD.MOV.U32 R12, RZ, RZ, R135 ;  /* 0x000000ffff0c7224 */ /* 0x000fe200078e0087 */
[----:B------:R-:W-:-:S02]  /*5c10*/  WARPGROUP.DEPBAR.LE gsb0, 0x0 ;  /* 0x00008000000079c5 */ /* 0x000fc40000010000 */
[----:B------:R-:W-:Y:S01]  /*5c20*/  WARPGROUP.ARRIVE ;  /* 0x00000000000079c5 */ /* 0x000fe20000000000 */
[----:B------:R0:W-:Y:S04]  /*5c30*/  STL.64 [R1+0x750], R230 ;  /* 0x000750e601007387 */ /* 0x0001e80000100a00 */
[----:B------:R1:W-:Y:S01]  /*5c40*/  STL.64 [R1+0x748], R228 ;  /* 0x000748e401007387 */ /* 0x0003e20000100a00 */
[----:B------:R-:W-:Y:S01]  /*5c50*/  QGMMA.64x32x32.F32.E4M3.E4M3 R168, gdesc[UR12], RZ, !UPT, gsb0 ;  /* 0x006000000ca879f3 */ /* 0x000fe2000c0008ff */
[----:B------:R-:W-:Y:S02]  /*5c60*/  UIADD3 UR12, UR43, 0x2, URZ ;  /* 0x000000022b0c7890 */ /* 0x000fe4000fffe03f */
[----:B------:R4:W-:Y:S04]  /*5c70*/  STL.64 [R1+0x740], R226 ;  /* 0x000740e201007387 */ /* 0x0009e80000100a00 */
[----:B------:R2:W-:Y:S01]  /*5c80*/  STL.64 [R1+0x738], R224 ;  /* 0x000738e001007387 */ /* 0x0005e20000100a00 */
[----:B0-----:R-:W-:-:S02]  /*5c90*/  IMAD.MOV.U32 R230, RZ, RZ, R74 ;  /* 0x000000ffffe67224 */ /* 0x001fc400078e004a */
[----:B------:R-:W-:Y:S01]  /*5ca0*/  IMAD.MOV.U32 R231, RZ, RZ, R73 ;  /* 0x000000ffffe77224 */ /* 0x000fe200078e0049 */
[----:B------:R0:W-:Y:S01]  /*5cb0*/  STL.64 [R1+0x730], R222 ;  /* 0x000730de01007387 */ /* 0x0001e20000100a00 */
[----:B-1----:R-:W-:Y:S02]  /*5cc0*/  IMAD.MOV.U32 R228, RZ, RZ, R76 ;  /* 0x000000ffffe47224 */ /* 0x002fe400078e004c */
[----:B------:R-:W-:Y:S01]  /*5cd0*/  IMAD.MOV.U32 R229, RZ, RZ, R75 ;  /* 0x000000ffffe57224 */ /* 0x000fe200078e004b */
[----:B------:R1:W-:Y:S01]  /*5ce0*/  STL.64 [R1+0x728], R220 ;  /* 0x000728dc01007387 */ /* 0x0003e20000100a00 */
[----:B----4-:R-:W-:Y:S02]  /*5cf0*/  IMAD.MOV.U32 R226, RZ, RZ, R78 ;  /* 0x000000ffffe27224 */ /* 0x010fe400078e004e */
[----:B------:R-:W-:Y:S02]  /*5d00*/  IMAD.MOV.U32 R227, RZ, RZ, R77 ;  /* 0x000000ffffe37224 */ /* 0x000fe400078e004d */
[----:B--2---:R-:W-:-:S02]  /*5d10*/  IMAD.MOV.U32 R224, RZ, RZ, R80 ;  /* 0x000000ffffe07224 */ /* 0x004fc400078e0050 */
[----:B------:R-:W-:Y:S02]  /*5d20*/  IMAD.MOV.U32 R225, RZ, RZ, R79 ;  /* 0x000000ffffe17224 */ /* 0x000fe400078e004f */
[----:B0-----:R-:W-:Y:S02]  /*5d30*/  IMAD.MOV.U32 R222, RZ, RZ, R82 ;  /* 0x000000ffffde7224 */ /* 0x001fe400078e0052 */
[----:B------:R-:W-:Y:S02]  /*5d40*/  IMAD.MOV.U32 R223, RZ, RZ, R81 ;  /* 0x000000ffffdf7224 */ /* 0x000fe400078e0051 */
[----:B-1----:R-:W-:Y:S02]  /*5d50*/  IMAD.MOV.U32 R220, RZ, RZ, R84 ;  /* 0x000000ffffdc7224 */ /* 0x002fe400078e0054 */
[----:B------:R-:W-:Y:S01]  /*5d60*/  IMAD.MOV.U32 R221, RZ, RZ, R83 ;  /* 0x000000ffffdd7224 */ /* 0x000fe200078e0053 */
[----:B------:R-:W-:Y:S02]  /*5d70*/  WARPGROUP.DEPBAR.LE gsb0, 0x0 ;  /* 0x00008000000079c5 */ /* 0x000fe40000010000 */
[----:B------:R-:W-:Y:S01]  /*5d80*/  WARPGROUP.ARRIVE ;  /* 0x00000000000079c5 */ /* 0x000fe20000000000 */
[----:B------:R0:W-:Y:S04]  /*5d90*/  STL.64 [R1+0x790], R182 ;  /* 0x000790b601007387 */ /* 0x0001e80000100a00 */
[----:B------:R-:W-:Y:S01]  /*5da0*/  STL.64 [R1+0x788], R180 ;  /* 0x000788b401007387 */ /* 0x000fe20000100a00 */
[----:B------:R-:W-:Y:S03]  /*5db0*/  QGMMA.64x32x32.F32.E4M3.E4M3 R120, gdesc[UR24], RZ, !UPT, gsb0 ;  /* 0x00600000187879f3 */ /* 0x000fe6000c0008ff */
[----:B------:R-:W-:Y:S01]  /*5dc0*/  STL.64 [R1+0x780], R178 ;  /* 0x000780b201007387 */ /* 0x000fe20000100a00 */
[----:B0-----:R-:W-:-:S03]  /*5dd0*/  IMAD.MOV.U32 R183, RZ, RZ, R85 ;  /* 0x000000ffffb77224 */ /* 0x001fc600078e0055 */
[----:B------:R-:W-:Y:S01]  /*5de0*/  STL.64 [R1+0x778], R176 ;  /* 0x000778b001007387 */ /* 0x000fe20000100a00 */
[----:B------:R-:W-:-:S03]  /*5df0*/  IMAD.MOV.U32 R182, RZ, RZ, R72 ;  /* 0x000000ffffb67224 */ /* 0x000fc600078e0048 */
[----:B------:R-:W-:Y:S04]  /*5e00*/  STL.64 [R1+0x770], R174 ;  /* 0x000770ae01007387 */ /* 0x000fe80000100a00 */
[----:B------:R-:W-:Y:S04]  /*5e10*/  STL.64 [R1+0x768], R172 ;  /* 0x000768ac01007387 */ /* 0x000fe80000100a00 */
[----:B------:R-:W-:Y:S04]  /*5e20*/  STL.64 [R1+0x760], R170 ;  /* 0x000760aa01007387 */ /* 0x000fe80000100a00 */
[----:B------:R-:W-:Y:S04]  /*5e30*/  STL.64 [R1+0x758], R168 ;  /* 0x000758a801007387 */ /* 0x000fe80000100a00 */
[----:B------:R-:W-:Y:S01]  /*5e40*/  STL [R1+0x288], RZ ;  /* 0x000288ff01007387 */ /* 0x000fe20000100800 */
[----:B------:R-:W-:-:S02]  /*5e50*/  WARPGROUP.DEPBAR.LE gsb0, 0x0 ;  /* 0x00008000000079c5 */ /* 0x000fc40000010000 */
[----:B------:R-:W-:Y:S01]  /*5e60*/  WARPGROUP.ARRIVE ;  /* 0x00000000000079c5 */ /* 0x000fe20000000000 */
[----:B------:R-:W-:Y:S04]  /*5e70*/  STL.64 [R1+0x7d0], R134 ;  /* 0x0007d08601007387 */ /* 0x000fe80000100a00 */
[----:B------:R-:W-:Y:S01]  /*5e80*/  STL.64 [R1+0x7c8], R132 ;  /* 0x0007c88401007387 */ /* 0x000fe20000100a00 */
[----:B------:R-:W-:Y:S03]  /*5e90*/  QGMMA.64x32x32.F32.E4M3.E4M3 R72, gdesc[UR20], RZ, !UPT, gsb0 ;  /* 0x00600000144879f3 */ /* 0x000fe6000c0008ff */
[----:B------:R-:W-:Y:S04]  /*5ea0*/  STL.64 [R1+0x7c0], R130 ;  /* 0x0007c08201007387 */ /* 0x000fe80000100a00 */
[----:B------:R-:W-:Y:S04]  /*5eb0*/  STL.64 [R1+0x7b8], R128 ;  /* 0x0007b88001007387 */ /* 0x000fe80000100a00 */
[----:B------:R-:W-:Y:S04]  /*5ec0*/  STL.64 [R1+0x7b0], R126 ;  /* 0x0007b07e01007387 */ /* 0x000fe80000100a00 */
[----:B------:R-:W-:Y:S04]  /*5ed0*/  STL.64 [R1+0x7a8], R124 ;  /* 0x0007a87c01007387 */ /* 0x000fe80000100a00 */
[----:B------:R-:W-:Y:S04]  /*5ee0*/  STL.64 [R1+0x7a0], R122 ;  /* 0x0007a07a01007387 */ /* 0x000fe80000100a00 */
[----:B------:R-:W-:Y:S01]  /*5ef0*/  STL.64 [R1+0x798], R120 ;  /* 0x0007987801007387 */ /* 0x000fe20000100a00 */
[----:B------:R-:W-:-:S03]  /*5f00*/  WARPGROUP.DEPBAR.LE gsb0, 0x0 ;  /* 0x00008000000079c5 */ /* 0x000fc60000010000 */
[----:B------:R-:W-:Y:S04]  /*5f10*/  STL.64 [R1+0x810], R86 ;  /* 0x0008105601007387 */ /* 0x000fe80000100a00 */
        /* <DEDUP_REMOVED lines=8> */
[----:B0-----:R-:W2:Y:S04]  /*5fa0*/  LDL.LU R72, [R1+0x1c0] ;  /* 0x0001c00001487983 */ /* 0x001ea80000300800 */
[----:B------:R-:W2:Y:S04]  /*5fb0*/  LDL.LU R73, [R1+0x1c4] ;  /* 0x0001c40001497983 */ /* 0x000ea80000300800 */
        /* <DEDUP_REMOVED lines=13> */
[----:B------:R-:W2:Y:S01]  /*6090*/  LDL.LU R87, [R1+0x1fc] ;  /* 0x0001fc0001577983 */ /* 0x000ea20000300800 */
[----:B------:R-:W-:Y:S01]  /*60a0*/  IMAD.MOV.U32 R134, RZ, RZ, R182 ;  /* 0x000000ffff867224 */ /* 0x000fe200078e00b6 */
[----:B------:R-:W-:Y:S01]  /*60b0*/  UMOV UR28, UR12 ;  /* 0x0000000c001c7c82 */ /* 0x000fe20008000000 */
[----:B------:R-:W-:Y:S01]  /*60c0*/  IMAD.MOV.U32 R135, RZ, RZ, R183 ;  /* 0x000000ffff877224 */ /* 0x000fe200078e00b7 */
[----:B------:R-:W-:Y:S01]  /*60d0*/  UMOV UR29, 0x80000020 ;  /* 0x80000020001d7882 */ /* 0x000fe20000000000 */
[----:B------:R-:W-:Y:S01]  /*60e0*/  IMAD.MOV.U32 R168, RZ, RZ, R220 ;  /* 0x000000ffffa87224 */ /* 0x000fe200078e00dc */
[----:B------:R-:W-:Y:S01]  /*60f0*/  UMOV UR31, 0x80000020 ;  /* 0x80000020001f7882 */ /* 0x000fe20000000000 */
[----:B------:R-:W-:Y:S01]  /*6100*/  IMAD.MOV.U32 R169, RZ, RZ, R221 ;  /* 0x000000ffffa97224 */ /* 0x000fe200078e00dd */
        /* <DEDUP_REMOVED lines=27> */
[----:B------:R-:W-:-:S06]  /*62c0*/  WARPGROUP.ARRIVE ;  /* 0x00000000000079c5 */ /* 0x000fcc0000000000 */
[----:B------:R-:W-:Y:S03]  /*62d0*/  QGMMA.64x32x32.F32.E4M3.E4M3 R24, gdesc[UR16], RZ, !UPT, gsb0 ;  /* 0x00600000101879f3 */ /* 0x000fe6000c0008ff */
[----:B------:R-:W-:Y:S02]  /*62e0*/  WARPGROUP.DEPBAR.LE gsb0, 0x0 ;  /* 0x00008000000079c5 */ /* 0x000fe40000010000 */
[----:B------:R-:W-:Y:S04]  /*62f0*/  STL.64 [R1+0x830], R30 ;  /* 0x0008301e01007387 */ /* 0x000fe80000100a00 */
[----:B------:R-:W-:Y:S04]  /*6300*/  STL.64 [R1+0x828], R28 ;  /* 0x0008281c01007387 */ /* 0x000fe80000100a00 */
[----:B------:R-:W-:Y:S04]  /*6310*/  STL.64 [R1+0x820], R26 ;  /* 0x0008201a01007387 */ /* 0x000fe80000100a00 */
[----:B------:R-:W-:Y:S01]  /*6320*/  STL.64 [R1+0x818], R24 ;  /* 0x0008181801007387 */ /* 0x000fe20000100a00 */
[----:B--2---:R-:W-:-:S06]  /*6330*/  WARPGROUP.ARRIVE ;  /* 0x00000000000079c5 */ /* 0x004fcc0000000000 */
[----:B------:R-:W-:Y:S03]  /*6340*/  QGMMA.64x32x32.F32.E4M3.E4M3 R72, gdesc[UR28], R72, gsb0 ;  /* 0x006000001c4879f3 */ /* 0x000fe60008000848 */
[----:B------:R-:W-:Y:S02]  /*6350*/  WARPGROUP.DEPBAR.LE gsb0, 0x0 ;  /* 0x00008000000079c5 */ /* 0x000fe40000010000 */
[----:B------:R0:W-:Y:S04]  /*6360*/  STL.64 [R1+0x1c0], R72 ;  /* 0x0001c04801007387 */ /* 0x0001e80000100a00 */
[----:B------:R1:W-:Y:S04]  /*6370*/  STL.64 [R1+0x1c8], R74 ;  /* 0x0001c84a01007387 */ /* 0x0003e80000100a00 */
        /* <DEDUP_REMOVED lines=8> */
[----:B--2---:R-:W-:Y:S02]  /*6400*/  IMAD.MOV.U32 R76, RZ, RZ, R170 ;  /* 0x000000ffff4c7224 */ /* 0x004fe400078e00aa */
[----:B------:R-:W-:Y:S01]  /*6410*/  IMAD.MOV.U32 R77, RZ, RZ, R171 ;  /* 0x000000ffff4d7224 */ /* 0x000fe200078e00ab */
[----:B------:R2:W-:Y:S01]  /*6420*/  STL.64 [R1+0x1f0], R84 ;  /* 0x0001f05401007387 */ /* 0x0005e20000100a00 */
[----:B----4-:R-:W-:-:S02]  /*6430*/  IMAD.MOV.U32 R78, RZ, RZ, R172 ;  /* 0x000000ffff4e7224 */ /* 0x010fc400078e00ac */
[----:B------:R-:W-:Y:S01]  /*6440*/  IMAD.MOV.U32 R79, RZ, RZ, R173 ;  /* 0x000000ffff4f7224 */ /* 0x000fe200078e00ad */
[----:B------:R4:W-:Y:S01]  /*6450*/  STL.64 [R1+0x1f8], R86 ;  /* 0x0001f85601007387 */ /* 0x0009e20000100a00 */
[----:B0-----:R-:W-:Y:S02]  /*6460*/  IMAD.MOV.U32 R80, RZ, RZ, R174 ;  /* 0x000000ffff507224 */ /* 0x001fe400078e00ae */
[----:B------:R-:W-:Y:S02]  /*6470*/  IMAD.MOV.U32 R81, RZ, RZ, R175 ;  /* 0x000000ffff517224 */ /* 0x000fe400078e00af */
[----:B-1----:R-:W-:Y:S02]  /*6480*/  IMAD.MOV.U32 R82, RZ, RZ, R176 ;  /* 0x000000ffff527224 */ /* 0x002fe400078e00b0 */
[----:B------:R-:W-:Y:S02]  /*6490*/  IMAD.MOV.U32 R83, RZ, RZ, R177 ;  /* 0x000000ffff537224 */ /* 0x000fe400078e00b1 */
[----:B--2---:R-:W-:-:S02]  /*64a0*/  IMAD.MOV.U32 R84, RZ, RZ, R178 ;  /* 0x000000ffff547224 */ /* 0x004fc400078e00b2 */
[----:B------:R-:W-:Y:S02]  /*64b0*/  IMAD.MOV.U32 R85, RZ, RZ, R179 ;  /* 0x000000ffff557224 */ /* 0x000fe400078e00b3 */
[----:B----4-:R-:W-:Y:S02]  /*64c0*/  IMAD.MOV.U32 R86, RZ, RZ, R180 ;  /* 0x000000ffff567224 */ /* 0x010fe400078e00b4 */
[----:B------:R-:W-:Y:S01]  /*64d0*/  IMAD.MOV.U32 R87, RZ, RZ, R181 ;  /* 0x000000ffff577224 */ /* 0x000fe200078e00b5 */
[----:B------:R-:W2:Y:S01]  /*64e0*/  LDL.LU R180, [R1+0x78] ;  /* 0x0000780001b47983 */ /* 0x000ea20000300800 */
[----:B------:R-:W-:Y:S01]  /*64f0*/  UMOV UR32, UR28 ;  /* 0x0000001c00207c82 */ /* 0x000fe20008000000 */
[----:B------:R-:W-:Y:S01]  /*6500*/  UMOV UR33, UR29 ;  /* 0x0000001d00217c82 */ /* 0x000fe20008000000 */
[----:B------:R-:W-:Y:S01]  /*6510*/  UMOV UR35, 0x80000020 ;  /* 0x8000002000237882 */ /* 0x000fe20000000000 */
[----:B------:R-:W4:Y:S01]  /*6520*/  LDL.LU R181, [R1+0x7c] ;  /* 0x00007c0001b57983 */ /* 0x000f220000300800 */
[----:B------:R-:W-:Y:S01]  /*6530*/  WARPGROUP.ARRIVE ;  /* 0x00000000000079c5 */ /* 0x000fe20000000000 */
[----:B------:R-:W-:-:S02]  /*6540*/  IMAD.MOV.U32 R134, RZ, RZ, R182 ;  /* 0x000000ffff867224 */ /* 0x000fc400078e00b6 */
[----:B------:R-:W-:Y:S02]  /*6550*/  IMAD.MOV.U32 R168, RZ, RZ, R220 ;  /* 0x000000ffffa87224 */ /* 0x000fe400078e00dc */
[----:B------:R-:W-:Y:S01]  /*6560*/  IMAD.MOV.U32 R169, RZ, RZ, R221 ;  /* 0x000000ffffa97224 */ /* 0x000fe200078e00dd */
[----:B------:R-:W-:Y:S01]  /*6570*/  QGMMA.64x32x32.F32.E4M3.E4M3 R72, gdesc[UR32], R72, gsb0 ;  /* 0x00600000204879f3 */ /* 0x000fe20008000848 */
[----:B------:R-:W-:Y:S02]  /*6580*/  IMAD.MOV.U32 R182, RZ, RZ, R154 ;  /* 0x000000ffffb67224 */ /* 0x000fe400078e009a */
[----:B------:R-:W3:Y:S01]  /*6590*/  LDL.LU R154, [R1+0x8f4] ;  /* 0x0008f400019a7983 */ /* 0x000ee20000300800 */
[----:B------:R-:W-:Y:S02]  /*65a0*/  IMAD.MOV.U32 R220, RZ, RZ, R155 ;  /* 0x000000ffffdc7224 */ /* 0x000fe400078e009b */
[----:B------:R-:W-:Y:S01]  /*65b0*/  IMAD.MOV.U32 R170, RZ, RZ, R222 ;  /* 0x000000ffffaa7224 */ /* 0x000fe200078e00de */
[----:B------:R-:W3:Y:S01]  /*65c0*/  LDL.LU R155, [R1+0x8f0] ;  /* 0x0008f000019b7983 */ /* 0x000ee20000300800 */
[----:B------:R-:W-:-:S02]  /*65d0*/  IMAD.MOV.U32 R221, RZ, RZ, R156 ;  /* 0x000000ffffdd7224 */ /* 0x000fc400078e009c */
[----:B------:R-:W-:Y:S01]  /*65e0*/  IMAD.MOV.U32 R171, RZ, RZ, R223 ;  /* 0x000000ffffab7224 */ /* 0x000fe200078e00df */
[----:B------:R-:W3:Y:S01]  /*65f0*/  LDL.LU R156, [R1+0x8ec] ;  /* 0x0008ec00019c7983 */ /* 0x000ee20000300800 */
[----:B------:R-:W-:Y:S02]  /*6600*/  IMAD.MOV.U32 R222, RZ, RZ, R157 ;  /* 0x000000ffffde7224 */ /* 0x000fe400078e009d */
[----:B------:R-:W-:Y:S01]  /*6610*/  IMAD.MOV.U32 R172, RZ, RZ, R224 ;  /* 0x000000ffffac7224 */ /* 0x000fe200078e00e0 */
        /* <DEDUP_REMOVED lines=27> */
[----:B------:R-:W3:Y:S04]  /*67d0*/  LDL.LU R166, [R1+0x8c4] ;  /* 0x0008c40001a67983 */ /* 0x000ee80000300800 */
[----:B------:R-:W3:Y:S01]  /*67e0*/  LDL.LU R167, [R1+0x8c0] ;  /* 0x0008c00001a77983 */ /* 0x000ee20000300800 */
[----:B------:R-:W-:-:S03]  /*67f0*/  WARPGROUP.DEPBAR.LE gsb0, 0x0 ;  /* 0x00008000000079c5 */ /* 0x000fc60000010000 */
[----:B------:R-:W-:Y:S04]  /*6800*/  STL.64 [R1+0x100], R72 ;  /* 0x0001004801007387 */ /* 0x000fe80000100a00 */
[----:B------:R0:W-:Y:S04]  /*6810*/  STL.64 [R1+0x108], R74 ;  /* 0x0001084a01007387 */ /* 0x0001e80000100a00 */
[----:B------:R1:W-:Y:S04]  /*6820*/  STL.64 [R1+0x110], R76 ;  /* 0x0001104c01007387 */ /* 0x0003e80000100a00 */
[----:B------:R1:W-:Y:S04]  /*6830*/  STL.64 [R1+0x118], R78 ;  /* 0x0001184e01007387 */ /* 0x0003e80000100a00 */
[----:B------:R1:W-:Y:S01]  /*6840*/  STL.64 [R1+0x120], R80 ;  /* 0x0001205001007387 */ /* 0x0003e20000100a00 */
[----:B0-----:R-:W-:-:S03]  /*6850*/  IMAD.MOV.U32 R74, RZ, RZ, R168 ;  /* 0x000000ffff4a7224 */ /* 0x001fc600078e00a8 */
[----:B------:R0:W-:Y:S01]  /*6860*/  STL.64 [R1+0x128], R82 ;  /* 0x0001285201007387 */ /* 0x0001e20000100a00 */
[----:B------:R-:W-:Y:S02]  /*6870*/  IMAD.MOV.U32 R75, RZ, RZ, R169 ;  /* 0x000000ffff4b7224 */ /* 0x000fe400078e00a9 */
[----:B------:R-:W-:Y:S01]  /*6880*/  IMAD.MOV.U32 R168, RZ, RZ, R200 ;  /* 0x000000ffffa87224 */ /* 0x000fe200078e00c8 */
[----:B------:R0:W-:Y:S01]  /*6890*/  STL.64 [R1+0x130], R84 ;  /* 0x0001305401007387 */ /* 0x0001e20000100a00 */
[----:B-1----:R-:W-:Y:S02]  /*68a0*/  IMAD.MOV.U32 R76, RZ, RZ, R170 ;  /* 0x000000ffff4c7224 */ /* 0x002fe400078e00aa */
[----:B------:R-:W-:Y:S01]  /*68b0*/  IMAD.MOV.U32 R169, RZ, RZ, R201 ;  /* 0x000000ffffa97224 */ /* 0x000fe200078e00c9 */
[----:B------:R2:W-:Y:S01]  /*68c0*/  STL.64 [R1+0x138], R86 ;  /* 0x0001385601007387 */ /* 0x0005e20000100a00 */
        /* <DEDUP_REMOVED lines=15> */
[----:B0-----:R-:W-:Y:S02]  /*69c0*/  IMAD.MOV.U32 R82, RZ, RZ, R176 ;  /* 0x000000ffff527224 */ /* 0x001fe400078e00b0 */
        /* <DEDUP_REMOVED lines=11> */
[----:B------:R-:W-:-:S03]  /*6a80*/  IMAD.MOV.U32 R179, RZ, RZ, R211 ;  /* 0x000000ffffb37224 */ /* 0x000fc600078e00d3 */
[----:B------:R-:W3:Y:S01]  /*6a90*/  LDL.LU R209, [R1+0x898] ;  /* 0x0008980001d17983 */ /* 0x000ee20000300800 */
[----:B------:R-:W-:-:S03]  /*6aa0*/  IMAD.MOV.U32 R73, RZ, RZ, R135 ;  /* 0x000000ffff497224 */ /* 0x000fc600078e0087 */
[----:B------:R-:W3:Y:S01]  /*6ab0*/  LDL.LU R210, [R1+0x894] ;  /* 0x0008940001d27983 */ /* 0x000ee20000300800 */
[----:B------:R-:W-:Y:S02]  /*6ac0*/  IMAD.MOV.U32 R72, RZ, RZ, R134 ;  /* 0x000000ffff487224 */ /* 0x000fe400078e0086 */
[----:B------:R-:W-:Y:S01]  /*6ad0*/  IMAD.MOV.U32 R135, RZ, RZ, R182 ;  /* 0x000000ffff877224 */ /* 0x000fe200078e00b6 */
[----:B------:R-:W3:Y:S01]  /*6ae0*/  LDL.LU R211, [R1+0x890] ;  /* 0x0008900001d37983 */ /* 0x000ee20000300800 */
[----:B------:R-:W-:Y:S02]  /*6af0*/  IMAD.MOV.U32 R134, RZ, RZ, R183 ;  /* 0x000000ffff867224 */ /* 0x000fe400078e00b7 */
[----:B------:R-:W-:Y:S02]  /*6b00*/  IMAD.MOV.U32 R182, RZ, RZ, R214 ;  /* 0x000000ffffb67224 */ /* 0x000fe400078e00d6 */
[----:B------:R-:W-:Y:S02]  /*6b10*/  IMAD.MOV.U32 R183, RZ, RZ, R215 ;  /* 0x000000ffffb77224 */ /* 0x000fe400078e00d7 */
[----:B--2---:R-:W-:-:S02]  /*6b20*/  IMAD.MOV.U32 R86, RZ, RZ, R180 ;  /* 0x000000ffff567224 */ /* 0x004fc400078e00b4 */
[----:B------:R-:W-:Y:S02]  /*6b30*/  IMAD.MOV.U32 R180, RZ, RZ, R212 ;  /* 0x000000ffffb47224 */ /* 0x000fe400078e00d4 */
[----:B----4-:R-:W-:Y:S01]  /*6b40*/  IMAD.MOV.U32 R87, RZ, RZ, R181 ;  /* 0x000000ffff577224 */ /* 0x010fe200078e00b5 */
[----:B------:R-:W3:Y:S01]  /*6b50*/  LDL.LU R212, [R1+0x88c] ;  /* 0x00088c0001d47983 */ /* 0x000ee20000300800 */
[----:B------:R-:W-:-:S03]  /*6b60*/  IMAD.MOV.U32 R181, RZ, RZ, R213 ;  /* 0x000000ffffb57224 */ /* 0x000fc600078e00d5 */
[----:B------:R-:W3:Y:S04]  /*6b70*/  LDL.LU R213, [R1+0x888] ;  /* 0x0008880001d57983 */ /* 0x000ee80000300800 */
[----:B------:R-:W3:Y:S04]  /*6b80*/  LDL.LU R214, [R1+0x884] ;  /* 0x0008840001d67983 */ /* 0x000ee80000300800 */
[----:B------:R-:W3:Y:S01]  /*6b90*/  LDL.LU R215, [R1+0x880] ;  /* 0x0008800001d77983 */ /* 0x000ee20000300800 */
[----:B------:R-:W-:Y:S01]  /*6ba0*/  UIADD3 UR38, UR44, 0x102, URZ ;  /* 0x000001022c267890 */ /* 0x000fe2000fffe03f */
[----:B------:R-:W-:Y:S01]  /*6bb0*/  WARPGROUP.ARRIVE ;  /* 0x00000000000079c5 */ /* 0x000fe20000000000 */
[----:B------:R-:W-:Y:S01]  /*6bc0*/  UMOV UR36, UR28 ;  /* 0x0000001c00247c82 */ /* 0x000fe20008000000 */
[----:B------:R-:W-:Y:S01]  /*6bd0*/  UMOV UR37, UR29 ;  /* 0x0000001d00257c82 */ /* 0x000fe20008000000 */
[----:B------:R-:W-:-:S05]  /*6be0*/  UMOV UR39, 0x80000020 ;  /* 0x8000002000277882 */ /* 0x000fca0000000000 */
[----:B------:R-:W-:Y:S01]  /*6bf0*/  QGMMA.64x32x32.F32.E4M3.E4M3 R72, gdesc[UR36], R72, gsb0 ;  /* 0x00600000244879f3 */ /* 0x000fe20008000848 */
[----:B------:R-:W-:Y:S01]  /*6c00*/  UIADD3 UR14, UR44, 0x182, URZ ;  /* 0x000001822c0e7890 */ /* 0x000fe2000fffe03f */
[----:B------:R-:W-:Y:S01]  /*6c10*/  UMOV UR12, UR28 ;  /* 0x0000001c000c7c82 */ /* 0x000fe20008000000 */
[----:B------:R-:W-:Y:S01]  /*6c20*/  UMOV UR13, UR29 ;  /* 0x0000001d000d7c82 */ /* 0x000fe20008000000 */
[----:B------:R-:W-:Y:S01]  /*6c30*/  UMOV UR15, 0x80000020 ;  /* 0x80000020000f7882 */ /* 0x000fe20000000000 */
[----:B------:R-:W-:Y:S02]  /*6c40*/  IMAD.MOV.U32 R120, RZ, RZ, R134 ;  /* 0x000000ffff787224 */ /* 0x000fe400078e0086 */
[----:B------:R-:W-:Y:S02]  /*6c50*/  IMAD.MOV.U32 R121, RZ, RZ, R135 ;  /* 0x000000ffff797224 */ /* 0x000fe400078e0087 */
[----:B------:R-:W-:Y:S02]  /*6c60*/  IMAD.MOV.U32 R134, RZ, RZ, R97 ;  /* 0x000000ffff867224 */ /* 0x000fe400078e0061 */
[----:B------:R-:W-:Y:S01]  /*6c70*/  IMAD.MOV.U32 R135, RZ, RZ, R98 ;  /* 0x000000ffff877224 */ /* 0x000fe200078e0062 */
[----:B------:R-:W-:-:S02]  /*6c80*/  WARPGROUP.DEPBAR.LE gsb0, 0x0 ;  /* 0x00008000000079c5 */ /* 0x000fc40000010000 */
[----:B------:R-:W-:Y:S04]  /*6c90*/  STL.64 [R1+0x40], R72 ;  /* 0x0000404801007387 */ /* 0x000fe80000100a00 */
[----:B------:R-:W-:Y:S04]  /*6ca0*/  STL.64 [R1+0x48], R74 ;  /* 0x0000484a01007387 */ /* 0x000fe80000100a00 */
[----:B------:R0:W-:Y:S04]  /*6cb0*/  STL.64 [R1+0x50], R76 ;  /* 0x0000504c01007387 */ /* 0x0001e80000100a00 */
[----:B------:R1:W-:Y:S04]  /*6cc0*/  STL.64 [R1+0x58], R78 ;  /* 0x0000584e01007387 */ /* 0x0003e80000100a00 */
[----:B------:R2:W-:Y:S04]  /*6cd0*/  STL.64 [R1+0x60], R80 ;  /* 0x0000605001007387 */ /* 0x0005e80000100a00 */
[----:B------:R4:W-:Y:S04]  /*6ce0*/  STL.64 [R1+0x68], R82 ;  /* 0x0000685201007387 */ /* 0x0009e80000100a00 */
[----:B------:R4:W-:Y:S04]  /*6cf0*/  STL.64 [R1+0x70], R84 ;  /* 0x0000705401007387 */ /* 0x0009e80000100a00 */
[----:B------:R4:W-:Y:S01]  /*6d00*/  STL.64 [R1+0x78], R86 ;  /* 0x0000785601007387 */ /* 0x0009e20000100a00 */
[----:B0-----:R-:W-:-:S03]  /*6d10*/  IMAD.MOV.U32 R76, RZ, RZ, R99 ;  /* 0x000000ffff4c7224 */ /* 0x001fc600078e0063 */
[----:B------:R-:W-:Y:S01]  /*6d20*/  STL [R1+0x280], RZ ;  /* 0x000280ff01007387 */ /* 0x000fe20000100800 */
[----:B------:R-:W-:-:S03]  /*6d30*/  IMAD.MOV.U32 R77, RZ, RZ, R100 ;  /* 0x000000ffff4d7224 */ /* 0x000fc600078e0064 */
[----:B------:R-:W-:Y:S01]  /*6d40*/  STL [R1+0x27c], RZ ;  /* 0x00027cff01007387 */ /* 0x000fe20000100800 */
[----:B-1----:R-:W-:-:S03]  /*6d50*/  IMAD.MOV.U32 R78, RZ, RZ, R101 ;  /* 0x000000ffff4e7224 */ /* 0x002fc600078e0065 */
[----:B------:R-:W4:Y:S01]  /*6d60*/  LDL.LU R97, [R1+0x87c] ;  /* 0x00087c0001617983 */ /* 0x000f220000300800 */
[----:B------:R-:W-:-:S03]  /*6d70*/  IMAD.MOV.U32 R79, RZ, RZ, R102 ;  /* 0x000000ffff4f7224 */ /* 0x000fc600078e0066 */
[----:B------:R-:W4:Y:S01]  /*6d80*/  LDL.LU R98, [R1+0x878] ;  /* 0x0008780001627983 */ /* 0x000f220000300800 */
[----:B--2---:R-:W-:-:S03]  /*6d90*/  IMAD.MOV.U32 R80, RZ, RZ, R103 ;  /* 0x000000ffff507224 */ /* 0x004fc600078e0067 */
[----:B------:R-:W2:Y:S04]  /*6da0*/  LDL.LU R99, [R1+0x874] ;  /* 0x0008740001637983 */ /* 0x000ea80000300800 */
[----:B------:R-:W2:Y:S04]  /*6db0*/  LDL.LU R100, [R1+0x870] ;  /* 0x0008700001647983 */ /* 0x000ea80000300800 */
[----:B------:R-:W2:Y:S04]  /*6dc0*/  LDL.LU R101, [R1+0x86c] ;  /* 0x00086c0001657983 */ /* 0x000ea80000300800 */
[----:B------:R-:W2:Y:S04]  /*6dd0*/  LDL.LU R102, [R1+0x868] ;  /* 0x0008680001667983 */ /* 0x000ea80000300800 */
[----:B------:R-:W2:Y:S01]  /*6de0*/  LDL.LU R103, [R1+0x864] ;  /* 0x0008640001677983 */ /* 0x000ea20000300800 */
[----:B------:R-:W-:Y:S01]  /*6df0*/  UIADD3 UR26, UR44, 0x202, URZ ;  /* 0x000002022c1a7890 */ /* 0x000fe2000fffe03f */
[----:B------:R-:W-:Y:S01]  /*6e00*/  UMOV UR24, UR28 ;  /* 0x0000001c00187c82 */ /* 0x000fe20008000000 */
[----:B------:R-:W-:Y:S01]  /*6e10*/  UMOV UR25, UR29 ;  /* 0x0000001d00197c82 */ /* 0x000fe20008000000 */
[----:B------:R-:W-:Y:S01]  /*6e20*/  UMOV UR27, 0x80000020 ;  /* 0x80000020001b7882 */ /* 0x000fe20000000000 */
[----:B------:R-:W-:Y:S01]  /*6e30*/  UIADD3 UR22, UR44, 0x282, URZ ;  /* 0x000002822c167890 */ /* 0x000fe2000fffe03f */
[----:B------:R-:W-:Y:S01]  /*6e40*/  UMOV UR20, UR28 ;  /* 0x0000001c00147c82 */ /* 0x000fe20008000000 */
[----:B------:R-:W-:Y:S01]  /*6e50*/  UMOV UR21, UR29 ;  /* 0x0000001d00157c82 */ /* 0x000fe20008000000 */
[----:B------:R-:W-:Y:S01]  /*6e60*/  UMOV UR23, 0x80000020 ;  /* 0x8000002000177882 */ /* 0x000fe20000000000 */
[----:B---3--:R-:W-:-:S06]  /*6e70*/  WARPGROUP.ARRIVE ;  /* 0x00000000000079c5 */ /* 0x008fcc0000000000 */
[----:B------:R-:W-:Y:S03]  /*6e80*/  QGMMA.64x32x32.F32.E4M3.E4M3 R200, gdesc[UR12], R200, gsb0 ;  /* 0x006000000cc879f3 */ /* 0x000fe600080008c8 */
[----:B------:R-:W-:Y:S02]  /*6e90*/  WARPGROUP.DEPBAR.LE gsb0, 0x0 ;  /* 0x00008000000079c5 */ /* 0x000fe40000010000 */
[----:B------:R-:W-:-:S06]  /*6ea0*/  WARPGROUP.ARRIVE ;  /* 0x00000000000079c5 */ /* 0x000fcc0000000000 */
[----:B------:R-:W-:Y:S03]  /*6eb0*/  QGMMA.64x32x32.F32.E4M3.E4M3 R152, gdesc[UR24], R152, gsb0 ;  /* 0x00600000189879f3 */ /* 0x000fe60008000898 */
[----:B------:R-:W-:Y:S02]  /*6ec0*/  WARPGROUP.DEPBAR.LE gsb0, 0x0 ;  /* 0x00008000000079c5 */ /* 0x000fe40000010000 */
[----:B------:R-:W-:-:S06]  /*6ed0*/  WARPGROUP.ARRIVE ;  /* 0x00000000000079c5 */ /* 0x000fcc0000000000 */
[----:B------:R-:W-:Y:S01]  /*6ee0*/  QGMMA.64x32x32.F32.E4M3.E4M3 R104, gdesc[UR20], R104, gsb0 ;  /* 0x00600000146879f3 */ /* 0x000fe20008000868 */
[----:B------:R-:W-:Y:S01]  /*6ef0*/  UIADD3 UR18, UR44, 0x302, URZ ;  /* 0x000003022c127890 */ /* 0x000fe2000fffe03f */
[----:B------:R-:W-:Y:S01]  /*6f00*/  UMOV UR16, UR28 ;  /* 0x0000001c00107c82 */ /* 0x000fe20008000000 */
[----:B------:R-:W-:Y:S01]  /*6f10*/  UMOV UR17, UR29 ;  /* 0x0000001d00117c82 */ /* 0x000fe20008000000 */
[----:B------:R-:W-:Y:S01]  /*6f20*/  UMOV UR19, 0x80000020 ;  /* 0x8000002000137882 */ /* 0x000fe20000000000 */
[----:B------:R-:W-:Y:S02]  /*6f30*/  IMAD.MOV.U32 R81, RZ, RZ, R11 ;  /* 0x000000ffff517224 */ /* 0x000fe400078e000b */
[----:B------:R0:W5:Y:S01]  /*6f40*/  LDL.LU R11, [R1+0x860] ;  /* 0x00086000010b7983 */ /* 0x0001620000300800 */
[----:B----4-:R-:W-:Y:S02]  /*6f50*/  IMAD.MOV.U32 R82, RZ, RZ, R10 ;  /* 0x000000ffff527224 */ /* 0x010fe400078e000a */
[----:B------:R-:W-:Y:S01]  /*6f60*/  IMAD.MOV.U32 R83, RZ, RZ, R9 ;  /* 0x000000ffff537224 */ /* 0x000fe200078e0009 */
[----:B------:R0:W5:Y:S01]  /*6f70*/  LDL.LU R10, [R1+0x85c] ;  /* 0x00085c00010a7983 */ /* 0x0001620000300800 */
[----:B------:R-:W-:-:S02]  /*6f80*/  IMAD.MOV.U32 R84, RZ, RZ, R8 ;  /* 0x000000ffff547224 */ /* 0x000fc400078e0008 */
[----:B------:R-:W-:Y:S01]  /*6f90*/  IMAD.MOV.U32 R85, RZ, RZ, R7 ;  /* 0x000000ffff557224 */ /* 0x000fe200078e0007 */
[----:B------:R0:W5:Y:S01]  /*6fa0*/  LDL.LU R9, [R1+0x858] ;  /* 0x0008580001097983 */ /* 0x0001620000300800 */
[----:B------:R-:W-:-:S03]  /*6fb0*/  IMAD.MOV.U32 R86, RZ, RZ, R6 ;  /* 0x000000ffff567224 */ /* 0x000fc600078e0006 */
[----:B------:R0:W5:Y:S01]  /*6fc0*/  LDL.LU R8, [R1+0x854] ;  /* 0x0008540001087983 */ /* 0x0001620000300800 */
[----:B------:R-:W-:Y:S02]  /*6fd0*/  IMAD.MOV.U32 R122, RZ, RZ, R220 ;  /* 0x000000ffff7a7224 */ /* 0x000fe400078e00dc */
[----:B------:R-:W-:Y:S01]  /*6fe0*/  IMAD.MOV.U32 R87, RZ, RZ, R5 ;  /* 0x000000ffff577224 */ /* 0x000fe200078e0005 */
[----:B------:R0:W5:Y:S01]  /*6ff0*/  LDL.LU R7, [R1+0x850] ;  /* 0x0008500001077983 */ /* 0x0001620000300800 */
[----:B------:R-:W-:Y:S02]  /*7000*/  IMAD.MOV.U32 R123, RZ, RZ, R221 ;  /* 0x000000ffff7b7224 */ /* 0x000fe400078e00dd */
[----:B------:R-:W-:Y:S01]  /*7010*/  IMAD.MOV.U32 R220, RZ, RZ, R4 ;  /* 0x000000ffffdc7224 */ /* 0x000fe200078e0004 */
[----:B------:R0:W5:Y:S01]  /*7020*/  LDL.LU R6, [R1+0x84c] ;  /* 0x00084c0001067983 */ /* 0x0001620000300800 */
[----:B------:R-:W-:Y:S02]  /*7030*/  IMAD.MOV.U32 R124, RZ, RZ, R222 ;  /* 0x000000ffff7c7224 */ /* 0x000fe400078e00de */
[----:B------:R-:W-:Y:S01]  /*7040*/  IMAD.MOV.U32 R221, RZ, RZ, R3 ;  /* 0x000000ffffdd7224 */ /* 0x000fe200078e0003 */
[----:B------:R0:W5:Y:S01]  /*7050*/  LDL.LU R5, [R1+0x848] ;  /* 0x0008480001057983 */ /* 0x0001620000300800 */
[----:B------:R-:W-:Y:S01]  /*7060*/  IMAD.MOV.U32 R125, RZ, RZ, R223 ;  /* 0x000000ffff7d7224 */ /* 0x000fe200078e00df */
[----:B------:R-:W-:-:S02]  /*7070*/  WARPGROUP.DEPBAR.LE gsb0, 0x0 ;  /* 0x00008000000079c5 */ /* 0x000fc40000010000 */
[----:B------:R-:W-:Y:S01]  /*7080*/  WARPGROUP.ARRIVE ;  /* 0x00000000000079c5 */ /* 0x000fe20000000000 */
[----:B------:R0:W5:Y:S01]  /*7090*/  LDL.LU R4, [R1+0x844] ;  /* 0x0008440001047983 */ /* 0x0001620000300800 */
[----:B------:R-:W-:Y:S02]  /*70a0*/  IMAD.MOV.U32 R222, RZ, RZ, R2 ;  /* 0x000000ffffde7224 */ /* 0x000fe400078e0002 */
[----:B------:R-:W-:Y:S01]  /*70b0*/  IMAD.MOV.U32 R132, RZ, RZ, R230 ;  /* 0x000000ffff847224 */ /* 0x000fe200078e00e6 */
[----:B------:R0:W5:Y:S01]  /*70c0*/  LDL.LU R3, [R1+0x840] ;  /* 0x0008400001037983 */ /* 0x0001620000300800 */
[----:B------:R-:W-:Y:S01]  /*70d0*/  QGMMA.64x32x32.F32.E4M3.E4M3 R56, gdesc[UR16], R56, gsb0 ;  /* 0x00600000103879f3 */ /* 0x000fe20008000838 */
[----:B------:R-:W-:Y:S02]  /*70e0*/  IMAD.MOV.U32 R133, RZ, RZ, R231 ;  /* 0x000000ffff857224 */ /* 0x000fe400078e00e7 */
[----:B------:R0:W5:Y:S01]  /*70f0*/  LDL.LU R2, [R1+0x83c] ;  /* 0x00083c0001027983 */ /* 0x0001620000300800 */
[----:B------:R-:W-:-:S02]  /*7100*/  IMAD.MOV.U32 R223, RZ, RZ, R0 ;  /* 0x000000ffffdf7224 */ /* 0x000fc400078e0000 */
[----:B------:R-:W-:Y:S01]  /*7110*/  IMAD.MOV.U32 R130, RZ, RZ, R228 ;  /* 0x000000ffff827224 */ /* 0x000fe200078e00e4 */
[----:B------:R0:W5:Y:S01]  /*7120*/  LDL.LU R0, [R1+0x838] ;  /* 0x0008380001007983 */ /* 0x0001620000300800 */
[----:B------:R-:W-:Y:S02]  /*7130*/  IMAD.MOV.U32 R131, RZ, RZ, R229 ;  /* 0x000000ffff837224 */ /* 0x000fe400078e00e5 */
[----:B------:R-:W-:Y:S02]  /*7140*/  IMAD.MOV.U32 R230, RZ, RZ, R17 ;  /* 0x000000ffffe67224 */ /* 0x000fe400078e0011 */
[----:B------:R-:W-:Y:S02]  /*7150*/  IMAD.MOV.U32 R231, RZ, RZ, R16 ;  /* 0x000000ffffe77224 */ /* 0x000fe400078e0010 */
[----:B------:R-:W-:Y:S01]  /*7160*/  IMAD.MOV.U32 R128, RZ, RZ, R226 ;  /* 0x000000ffff807224 */ /* 0x000fe200078e00e2 */
[----:B------:R-:W3:Y:S01]  /*7170*/  LDL.LU.64 R16, [R1] ;  /* 0x0000000001107983 */ /* 0x000ee20000300a00 */
[----:B------:R-:W-:-:S02]  /*7180*/  IMAD.MOV.U32 R129, RZ, RZ, R227 ;  /* 0x000000ffff817224 */ /* 0x000fc400078e00e3 */
[----:B------:R-:W-:Y:S02]  /*7190*/  IMAD.MOV.U32 R228, RZ, RZ, R19 ;  /* 0x000000ffffe47224 */ /* 0x000fe400078e0013 */
[----:B------:R-:W-:Y:S02]  /*71a0*/  IMAD.MOV.U32 R229, RZ, RZ, R18 ;  /* 0x000000ffffe57224 */ /* 0x000fe400078e0012 */
[----:B------:R-:W-:Y:S01]  /*71b0*/  IMAD.MOV.U32 R126, RZ, RZ, R224 ;  /* 0x000000ffff7e7224 */ /* 0x000fe200078e00e0 */
[----:B------:R-:W3:Y:S01]  /*71c0*/  LDL.LU.64 R18, [R1+0x8] ;  /* 0x0000080001127983 */ /* 0x000ee20000300a00 */
[----:B------:R-:W-:Y:S02]  /*71d0*/  IMAD.MOV.U32 R127, RZ, RZ, R225 ;  /* 0x000000ffff7f7224 */ /* 0x000fe400078e00e1 */
[----:B------:R-:W-:Y:S02]  /*71e0*/  IMAD.MOV.U32 R226, RZ, RZ, R21 ;  /* 0x000000ffffe27224 */ /* 0x000fe400078e0015 */
[----:B------:R-:W-:-:S02]  /*71f0*/  IMAD.MOV.U32 R227, RZ, RZ, R20 ;  /* 0x000000ffffe37224 */ /* 0x000fc400078e0014 */
[----:B------:R-:W-:Y:S01]  /*7200*/  IMAD.MOV.U32 R224, RZ, RZ, R23 ;  /* 0x000000ffffe07224 */ /* 0x000fe200078e0017 */
[----:B------:R-:W3:Y:S01]  /*7210*/  LDL.LU.64 R20, [R1+0x10] ;  /* 0x0000100001147983 */ /* 0x000ee20000300a00 */
[----:B------:R-:W-:-:S03]  /*7220*/  IMAD.MOV.U32 R225, RZ, RZ, R22 ;  /* 0x000000ffffe17224 */ /* 0x000fc600078e0016 */
[----:B------:R-:W3:Y:S04]  /*7230*/  LDL.LU.64 R22, [R1+0x18] ;  /* 0x0000180001167983 */ /* 0x000ee80000300a00 */
[----:B------:R-:W3:Y:S04]  /*7240*/  LDL.LU.64 R24, [R1+0x20] ;  /* 0x0000200001187983 */ /* 0x000ee80000300a00 */
[----:B------:R-:W3:Y:S04]  /*7250*/  LDL.LU.64 R26, [R1+0x28] ;  /* 0x00002800011a7983 */ /* 0x000ee80000300a00 */
[----:B------:R-:W3:Y:S04]  /*7260*/  LDL.LU.64 R28, [R1+0x30] ;  /* 0x00003000011c7983 */ /* 0x000ee80000300a00 */
[----:B------:R-:W3:Y:S01]  /*7270*/  LDL.LU.64 R30, [R1+0x38] ;  /* 0x00003800011e7983 */ /* 0x000ee20000300a00 */
[----:B------:R-:W-:Y:S01]  /*7280*/  UIADD3 UR12, UR43, 0x202, URZ ;  /* 0x000002022b0c7890 */ /* 0x000fe2000fffe03f */
[----:B------:R-:W-:Y:S01]  /*7290*/  UMOV UR17, 0x80000020 ;  /* 0x8000002000117882 */ /* 0x000fe20000000000 */
[----:B------:R-:W-:-:S02]  /*72a0*/  WARPGROUP.DEPBAR.LE gsb0, 0x0 ;  /* 0x00008000000079c5 */ /* 0x000fc40000010000 */
[----:B------:R-:W-:-:S03]  /*72b0*/  WARPGROUP.ARRIVE ;  /* 0x00000000000079c5 */ /* 0x000fc60000000000 */
[----:B------:R-:W-:-:S03]  /*72c0*/  UMOV UR16, UR12 ;  /* 0x0000000c00107c82 */ /* 0x000fc60008000000 */
[----:B------:R-:W-:Y:S01]  /*72d0*/  QGMMA.64x32x32.F32.E4M3.E4M3 R40, gdesc[UR16], R40, gsb0 ;  /* 0x00600000102879f3 */ /* 0x000fe20008000828 */
[----:B------:R-:W-:Y:S01]  /*72e0*/  UMOV UR20, UR16 ;  /* 0x0000001000147c82 */ /* 0x000fe20008000000 */
[----:B------:R-:W-:Y:S01]  /*72f0*/  UMOV UR21, UR17 ;  /* 0x0000001100157c82 */ /* 0x000fe20008000000 */
[----:B------:R-:W-:Y:S02]  /*7300*/  WARPGROUP.DEPBAR.LE gsb0, 0x0 ;  /* 0x00008000000079c5 */ /* 0x000fe40000010000 */
[----:B--2---:R-:W-:-:S06]  /*7310*/  WARPGROUP.ARRIVE ;  /* 0x00000000000079c5 */ /* 0x004fcc0000000000 */
[----:B------:R-:W-:Y:S01]  /*7320*/  QGMMA.64x32x32.F32.E4M3.E4M3 R88, gdesc[UR20], R88, gsb0 ;  /* 0x00600000145879f3 */ /* 0x000fe20008000858 */
[----:B------:R-:W-:Y:S01]  /*7330*/  UMOV UR24, UR16 ;  /* 0x0000001000187c82 */ /* 0x000fe20008000000 */
[----:B------:R-:W-:Y:S01]  /*7340*/  UMOV UR25, UR17 ;  /* 0x0000001100197c82 */ /* 0x000fe20008000000 */
[----:B------:R-:W-:Y:S02]  /*7350*/  WARPGROUP.DEPBAR.LE gsb0, 0x0 ;  /* 0x00008000000079c5 */ /* 0x000fe40000010000 */
[----:B------:R-:W-:-:S06]  /*7360*/  WARPGROUP.ARRIVE ;  /* 0x00000000000079c5 */ /* 0x000fcc0000000000 */
        /* <DEDUP_REMOVED lines=8> */
[----:B------:R-:W-:Y:S02]  /*73f0*/  IMAD.MOV.U32 R72, RZ, RZ, R76 ;  /* 0x000000ffff487224 */ /* 0x000fe400078e004c */
[----:B------:R-:W-:Y:S02]  /*7400*/  IMAD.MOV.U32 R73, RZ, RZ, R77 ;  /* 0x000000ffff497224 */ /* 0x000fe400078e004d */
[----:B------:R-:W-:Y:S02]  /*7410*/  IMAD.MOV.U32 R74, RZ, RZ, R78 ;  /* 0x000000ffff4a7224 */ /* 0x000fe400078e004e */
[----:B------:R-:W-:Y:S01]  /*7420*/  IMAD.MOV.U32 R75, RZ, RZ, R79 ;  /* 0x000000ffff4b7224 */ /* 0x000fe200078e004f */
[----:B------:R-:W-:Y:S01]  /*7430*/  UMOV UR32, UR16 ;  /* 0x0000001000207c82 */ /* 0x000fe20008000000 */
[----:B------:R-:W-:Y:S01]  /*7440*/  UMOV UR33, UR17 ;  /* 0x0000001100217c82 */ /* 0x000fe20008000000 */
[----:B------:R-:W-:Y:S01]  /*7450*/  UMOV UR28, UR16 ;  /* 0x00000010001c7c82 */ /* 0x000fe20008000000 */
[----:B------:R-:W-:Y:S01]  /*7460*/  UMOV UR29, UR17 ;  /* 0x00000011001d7c82 */ /* 0x000fe20008000000 */
[----:B------:R-:W-:Y:S01]  /*7470*/  UIADD3 UR43, UR43, 0x402, URZ ;  /* 0x000004022b2b7890 */ /* 0x000fe2000fffe03f */
[----:B------:R-:W-:Y:S01]  /*7480*/  STL [R1+0x278], RZ ;  /* 0x000278ff01007387 */ /* 0x000fe20000100800 */
[----:B------:R-:W-:Y:S01]  /*7490*/  ULDC UR12, c[0x0][0x50c] ;  /* 0x00014300000c7ab9 */ /* 0x000fe20000000800 */
[----:B------:R-:W-:-:S02]  /*74a0*/  WARPGROUP.DEPBAR.LE gsb0, 0x0 ;  /* 0x00008000000079c5 */ /* 0x000fc40000010000 */
[----:B---3--:R-:W-:-:S06]  /*74b0*/  WARPGROUP.ARRIVE ;  /* 0x00000000000079c5 */ /* 0x008fcc0000000000 */
[----:B------:R-:W-:Y:S01]  /*74c0*/  QGMMA.64x32x32.F32.E4M3.E4M3 R16, gdesc[UR36], R16, gsb0 ;  /* 0x00600000241079f3 */ /* 0x000fe20008000810 */
        /* <DEDUP_REMOVED lines=12> */
[----:B------:R-:W-:-:S05]  /*7590*/  WARPGROUP.DEPBAR.LE gsb0, 0x0 ;  /* 0x00008000000079c5 */ /* 0x000fca0000010000 */
[----:B------:R-:W-:-:S06]  /*75a0*/  WARPGROUP.ARRIVE ;  /* 0x00000000000079c5 */ /* 0x000fcc0000000000 */
[----:B------:R-:W-:Y:S03]  /*75b0*/  QGMMA.64x32x32.F32.E4M3.E4M3 R72, gdesc[UR32], R72, gsb0 ;  /* 0x00600000204879f3 */ /* 0x000fe60008000848 */
[----:B------:R-:W-:Y:S02]  /*75c0*/  WARPGROUP.DEPBAR.LE gsb0, 0x0 ;  /* 0x00008000000079c5 */ /* 0x000fe40000010000 */
[----:B------:R-:W-:-:S06]  /*75d0*/  WARPGROUP.ARRIVE ;  /* 0x00000000000079c5 */ /* 0x000fcc0000000000 */
[----:B------:R-:W-:Y:S01]  /*75e0*/  QGMMA.64x32x32.F32.E4M3.E4M3 R120, gdesc[UR28], R120, gsb0 ;  /* 0x006000001c7879f3 */ /* 0x000fe20008000878 */
[----:B------:R-:W-:Y:S01]  /*75f0*/  UMOV UR28, UR43 ;  /* 0x0000002b001c7c82 */ /* 0x000fe20008000000 */
[----:B------:R-:W-:Y:S01]  /*7600*/  UMOV UR29, 0x80000020 ;  /* 0x80000020001d7882 */ /* 0x000fe20000000000 */
[----:B------:R-:W-:Y:S02]  /*7610*/  WARPGROUP.DEPBAR.LE gsb0, 0x0 ;  /* 0x00008000000079c5 */ /* 0x000fe40000010000 */
[----:B------:R-:W-:-:S06]  /*7620*/  WARPGROUP.ARRIVE ;  /* 0x00000000000079c5 */ /* 0x000fcc0000000000 */
        /* <DEDUP_REMOVED lines=16> */
[----:B------:R-:W-:Y:S01]  /*7730*/  IMAD.MOV.U32 R235, RZ, RZ, R12 ;  /* 0x000000ffffeb7224 */ /* 0x000fe200078e000c */
[----:B------:R-:W-:Y:S01]  /*7740*/  STL [R1+0x274], RZ ;  /* 0x000274ff01007387 */ /* 0x000fe20000100800 */
[----:B------:R-:W-:Y:S01]  /*7750*/  UMOV UR32, UR28 ;  /* 0x0000001c00207c82 */ /* 0x000fe20008000000 */
[----:B------:R-:W-:Y:S02]  /*7760*/  UMOV UR33, UR29 ;  /* 0x0000001d00217c82 */ /* 0x000fe40008000000 */
[----:B------:R-:W-:Y:S04]  /*7770*/  STL.64 [R1], R16 ;  /* 0x0000001001007387 */ /* 0x000fe80000100a00 */
[----:B------:R-:W-:Y:S04]  /*7780*/  STL.64 [R1+0x8], R18 ;  /* 0x0000081201007387 */ /* 0x000fe80000100a00 */
[----:B------:R-:W-:Y:S04]  /*7790*/  STL.64 [R1+0x10], R20 ;  /* 0x0000101401007387 */ /* 0x000fe80000100a00 */
[----:B------:R-:W-:Y:S01]  /*77a0*/  STL.64 [R1+0x18], R22 ;  /* 0x0000181601007387 */ /* 0x000fe20000100a00 */
[----:B------:R-:W-:-:S02]  /*77b0*/  WARPGROUP.DEPBAR.LE gsb0, 0x0 ;  /* 0x00008000000079c5 */ /* 0x000fc40000010000 */
[----:B------:R-:W-:Y:S01]  /*77c0*/  WARPGROUP.ARRIVE ;  /* 0x00000000000079c5 */ /* 0x000fe20000000000 */
[----:B------:R-:W-:Y:S05]  /*77d0*/  STL.64 [R1+0x20], R24 ;  /* 0x0000201801007387 */ /* 0x000fea0000100a00 */
[----:B------:R-:W-:Y:S01]  /*77e0*/  QGMMA.64x32x32.F32.E4M3.E4M3 R220, gdesc[UR32], R220, gsb0 ;  /* 0x0060000020dc79f3 */ /* 0x000fe200080008dc */
[----:B------:R-:W-:Y:S01]  /*77f0*/  STL.64 [R1+0x28], R26 ;  /* 0x0000281a01007387 */ /* 0x000fe20000100a00 */
[----:B------:R-:W-:Y:S02]  /*7800*/  IMAD.MOV.U32 R13, RZ, RZ, R30 ;  /* 0x000000ffff0d7224 */ /* 0x000fe400078e001e */
[----:B------:R-:W-:Y:S01]  /*7810*/  IMAD.MOV.U32 R12, RZ, RZ, R31 ;  /* 0x000000ffff0c7224 */ /* 0x000fe200078e001f */
[----:B------:R-:W-:Y:S01]  /*7820*/  STL.64 [R1+0x30], R28 ;  /* 0x0000301c01007387 */ /* 0x000fe20000100a00 */
[----:B------:R-:W-:-:S03]  /*7830*/  IMAD.MOV.U32 R14, RZ, RZ, R29 ;  /* 0x000000ffff0e7224 */ /* 0x000fc600078e001d */
[----:B------:R1:W-:Y:S04]  /*7840*/  STL.64 [R1+0x38], R30 ;  /* 0x0000381e01007387 */ /* 0x0003e80000100a00 */
[----:B-1----:R-:W2:Y:S04]  /*7850*/  LDL.LU.64 R30, [R1+0x830] ;  /* 0x00083000011e7983 */ /* 0x002ea80000300a00 */
[----:B------:R-:W2:Y:S04]  /*7860*/  LDL.LU.64 R28, [R1+0x828] ;  /* 0x00082800011c7983 */ /* 0x000ea80000300a00 */
[----:B------:R-:W2:Y:S04]  /*7870*/  LDL.LU.64 R26, [R1+0x820] ;  /* 0x00082000011a7983 */ /* 0x000ea80000300a00 */
[----:B------:R-:W2:Y:S04]  /*7880*/  LDL.LU.64 R24, [R1+0x818] ;  /* 0x0008180001187983 */ /* 0x000ea80000300a00 */
        /* <DEDUP_REMOVED lines=9> */
[----:B-1----:R-:W3:Y:S04]  /*7920*/  LDL.LU.64 R86, [R1+0x810] ;  /* 0x0008100001567983 */ /* 0x002ee80000300a00 */
[----:B------:R-:W3:Y:S04]  /*7930*/  LDL.LU.64 R84, [R1+0x808] ;  /* 0x0008080001547983 */ /* 0x000ee80000300a00 */
[----:B------:R-:W3:Y:S04]  /*7940*/  LDL.LU.64 R82, [R1+0x800] ;  /* 0x0008000001527983 */ /* 0x000ee80000300a00 */
[----:B------:R-:W3:Y:S04]  /*7950*/  LDL.LU.64 R80, [R1+0x7f8] ;  /* 0x0007f80001507983 */ /* 0x000ee80000300a00 */
[----:B------:R-:W3:Y:S04]  /*7960*/  LDL.LU.64 R78, [R1+0x7f0] ;  /* 0x0007f000014e7983 */ /* 0x000ee80000300a00 */
[----:B------:R-:W3:Y:S04]  /*7970*/  LDL.LU.64 R76, [R1+0x7e8] ;  /* 0x0007e800014c7983 */ /* 0x000ee80000300a00 */
[----:B------:R-:W3:Y:S04]  /*7980*/  LDL.LU.64 R74, [R1+0x7e0] ;  /* 0x0007e000014a7983 */ /* 0x000ee80000300a00 */
[----:B------:R-:W3:Y:S04]  /*7990*/  LDL.LU.64 R72, [R1+0x7d8] ;  /* 0x0007d80001487983 */ /* 0x000ee80000300a00 */
        /* <DEDUP_REMOVED lines=9> */
[----:B-1----:R-:W4:Y:S04]  /*7a30*/  LDL.LU.64 R134, [R1+0x7d0] ;  /* 0x0007d00001867983 */ /* 0x002f280000300a00 */
[----:B------:R-:W4:Y:S04]  /*7a40*/  LDL.LU.64 R132, [R1+0x7c8] ;  /* 0x0007c80001847983 */ /* 0x000f280000300a00 */
[----:B------:R-:W4:Y:S04]  /*7a50*/  LDL.LU.64 R130, [R1+0x7c0] ;  /* 0x0007c00001827983 */ /* 0x000f280000300a00 */
[----:B------:R-:W4:Y:S04]  /*7a60*/  LDL.LU.64 R128, [R1+0x7b8] ;  /* 0x0007b80001807983 */ /* 0x000f280000300a00 */
[----:B------:R-:W4:Y:S04]  /*7a70*/  LDL.LU.64 R126, [R1+0x7b0] ;  /* 0x0007b000017e7983 */ /* 0x000f280000300a00 */
[----:B------:R-:W4:Y:S04]  /*7a80*/  LDL.LU.64 R124, [R1+0x7a8] ;  /* 0x0007a800017c7983 */ /* 0x000f280000300a00 */
[----:B------:R-:W4:Y:S04]  /*7a90*/  LDL.LU.64 R122, [R1+0x7a0] ;  /* 0x0007a000017a7983 */ /* 0x000f280000300a00 */
[----:B------:R-:W4:Y:S04]  /*7aa0*/  LDL.LU.64 R120, [R1+0x798] ;  /* 0x0007980001787983 */ /* 0x000f280000300a00 */
[----:B------:R-:W-:Y:S04]  /*7ab0*/  STL.64 [R1+0x140], R168 ;  /* 0x000140a801007387 */ /* 0x000fe80000100a00 */
[----:B------:R-:W-:Y:S04]  /*7ac0*/  STL.64 [R1+0x148], R170 ;  /* 0x000148aa01007387 */ /* 0x000fe80000100a00 */
[----:B------:R-:W-:Y:S04]  /*7ad0*/  STL.64 [R1+0x150], R172 ;  /* 0x000150ac01007387 */ /* 0x000fe80000100a00 */
[----:B------:R-:W-:Y:S04]  /*7ae0*/  STL.64 [R1+0x158], R174 ;  /* 0x000158ae01007387 */ /* 0x000fe80000100a00 */
[----:B------:R-:W-:Y:S04]  /*7af0*/  STL.64 [R1+0x160], R176 ;  /* 0x000160b001007387 */ /* 0x000fe80000100a00 */
[----:B------:R-:W-:Y:S04]  /*7b00*/  STL.64 [R1+0x168], R178 ;  /* 0x000168b201007387 */ /* 0x000fe80000100a00 */
[----:B------:R-:W-:Y:S04]  /*7b10*/  STL.64 [R1+0x170], R180 ;  /* 0x000170b401007387 */ /* 0x000fe80000100a00 */
[----:B------:R1:W-:Y:S01]  /*7b20*/  STL.64 [R1+0x178], R182 ;  /* 0x000178b601007387 */ /* 0x0003e20000100a00 */
[----:B------:R-:W-:-:S03]  /*7b30*/  WARPGROUP.DEPBAR.LE gsb0, 0x0 ;  /* 0x00008000000079c5 */ /* 0x000fc60000010000 */
[----:B-1----:R-:W2:Y:S04]  /*7b40*/  LDL.LU.64 R182, [R1+0x790] ;  /* 0x0007900001b67983 */ /* 0x002ea80000300a00 */
[----:B------:R-:W2:Y:S04]  /*7b50*/  LDL.LU.64 R180, [R1+0x788] ;  /* 0x0007880001b47983 */ /* 0x000ea80000300a00 */
[----:B------:R-:W2:Y:S04]  /*7b60*/  LDL.LU.64 R178, [R1+0x780] ;  /* 0x0007800001b27983 */ /* 0x000ea80000300a00 */
[----:B------:R-:W2:Y:S04]  /*7b70*/  LDL.LU.64 R176, [R1+0x778] ;  /* 0x0007780001b07983 */ /* 0x000ea80000300a00 */
[----:B------:R-:W2:Y:S04]  /*7b80*/  LDL.LU.64 R174, [R1+0x770] ;  /* 0x0007700001ae7983 */ /* 0x000ea80000300a00 */
[----:B------:R-:W2:Y:S04]  /*7b90*/  LDL.LU.64 R172, [R1+0x768] ;  /* 0x0007680001ac7983 */ /* 0x000ea80000300a00 */
[----:B------:R-:W2:Y:S04]  /*7ba0*/  LDL.LU.64 R170, [R1+0x760] ;  /* 0x0007600001aa7983 */ /* 0x000ea80000300a00 */
[----:B------:R-:W2:Y:S04]  /*7bb0*/  LDL.LU.64 R168, [R1+0x758] ;  /* 0x0007580001a87983 */ /* 0x000ea80000300a00 */
[----:B------:R-:W-:Y:S04]  /*7bc0*/  STL.64 [R1+0x80], R220 ;  /* 0x000080dc01007387 */ /* 0x000fe80000100a00 */
[----:B------:R-:W-:Y:S04]  /*7bd0*/  STL.64 [R1+0x88], R222 ;  /* 0x000088de01007387 */ /* 0x000fe80000100a00 */
[----:B------:R-:W-:Y:S04]  /*7be0*/  STL.64 [R1+0x90], R224 ;  /* 0x000090e001007387 */ /* 0x000fe80000100a00 */
[----:B------:R-:W-:Y:S04]  /*7bf0*/  STL.64 [R1+0x98], R226 ;  /* 0x000098e201007387 */ /* 0x000fe80000100a00 */
[----:B------:R-:W-:Y:S04]  /*7c00*/  STL.64 [R1+0xa0], R228 ;  /* 0x0000a0e401007387 */ /* 0x000fe80000100a00 */
[----:B------:R1:W-:Y:S04]  /*7c10*/  STL.64 [R1+0xa8], R230 ;  /* 0x0000a8e601007387 */ /* 0x0003e80000100a00 */
[----:B------:R-:W-:Y:S04]  /*7c20*/  STL.64 [R1+0xb0], R232 ;  /* 0x0000b0e801007387 */ /* 0x000fe80000100a00 */
[----:B------:R0:W-:Y:S04]  /*7c30*/  STL.64 [R1+0xb8], R234 ;  /* 0x0000b8ea01007387 */ /* 0x0001e80000100a00 */
[----:B-1----:R-:W3:Y:S04]  /*7c40*/  LDL.LU.64 R230, [R1+0x750] ;  /* 0x0007500001e67983 */ /* 0x002ee80000300a00 */
[----:B------:R-:W3:Y:S04]  /*7c50*/  LDL.LU.64 R228, [R1+0x748] ;  /* 0x0007480001e47983 */ /* 0x000ee80000300a00 */
[----:B------:R-:W3:Y:S04]  /*7c60*/  LDL.LU.64 R226, [R1+0x740] ;  /* 0x0007400001e27983 */ /* 0x000ee80000300a00 */
[----:B------:R-:W3:Y:S04]  /*7c70*/  LDL.LU.64 R224, [R1+0x738] ;  /* 0x0007380001e07983 */ /* 0x000ee80000300a00 */
[----:B------:R-:W3:Y:S04]  /*7c80*/  LDL.LU.64 R222, [R1+0x730] ;  /* 0x0007300001de7983 */ /* 0x000ee80000300a00 */
[----:B------:R-:W3:Y:S01]  /*7c90*/  LDL.LU.64 R220, [R1+0x728] ;  /* 0x0007280001dc7983 */ /* 0x000ee20000300a00 */
[----:B------:R-:W-:Y:S01]  /*7ca0*/  UMOV UR36, UR28 ;  /* 0x0000001c00247c82 */ /* 0x000fe20008000000 */
[----:B------:R-:W-:Y:S01]  /*7cb0*/  UMOV UR37, UR29 ;  /* 0x0000001d00257c82 */ /* 0x000fe20008000000 */
[----:B------:R-:W-:Y:S01]  /*7cc0*/  UISETP.NE.AND UP0, UPT, UR12, 0x2, UPT ;  /* 0x000000020c00788c */ /* 0x000fe2000bf05270 */
[----:B------:R-:W-:-:S02]  /*7cd0*/  UMOV UR13, UR29 ;  /* 0x0000001d000d7c82 */ /* 0x000fc40008000000 */
[----:B------:R-:W-:Y:S01]  /*7ce0*/  UMOV UR12, UR28 ;  /* 0x0000001c000c7c82 */ /* 0x000fe20008000000 */
[----:B------:R-:W-:Y:S01]  /*7cf0*/  UMOV UR24, UR28 ;  /* 0x0000001c00187c82 */ /* 0x000fe20008000000 */
[----:B------:R-:W-:Y:S01]  /*7d00*/  UMOV UR25, UR29 ;  /* 0x0000001d00197c82 */ /* 0x000fe20008000000 */
[----:B------:R-:W-:Y:S01]  /*7d10*/  UMOV UR20, UR28 ;  /* 0x0000001c00147c82 */ /* 0x000fe20008000000 */
[----:B------:R-:W-:Y:S01]  /*7d20*/  UMOV UR21, UR29 ;  /* 0x0000001d00157c82 */ /* 0x000fe20008000000 */
[----:B------:R-:W-:Y:S01]  /*7d30*/  UMOV UR16, UR28 ;  /* 0x0000001c00107c82 */ /* 0x000fe20008000000 */
[----:B------:R-:W-:Y:S01]  /*7d40*/  UMOV UR17, UR29 ;  /* 0x0000001d00117c82 */ /* 0x000fe20008000000 */
[----:B---3--:R-:W-:-:S06]  /*7d50*/  WARPGROUP.ARRIVE ;  /* 0x00000000000079c5 */ /* 0x008fcc0000000000 */
[----:B------:R-:W-:Y:S03]  /*7d60*/  QGMMA.64x32x32.F32.E4M3.E4M3 R216, gdesc[UR36], R216, gsb0 ;  /* 0x0060000024d879f3 */ /* 0x000fe600080008d8 */
[----:B------:R-:W-:Y:S02]  /*7d70*/  WARPGROUP.DEPBAR.LE gsb0, 0x0 ;  /* 0x00008000000079c5 */ /* 0x000fe40000010000 */
[----:B--2---:R-:W-:-:S06]  /*7d80*/  WARPGROUP.ARRIVE ;  /* 0x00000000000079c5 */ /* 0x004fcc0000000000 */
[----:B------:R-:W-:Y:S03]  /*7d90*/  QGMMA.64x32x32.F32.E4M3.E4M3 R168, gdesc[UR12], R168, gsb0 ;  /* 0x006000000ca879f3 */ /* 0x000fe600080008a8 */
[----:B------:R-:W-:Y:S02]  /*7da0*/  WARPGROUP.DEPBAR.LE gsb0, 0x0 ;  /* 0x00008000000079c5 */ /* 0x000fe40000010000 */
[----:B----4-:R-:W-:-:S06]  /*7db0*/  WARPGROUP.ARRIVE ;  /* 0x00000000000079c5 */ /* 0x010fcc0000000000 */
[----:B------:R-:W-:Y:S03]  /*7dc0*/  QGMMA.64x32x32.F32.E4M3.E4M3 R120, gdesc[UR24], R120, gsb0 ;  /* 0x00600000187879f3 */ /* 0x000fe60008000878 */
[----:B------:R-:W-:Y:S02]  /*7dd0*/  WARPGROUP.DEPBAR.LE gsb0, 0x0 ;  /* 0x00008000000079c5 */ /* 0x000fe40000010000 */
[----:B------:R-:W-:-:S06]  /*7de0*/  WARPGROUP.ARRIVE ;  /* 0x00000000000079c5 */ /* 0x000fcc0000000000 */
[----:B------:R-:W-:Y:S01]  /*7df0*/  QGMMA.64x32x32.F32.E4M3.E4M3 R72, gdesc[UR20], R72, gsb0 ;  /* 0x00600000144879f3 */ /* 0x000fe20008000848 */
        /* <DEDUP_REMOVED lines=8> */
[----:B------:R-:W-:-:S02]  /*7e80*/  WARPGROUP.DEPBAR.LE gsb0, 0x0 ;  /* 0x00008000000079c5 */ /* 0x000fc40000010000 */
        /* <DEDUP_REMOVED lines=16> */
[----:B------:R-:W-:-:S03]  /*7f90*/  USEL UR12, URZ, 0x1, UP0 ;  /* 0x000000013f0c7887 */ /* 0x000fc60008000000 */
[----:B------:R1:W-:Y:S04]  /*7fa0*/  STL [R1+0x210], RZ ;  /* 0x000210ff01007387 */ /* 0x0003e80000100800 */
[----:B------:R1:W-:Y:S04]  /*7fb0*/  STL [R1+0x20c], RZ ;  /* 0x00020cff01007387 */ /* 0x0003e80000100800 */
[----:B------:R1:W-:Y:S04]  /*7fc0*/  STL [R1+0x208], RZ ;  /* 0x000208ff01007387 */ /* 0x0003e80000100800 */
[----:B------:R1:W-:Y:S04]  /*7fd0*/  STL [R1+0x204], RZ ;  /* 0x000204ff01007387 */ /* 0x0003e80000100800 */
[----:B------:R1:W-:Y:S01]  /*7fe0*/  STL [R1+0x200], RZ ;  /* 0x000200ff01007387 */ /* 0x0003e20000100800 */
[----:B------:R-:W-:Y:S01]  /*7ff0*/  ISETP.NE.AND P0, PT, RZ, UR12, PT ;  /* 0x0000000cff007c0c */ /* 0x000fe2000bf05270 */
[----:B------:R-:W-:-:S02]  /*8000*/  WARPGROUP.DEPBAR.LE gsb0, 0x0 ;  /* 0x00008000000079c5 */ /* 0x000fc40000010000 */
[----:B------:R-:W-:Y:S02]  /*8010*/  CS2R R236, SRZ ;  /* 0x0000000000ec7805 */ /* 0x000fe4000001ff00 */
[----:B0-----:R-:W-:Y:S02]  /*8020*/  CS2R R234, SRZ ;  /* 0x0000000000ea7805 */ /* 0x001fe4000001ff00 */
[----:B------:R-:W-:Y:S02]  /*8030*/  CS2R R232, SRZ ;  /* 0x0000000000e87805 */ /* 0x000fe4000001ff00 */
[----:B------:R-:W-:Y:S02]  /*8040*/  CS2R R22, SRZ ;  /* 0x0000000000167805 */ /* 0x000fe4000001ff00 */
[----:B------:R-:W-:Y:S02]  /*8050*/  CS2R R20, SRZ ;  /* 0x0000000000147805 */ /* 0x000fe4000001ff00 */
[----:B------:R-:W-:-:S02]  /*8060*/  CS2R R18, SRZ ;  /* 0x0000000000127805 */ /* 0x000fc4000001ff00 */
[----:B------:R-:W-:Y:S01]  /*8070*/  CS2R R16, SRZ ;  /* 0x0000000000107805 */ /* 0x000fe2000001ff00 */
[----:B------:R-:W-:Y:S01]  /*8080*/  IMAD.MOV.U32 R15, RZ, RZ, RZ ;  /* 0x000000ffff0f7224 */ /* 0x000fe200078e00ff */
[----:B-1----:R-:W-:Y:S06]  /*8090*/  @!P0 BRA `(.L_x_22) ;  /* 0x0000003400388947 */ /* 0x002fec0003800000 */
[----:B------:R0:W-:Y:S04]  /*80a0*/  STL [R1+0x79c], R52 ;  /* 0x00079c3401007387 */ /* 0x0001e80000100800 */
[----:B------:R-:W2:Y:S04]  /*80b0*/  LDL R15, [R1+0x1c0] ;  /* 0x0001c000010f7983 */ /* 0x000ea80000100800 */
[----:B------:R-:W3:Y:S04]  /*80c0*/  LDL R16, [R1+0x1c4] ;  /* 0x0001c40001107983 */ /* 0x000ee80000100800 */
[----:B0-----:R-:W4:Y:S04]  /*80d0*/  LDL R52, [R1+0x140] ;  /* 0x0001400001347983 */ /* 0x001f280000100800 */
[----:B------:R-:W3:Y:S04]  /*80e0*/  LDL R17, [R1+0x1c8] ;  /* 0x0001c80001117983 */ /* 0x000ee80000100800 */
        /* <DEDUP_REMOVED lines=10> */
[----:B------:R0:W-:Y:S04]  /*8190*/  STL [R1+0x798], R53 ;  /* 0x0007983501007387 */ /* 0x0001e80000100800 */
[----:B0-----:R-:W2:Y:S04]  /*81a0*/  LDL R53, [R1+0x1bc] ;  /* 0x0001bc0001357983 */ /* 0x001ea80000100800 */
[----:B------:R0:W-:Y:S04]  /*81b0*/  STL [R1+0x794], R54 ;  /* 0x0007943601007387 */ /* 0x0001e80000100800 */
[----:B0-----:R-:W4:Y:S04]  /*81c0*/  LDL R54, [R1+0x1b8] ;  /* 0x0001b80001367983 */ /* 0x001f280000100800 */
[----:B------:R0:W-:Y:S04]  /*81d0*/  STL [R1+0x790], R55 ;  /* 0x0007903701007387 */ /* 0x0001e80000100800 */
[----:B0-----:R-:W3:Y:S04]  /*81e0*/  LDL R55, [R1+0x1b4] ;  /* 0x0001b40001377983 */ /* 0x001ee80000100800 */
        /* <DEDUP_REMOVED lines=29> */
[----:B0-----:R-:W4:Y:S04]  /*83c0*/  LDL R38, [R1+0x1f8] ;  /* 0x0001f80001267983 */ /* 0x001f280000100800 */
[----:B------:R0:W-:Y:S04]  /*83d0*/  STL [R1+0x750], R39 ;  /* 0x0007502701007387 */ /* 0x0001e80000100800 */
[----:B0-----:R-:W4:Y:S04]  /*83e0*/  LDL R39, [R1+0x1f4] ;  /* 0x0001f40001277983 */ /* 0x001f280000100800 */
[----:B-----5:R-:W-:Y:S04]  /*83f0*/  STL [R1+0x74c], R11 ;  /* 0x00074c0b01007387 */ /* 0x020fe80000100800 */
        /* <DEDUP_REMOVED lines=9> */
[----:B------:R3:W-:Y:S02]  /*8490*/  STL [R1+0x724], R0 ;  /* 0x0007240001007387 */ /* 0x0007e40000100800 */
[----:B---3--:R-:W-:-:S01]  /*84a0*/  FADD R0, RZ, R35 ;  /* 0x00000023ff007221 */ /* 0x008fc20000000000 */
[----:B--2---:R-:W-:Y:S01]  /*84b0*/  FADD R3, RZ, R36 ;  /* 0x00000024ff037221 */ /* 0x004fe20000000000 */
[----:B----4-:R-:W-:-:S05]  /*84c0*/  FADD R2, RZ, R37 ;  /* 0x00000025ff027221 */ /* 0x010fca0000000000 */
[----:B------:R0:W-:Y:S04]  /*84d0*/  STL [R1+0x200], R2 ;  /* 0x0002000201007387 */ /* 0x0001e80000100800 */
[----:B------:R1:W-:Y:S01]  /*84e0*/  STL [R1+0x204], R3 ;  /* 0x0002040301007387 */ /* 0x0003e20000100800 */
[----:B0-----:R-:W-:-:S03]  /*84f0*/  FADD R2, RZ, R34 ;  /* 0x00000022ff027221 */ /* 0x001fc60000000000 */
[----:B------:R0:W-:Y:S01]  /*8500*/  STL [R1+0x208], R0 ;  /* 0x0002080001007387 */ /* 0x0001e20000100800 */
[----:B-1----:R-:W-:-:S03]  /*8510*/  FADD R3, RZ, R33 ;  /* 0x00000021ff037221 */ /* 0x002fc60000000000 */
[----:B------:R1:W-:Y:S01]  /*8520*/  STL [R1+0x20c], R2 ;  /* 0x00020c0201007387 */ /* 0x0003e20000100800 */
[----:B0-----:R-:W-:-:S03]  /*8530*/  FADD R0, RZ, R32 ;  /* 0x00000020ff007221 */ /* 0x001fc60000000000 */
[----:B------:R0:W-:Y:S01]  /*8540*/  STL [R1+0x210], R3 ;  /* 0x0002100301007387 */ /* 0x0001e20000100800 */
[----:B-1----:R-:W-:-:S03]  /*8550*/  FADD R2, RZ, R31 ;  /* 0x0000001fff027221 */ /* 0x002fc60000000000 */
[----:B------:R1:W-:Y:S04]  /*8560*/  STL [R1+0x214], R0 ;  /* 0x0002140001007387 */ /* 0x0003e80000100800 */
[----:B------:R2:W-:Y:S01]  /*8570*/  STL [R1+0x218], R2 ;  /* 0x0002180201007387 */ /* 0x0005e20000100800 */
[----:B0-----:R-:W-:-:S01]  /*8580*/  FADD R3, RZ, R30 ;  /* 0x0000001eff037221 */ /* 0x001fc20000000000 */
[----:B-1----:R-:W-:-:S04]  /*8590*/  FADD R0, RZ, R29 ;  /* 0x0000001dff007221 */ /* 0x002fc80000000000 */
[----:B------:R0:W-:Y:S01]  /*85a0*/  STL [R1+0x21c], R3 ;  /* 0x00021c0301007387 */ /* 0x0001e20000100800 */
[----:B--2---:R-:W-:-:S03]  /*85b0*/  FADD R2, RZ, R28 ;  /* 0x0000001cff027221 */ /* 0x004fc60000000000 */
        /* <DEDUP_REMOVED lines=12> */
[----:B------:R-:W-:Y:S04]  /*8680*/  STL [R1+0x238], R0 ;  /* 0x0002380001007387 */ /* 0x000fe80000100800 */
[----:B------:R1:W-:Y:S01]  /*8690*/  STL [R1+0x23c], R2 ;  /* 0x00023c0201007387 */ /* 0x0003e20000100800 */
[----:B0-----:R-:W-:-:S03]  /*86a0*/  FADD R3, RZ, R53 ;  /* 0x00000035ff037221 */ /* 0x001fc60000000000 */
[----:B-1----:R-:W2:Y:S04]  /*86b0*/  LDL R2, [R1+0x144] ;  /* 0x0001440001027983 */ /* 0x002ea80000100800 */
[----:B------:R0:W-:Y:S04]  /*86c0*/  STL [R1+0x240], R3 ;  /* 0x0002400301007387 */ /* 0x0001e80000100800 */
[----:B------:R-:W3:Y:S04]  /*86d0*/  LDL R4, [R1+0x14c] ;  /* 0x00014c0001047983 */ /* 0x000ee80000100800 */
[----:B------:R-:W4:Y:S04]  /*86e0*/  LDL R5, [R1+0x150] ;  /* 0x0001500001057983 */ /* 0x000f280000100800 */
[----:B0-----:R-:W3:Y:S04]  /*86f0*/  LDL R3, [R1+0x148] ;  /* 0x0001480001037983 */ /* 0x001ee80000100800 */
[----:B------:R-:W4:Y:S04]  /*8700*/  LDL R6, [R1+0x154] ;  /* 0x0001540001067983 */ /* 0x000f280000100800 */
[----:B------:R-:W4:Y:S04]  /*8710*/  LDL R7, [R1+0x158] ;  /* 0x0001580001077983 */ /* 0x000f280000100800 */
[----:B------:R-:W4:Y:S04]  /*8720*/  LDL R8, [R1+0x15c] ;  /* 0x00015c0001087983 */ /* 0x000f280000100800 */
[----:B------:R-:W4:Y:S04]  /*8730*/  LDL R9, [R1+0x160] ;  /* 0x0001600001097983 */ /* 0x000f280000100800 */
[----:B------:R-:W4:Y:S01]  /*8740*/  LDL R10, [R1+0x164] ;  /* 0x00016400010a7983 */ /* 0x000f220000100800 */
[----:B------:R-:W-:-:S03]  /*8750*/  FADD R236, RZ, R39 ;  /* 0x00000027ffec7221 */ /* 0x000fc60000000000 */
[----:B------:R-:W4:Y:S01]  /*8760*/  LDL R11, [R1+0x168] ;  /* 0x00016800010b7983 */ /* 0x000f220000100800 */
[----:B------:R-:W-:-:S03]  /*8770*/  FADD R237, RZ, R38 ;  /* 0x00000026ffed7221 */ /* 0x000fc60000000000 */
[----:B------:R-:W4:Y:S04]  /*8780*/  LDL R39, [R1+0x16c] ;  /* 0x00016c0001277983 */ /* 0x000f280000100800 */
        /* <DEDUP_REMOVED lines=16> */
[----:B------:R-:W4:Y:S01]  /*8890*/  LDL R54, [R1+0x130] ;  /* 0x0001300001367983 */ /* 0x000f220000100800 */
[----:B------:R-:W-:-:S03]  /*88a0*/  IMAD.MOV.U32 R0, RZ, RZ, R52 ;  /* 0x000000ffff007224 */ /* 0x000fc600078e0034 */
[----:B------:R-:W4:Y:S04]  /*88b0*/  LDL R53, [R1+0x134] ;  /* 0x0001340001357983 */ /* 0x000f280000100800 */
[----:B------:R-:W4:Y:S01]  /*88c0*/  LDL R52, [R1+0x138] ;  /* 0x0001380001347983 */ /* 0x000f220000100800 */
[----:B------:R-:W-:-:S05]  /*88d0*/  FADD R0, RZ, R0 ;  /* 0x00000000ff007221 */ /* 0x000fca0000000000 */
[----:B------:R2:W-:Y:S02]  /*88e0*/  STL [R1+0x244], R0 ;  /* 0x0002440001007387 */ /* 0x0005e40000100800 */
[----:B--2---:R-:W-:-:S05]  /*88f0*/  FADD R0, RZ, R2 ;  /* 0x00000002ff007221 */ /* 0x004fca0000000000 */
[----:B------:R4:W-:Y:S01]  /*8900*/  STL [R1+0x248], R0 ;  /* 0x0002480001007387 */ /* 0x0009e20000100800 */
[----:B---3--:R-:W-:-:S01]  /*8910*/  FADD R2, RZ, R3 ;  /* 0x00000003ff027221 */ /* 0x008fc20000000000 */
[----:B------:R-:W-:Y:S01]  /*8920*/  FADD R3, RZ, R4 ;  /* 0x00000004ff037221 */ /* 0x000fe20000000000 */
[----:B----4-:R-:W-:-:S03]  /*8930*/  FADD R0, RZ, R5 ;  /* 0x00000005ff007221 */ /* 0x010fc60000000000 */
[----:B------:R0:W-:Y:S04]  /*8940*/  STL [R1+0x24c], R2 ;  /* 0x00024c0201007387 */ /* 0x0001e80000100800 */
        /* <DEDUP_REMOVED lines=51> */
[----:B-1----:R-:W-:Y:S02]  /*8c80*/  FADD R3, RZ, R52 ;  /* 0x00000034ff037221 */ /* 0x002fe40000000000 */
[----:B--2---:R-:W2:Y:S04]  /*8c90*/  LDL R0, [R1+0x13c] ;  /* 0x00013c0001007983 */ /* 0x004ea80000100800 */
[----:B------:R0:W-:Y:S04]  /*8ca0*/  STL [R1+0x2b8], R2 ;  /* 0x0002b80201007387 */ /* 0x0001e80000100800 */
[----:B0-----:R-:W3:Y:S04]  /*8cb0*/  LDL R2, [R1+0xc0] ;  /* 0x0000c00001027983 */ /* 0x001ee80000100800 */
[----:B------:R0:W-:Y:S04]  /*8cc0*/  STL [R1+0x2bc], R3 ;  /* 0x0002bc0301007387 */ /* 0x0001e80000100800 */
[----:B------:R-:W4:Y:S04]  /*8cd0*/  LDL R4, [R1+0xc8] ;  /* 0x0000c80001047983 */ /* 0x000f280000100800 */
[----:B------:R-:W4:Y:S04]  /*8ce0*/  LDL R5, [R1+0xcc] ;  /* 0x0000cc0001057983 */ /* 0x000f280000100800 */
[----:B0-----:R-:W4:Y:S04]  /*8cf0*/  LDL R3, [R1+0xc4] ;  /* 0x0000c40001037983 */ /* 0x001f280000100800 */
        /* <DEDUP_REMOVED lines=26> */
[----:B--2---:R-:W-:-:S05]  /*8ea0*/  FADD R0, RZ, R0 ;  /* 0x00000000ff007221 */ /* 0x004fca0000000000 */
[----:B------:R3:W-:Y:S02]  /*8eb0*/  STL [R1+0x2c0], R0 ;  /* 0x0002c00001007387 */ /* 0x0007e40000100800 */
[----:B---3--:R-:W-:-:S05]  /*8ec0*/  FADD R0, RZ, R2 ;  /* 0x00000002ff007221 */ /* 0x008fca0000000000 */
[----:B------:R0:W-:Y:S01]  /*8ed0*/  STL [R1+0x2c4], R0 ;  /* 0x0002c40001007387 */ /* 0x0001e20000100800 */
[----:B----4-:R-:W-:-:S01]  /*8ee0*/  FADD R2, RZ, R3 ;  /* 0x00000003ff027221 */ /* 0x010fc20000000000 */
[----:B0-----:R-:W-:Y:S01]  /*8ef0*/  FADD R0, RZ, R4 ;  /* 0x00000004ff007221 */ /* 0x001fe20000000000 */
[----:B------:R-:W-:-:S03]  /*8f00*/  FADD R3, RZ, R5 ;  /* 0x00000005ff037221 */ /* 0x000fc60000000000 */
        /* <DEDUP_REMOVED lines=53> */
[----:B------:R-:W2:Y:S04]  /*9260*/  LDL R52, [R1+0xb8] ;  /* 0x0000b80001347983 */ /* 0x000ea80000100800 */
[----:B------:R1:W-:Y:S04]  /*9270*/  STL [R1+0x334], R2 ;  /* 0x0003340201007387 */ /* 0x0003e80000100800 */
[----:B------:R-:W3:Y:S04]  /*9280*/  LDL R53, [R1+0xbc] ;  /* 0x0000bc0001357983 */ /* 0x000ee80000100800 */
[----:B------:R4:W-:Y:S04]  /*9290*/  STL [R1+0x338], R0 ;  /* 0x0003380001007387 */ /* 0x0009e80000100800 */
        /* <DEDUP_REMOVED lines=16> */
[----:B------:R-:W3:Y:S04]  /*93a0*/  LDL R38, [R1] ;  /* 0x0000000001267983 */ /* 0x000ee80000100800 */
        /* <DEDUP_REMOVED lines=9> */
[----:B0-----:R-:W3:Y:S04]  /*9440*/  LDL R3, [R1+0x28] ;  /* 0x0000280001037983 */ /* 0x001ee80000100800 */
[----:B-1----:R-:W3:Y:S04]  /*9450*/  LDL R2, [R1+0x2c] ;  /* 0x00002c0001027983 */ /* 0x002ee80000100800 */
[----:B----4-:R-:W4:Y:S01]  /*9460*/  LDL R0, [R1+0x30] ;  /* 0x0000300001007983 */ /* 0x010f220000100800 */
[----:B------:R-:W-:-:S01]  /*9470*/  FADD R14, RZ, R14 ;  /* 0x0000000eff0e7221 */ /* 0x000fc20000000000 */
[----:B--2---:R-:W-:-:S05]  /*9480*/  FADD R52, RZ, R52 ;  /* 0x00000034ff347221 */ /* 0x004fca0000000000 */
[----:B------:R0:W-:Y:S01]  /*9490*/  STL [R1+0x33c], R52 ;  /* 0x00033c3401007387 */ /* 0x0001e20000100800 */
[----:B---3--:R-:W-:-:S03]  /*94a0*/  FADD R53, RZ, R53 ;  /* 0x00000035ff357221 */ /* 0x008fc60000000000 */
[----:B0-----:R-:W2:Y:S01]  /*94b0*/  LDL.LU R52, [R1+0x79c] ;  /* 0x00079c0001347983 */ /* 0x001ea20000300800 */
[----:B------:R-:W-:-:S03]  /*94c0*/  FADD R54, RZ, R54 ;  /* 0x00000036ff367221 */ /* 0x000fc60000000000 */
[----:B------:R0:W-:Y:S01]  /*94d0*/  STL [R1+0x340], R53 ;  /* 0x0003403501007387 */ /* 0x0001e20000100800 */
[----:B------:R-:W-:-:S01]  /*94e0*/  FADD R55, RZ, R55 ;  /* 0x00000037ff377221 */ /* 0x000fc20000000000 */
[----:B------:R-:W-:Y:S02]  /*94f0*/  FADD R24, RZ, R24 ;  /* 0x00000018ff187221 */ /* 0x000fe40000000000 */
[----:B0-----:R-:W3:Y:S01]  /*9500*/  LDL.LU R53, [R1+0x798] ;  /* 0x0007980001357983 */ /* 0x001ee20000300800 */
[----:B------:R-:W-:-:S03]  /*9510*/  FADD R25, RZ, R25 ;  /* 0x00000019ff197221 */ /* 0x000fc60000000000 */
[----:B------:R0:W-:Y:S01]  /*9520*/  STL [R1+0x344], R54 ;  /* 0x0003443601007387 */ /* 0x0001e20000100800 */
[----:B------:R-:W-:-:S01]  /*9530*/  FADD R26, RZ, R26 ;  /* 0x0000001aff1a7221 */ /* 0x000fc20000000000 */
[----:B------:R-:W-:Y:S02]  /*9540*/  FADD R27, RZ, R27 ;  /* 0x0000001bff1b7221 */ /* 0x000fe40000000000 */
[----:B0-----:R-:W3:Y:S04]  /*9550*/  LDL.LU R54, [R1+0x794] ;  /* 0x0007940001367983 */ /* 0x001ee80000300800 */
[----:B------:R0:W-:Y:S01]  /*9560*/  STL [R1+0x348], R55 ;  /* 0x0003483701007387 */ /* 0x0001e20000100800 */
[----:B------:R-:W-:-:S01]  /*9570*/  FADD R28, RZ, R28 ;  /* 0x0000001cff1c7221 */ /* 0x000fc20000000000 */
[----:B------:R-:W-:-:S02]  /*9580*/  FADD R29, RZ, R29 ;  /* 0x0000001dff1d7221 */ /* 0x000fc40000000000 */
[----:B0-----:R-:W3:Y:S04]  /*9590*/  LDL.LU R55, [R1+0x790] ;  /* 0x0007900001377983 */ /* 0x001ee80000300800 */
[----:B------:R0:W-:Y:S01]  /*95a0*/  STL [R1+0x34c], R24 ;  /* 0x00034c1801007387 */ /* 0x0001e20000100800 */
[----:B------:R-:W-:-:S01]  /*95b0*/  FADD R30, RZ, R30 ;  /* 0x0000001eff1e7221 */ /* 0x000fc20000000000 */
[----:B------:R-:W-:Y:S02]  /*95c0*/  FADD R31, RZ, R31 ;  /* 0x0000001fff1f7221 */ /* 0x000fe40000000000 */
[----:B0-----:R-:W3:Y:S04]  /*95d0*/  LDL.LU R24, [R1+0x78c] ;  /* 0x00078c0001187983 */ /* 0x001ee80000300800 */
[----:B------:R0:W-:Y:S01]  /*95e0*/  STL [R1+0x350], R25 ;  /* 0x0003501901007387 */ /* 0x0001e20000100800 */
[----:B------:R-:W-:-:S03]  /*95f0*/  FADD R32, RZ, R32 ;  /* 0x00000020ff207221 */ /* 0x000fc60000000000 */
        /* <DEDUP_REMOVED lines=45> */
[----:B0-----:R0:W5:Y:S04]  /*98d0*/  LDL.LU R11, [R1+0x74c] ;  /* 0x00074c00010b7983 */ /* 0x0011680000300800 */
[----:B------:R1:W-:Y:S01]  /*98e0*/  STL [R1+0x390], R10 ;  /* 0x0003900a01007387 */ /* 0x0003e20000100800 */
[----:B------:R-:W-:-:S03]  /*98f0*/  FADD R3, RZ, R3 ;  /* 0x00000003ff037221 */ /* 0x000fc60000000000 */
[----:B-1----:R0:W5:Y:S04]  /*9900*/  LDL.LU R10, [R1+0x748] ;  /* 0x00074800010a7983 */ /* 0x0021680000300800 */
[----:B------:R1:W-:Y:S01]  /*9910*/  STL [R1+0x394], R9 ;  /* 0x0003940901007387 */ /* 0x0003e20000100800 */
[----:B------:R-:W-:-:S03]  /*9920*/  FADD R2, RZ, R2 ;  /* 0x00000002ff027221 */ /* 0x000fc60000000000 */
[----:B-1----:R0:W5:Y:S04]  /*9930*/  LDL.LU R9, [R1+0x744] ;  /* 0x0007440001097983 */ /* 0x0021680000300800 */
[----:B------:R1:W-:Y:S01]  /*9940*/  STL [R1+0x398], R8 ;  /* 0x0003980801007387 */ /* 0x0003e20000100800 */
[----:B----4-:R-:W-:-:S03]  /*9950*/  FADD R0, RZ, R0 ;  /* 0x00000000ff007221 */ /* 0x010fc60000000000 */
[----:B-1----:R0:W5:Y:S04]  /*9960*/  LDL.LU R8, [R1+0x740] ;  /* 0x0007400001087983 */ /* 0x0021680000300800 */
[----:B------:R1:W-:Y:S04]  /*9970*/  STL [R1+0x39c], R7 ;  /* 0x00039c0701007387 */ /* 0x0003e80000100800 */
        /* <DEDUP_REMOVED lines=13> */
[----:B------:R1:W-:Y:S02]  /*9a50*/  STL [R1+0x3b8], R14 ;  /* 0x0003b80e01007387 */ /* 0x0003e40000100800 */
[----:B-1----:R-:W-:-:S01]  /*9a60*/  FADD R14, RZ, R13 ;  /* 0x0000000dff0e7221 */ /* 0x002fc20000000000 */
[----:B------:R-:W-:Y:S01]  /*9a70*/  FADD R13, RZ, R12 ;  /* 0x0000000cff0d7221 */ /* 0x000fe20000000000 */
[----:B------:R-:W-:-:S03]  /*9a80*/  FADD R12, RZ, R216 ;  /* 0x000000d8ff0c7221 */ /* 0x000fc60000000000 */
[----:B------:R1:W-:Y:S04]  /*9a90*/  STL [R1+0x3bc], R14 ;  /* 0x0003bc0e01007387 */ /* 0x0003e80000100800 */
[----:B------:R4:W-:Y:S04]  /*9aa0*/  STL [R1+0x3c0], R13 ;  /* 0x0003c00d01007387 */ /* 0x0009e80000100800 */
[----:B------:R2:W-:Y:S01]  /*9ab0*/  STL [R1+0x3c4], R12 ;  /* 0x0003c40c01007387 */ /* 0x0005e20000100800 */
[----:B-1----:R-:W-:-:S01]  /*9ac0*/  FADD R14, RZ, R217 ;  /* 0x000000d9ff0e7221 */ /* 0x002fc20000000000 */
[----:B----4-:R-:W-:-:S04]  /*9ad0*/  FADD R13, RZ, R218 ;  /* 0x000000daff0d7221 */ /* 0x010fc80000000000 */
[----:B------:R1:W-:Y:S01]  /*9ae0*/  STL [R1+0x3c8], R14 ;  /* 0x0003c80e01007387 */ /* 0x0003e20000100800 */
[----:B--2---:R-:W-:-:S03]  /*9af0*/  FADD R12, RZ, R219 ;  /* 0x000000dbff0c7221 */ /* 0x004fc60000000000 */
[----:B------:R2:W-:Y:S04]  /*9b00*/  STL [R1+0x3cc], R13 ;  /* 0x0003cc0d01007387 */ /* 0x0005e80000100800 */
[----:B------:R4:W-:Y:S01]  /*9b10*/  STL [R1+0x3d0], R12 ;  /* 0x0003d00c01007387 */ /* 0x0009e20000100800 */
[----:B-1----:R-:W-:-:S01]  /*9b20*/  FADD R14, RZ, R220 ;  /* 0x000000dcff0e7221 */ /* 0x002fc20000000000 */
[----:B--2---:R-:W-:-:S04]  /*9b30*/  FADD R13, RZ, R221 ;  /* 0x000000ddff0d7221 */ /* 0x004fc80000000000 */
[----:B------:R1:W-:Y:S01]  /*9b40*/  STL [R1+0x3d4], R14 ;  /* 0x0003d40e01007387 */ /* 0x0003e20000100800 */
[----:B----4-:R-:W-:-:S03]  /*9b50*/  FADD R12, RZ, R222 ;  /* 0x000000deff0c7221 */ /* 0x010fc60000000000 */
        /* <DEDUP_REMOVED lines=365> */
[----:B---3--:R-:W-:-:S03]  /*b230*/  FADD R12, RZ, R53 ;  /* 0x00000035ff0c7221 */ /* 0x008fc60000000000 */
        /* <DEDUP_REMOVED lines=38> */
[----:B------:R-:W-:-:S01]  /*b4a0*/  FADD R15, RZ, R15 ;  /* 0x0000000fff0f7221 */ /* 0x000fc20000000000 */
[----:B------:R-:W-:Y:S01]  /*b4b0*/  FADD R16, RZ, R16 ;  /* 0x00000010ff107221 */ /* 0x000fe20000000000 */
        /* <DEDUP_REMOVED lines=11> */
[----:B0-----:R-:W-:-:S06]  /*b570*/  UMOV UR6, URZ ;  /* 0x0000003f00067c82 */ /* 0x001fcc0008000000 */
.L_x_22:
[----:B------:R-:W-:-:S04]  /*b580*/  UIADD3 UR45, UR5, 0x1, URZ ;  /* 0x00000001052d7890 */ /* 0x000fc8000fffe03f */
[----:B------:R-:W-:-:S04]  /*b590*/  UISETP.NE.AND UP0, UPT, UR45, 0x5, UPT ;  /* 0x000000052d00788c */ /* 0x000fc8000bf05270 */
[----:B------:R-:W-:Y:S02]  /*b5a0*/  USEL UR13, URZ, 0x1, UP0 ;  /* 0x000000013f0d7887 */ /* 0x000fe40008000000 */
[----:B------:R-:W-:Y:S02]  /*b5b0*/  USEL UR45, UR45, URZ, UP0 ;  /* 0x0000003f2d2d7287 */ /* 0x000fe40008000000 */
[----:B------:R-:W-:-:S06]  /*b5c0*/  ULOP3.LUT UR13, UR4, UR13, URZ, 0x3c, !UPT ;  /* 0x0000000d040d7292 */ /* 0x000fcc000f8e3c3f */
[----:B------:R-:W-:Y:S01]  /*b5d0*/  IMAD.U32 R12, RZ, RZ, UR13 ;  /* 0x0000000dff0c7e24 */ /* 0x000fe2000f8e00ff */
[----:B------:R-:W-:-:S06]  /*b5e0*/  UMOV UR13, 0x1 ;  /* 0x00000001000d7882 */ /* 0x000fcc0000000000 */
.L_x_17:
[----:B------:R-:W-:-:S04]  /*b5f0*/  UISETP.LT.AND UP0, UPT, UR11, 0x1, UPT ;  /* 0x000000010b00788c */ /* 0x000fc8000bf01270 */
[----:B------:R-:W-:-:S04]  /*b600*/  USEL UR14, UR11, 0x1, UP0 ;  /* 0x000000010b0e7887 */ /* 0x000fc80008000000 */
[----:B------:R-:W-:-:S04]  /*b610*/  UIADD3 UR14, UR11, -UR14, URZ ;  /* 0x8000000e0b0e7290 */ /* 0x000fc8000fffe03f */
[----:B------:R-:W-:-:S06]  /*b620*/  UISETP.GE.AND UP0, UPT, UR14, 0x1, UPT ;  /* 0x000000010e00788c */ /* 0x000fcc000bf06270 */
[----:B------:R-:W-:-:S13]  /*b630*/  PLOP3.LUT P0, PT, PT, PT, UP0, 0x80, 0x0 ;  /* 0x000000000000781c */ /* 0x000fda0003f0f008 */
[----:B------:R-:W-:Y:S05]  /*b640*/  @!P0 BRA `(.L_x_23) ;  /* 0x00000084004c8947 */ /* 0x000fea0003800000 */
[----:B------:R-:W-:Y:S01]  /*b650*/  IMAD.U32 R13, RZ, RZ, UR14 ;  /* 0x0000000eff0d7e24 */ /* 0x000fe2000f8e00ff */
[----:B------:R-:W-:Y:S01]  /*b660*/  UMOV UR44, UR5 ;  /* 0x00000005002c7c82 */ /* 0x000fe20008000000 */
[----:B------:R-:W-:-:S05]  /*b670*/  ULDC UR43, c[0x0][0x50c] ;  /* 0x00014300002b7ab9 */ /* 0x000fca0000000800 */
.L_x_31:
[----:B------:R-:W-:-:S06]  /*b680*/  UISETP.NE.AND UP0, UPT, UR10, 0x3, UPT ;  /* 0x000000030a00788c */ /* 0x000fcc000bf05270 */
[----:B------:R-:W-:-:S13]  /*b690*/  PLOP3.LUT P1, PT, PT, PT, UP0, 0x80, 0x0 ;  /* 0x000000000000781c */ /* 0x000fda0003f2f008 */
[----:B------:R-:W-:Y:S05]  /*b6a0*/  @!P1 BRA `(.L_x_24) ;  /* 0x0000000000049947 */ /* 0x000fea0003800000 */
[----:B------:R-:W-:Y:S01]  /*b6b0*/  BPT.TRAP 0x1 ;  /* 0x000000040000795c */ /* 0x000fe20000300000 */
.L_x_24:
[----:B------:R-:W0:Y:S01]  /*b6c0*/  S2UR UR14, SR_CgaCtaId ;  /* 0x00000000000e79c3 */ /* 0x000e220000008800 */
[----:B------:R-:W-:Y:S01]  /*b6d0*/  UMOV UR8, 0x400 ;  /* 0x0000040000087882 */ /* 0x000fe20000000000 */
[----:B------:R-:W-:Y:S01]  /*b6e0*/  SHF.L.U32 R14, R12, 0x1f, RZ ;  /* 0x0000001f0c0e7819 */ /* 0x000fe200000006ff */
[----:B0-----:R-:W-:-:S04]  /*b6f0*/  ULEA UR8, UR14, UR8, 0x18 ;  /* 0x000000080e087291 */ /* 0x001fc8000f8ec03f */
[----:B------:R-:W-:-:S09]  /*b700*/  ULEA UR14, UR45, UR8, 0x3 ;  /* 0x000000082d0e7291 */ /* 0x000fd2000f8e183f */
[----:B------:R0:W1:Y:S01]  /*b710*/  SYNCS.PHASECHK.TRANS64.TRYWAIT P0, [UR14], R14 ;  /* 0x0000000eff0075a7 */ /* 0x000062000800014e */
[----:B------:R-:W-:Y:S05]  /*b720*/  @!P1 BRA `(.L_x_25) ;  /* 0x0000000000049947 */ /* 0x000fea0003800000 */
[----:B------:R-:W-:Y:S01]  /*b730*/  BPT.TRAP 0x1 ;  /* 0x000000040000795c */ /* 0x000fe20000300000 */
.L_x_25:
[----:B-1----:R-:W-:Y:S05]  /*b740*/  @P0 BRA `(.L_x_26) ;  /* 0x0000000000080947 */ /* 0x002fea0003800000 */
[----:B------:R-:W1:Y:S02]  /*b750*/  SYNCS.PHASECHK.TRANS64.TRYWAIT P0, [UR14], R14 ;  /* 0x0000000eff0075a7 */ /* 0x000e64000800014e */
[----:B-1----:R-:W-:Y:S05]  /*b760*/  @!P0 BRA `(.L_x_27) ;  /* 0x0000033c00288947 */ /* 0x002fea0003800000 */
.L_x_26:
        /* <DEDUP_REMOVED lines=15> */
[----:B------:R-:W3:Y:S01]  /*b860*/  LDL.LU.64 R134, [R1+0x1f8] ;  /* 0x0001f80001867983 */ /* 0x000ee20000300a00 */
[----:B------:R-:W-:-:S02]  /*b870*/  UIADD3 UR14, UR8, 0x1e100, URZ ;  /* 0x0001e100080e7890 */ /* 0x000fc4000fffe03f */
[----:B------:R-:W-:Y:S01]  /*b880*/  UISETP.NE.AND UP0, UPT, UR12, URZ, UPT ;  /* 0x0000003f0c00728c */ /* 0x000fe2000bf05270 */
[----:B------:R-:W-:Y:S01]  /*b890*/  STL [R1+0x9c0], R72 ;  /* 0x0009c04801007387 */ /* 0x000fe20000100800 */
[----:B------:R-:W-:Y:S02]  /*b8a0*/  USHF.R.U32.HI UR14, URZ, 0x4, UR14 ;  /* 0x000000043f0e7899 */ /* 0x000fe4000801160e */
[----:B------:R-:W-:Y:S01]  /*b8b0*/  USEL UR13, UR13, URZ, !UP0 ;  /* 0x0000003f0d0d7287 */ /* 0x000fe2000c000000 */
[----:B------:R1:W-:Y:S01]  /*b8c0*/  STL [R1+0x9bc], R73 ;  /* 0x0009bc4901007387 */ /* 0x0003e20000100800 */
[----:B------:R-:W-:Y:S02]  /*b8d0*/  ULOP3.LUT UR14, UR14, 0x3fff, URZ, 0xc0, !UPT ;  /* 0x00003fff0e0e7892 */ /* 0x000fe4000f8ec03f */
[----:B------:R-:W-:Y:S01]  /*b8e0*/  ULOP3.LUT UR48, UR9, 0x10000, URZ, 0xfc, !UPT ;  /* 0x0001000009307892 */ /* 0x000fe2000f8efc3f */
[----:B------:R-:W-:Y:S01]  /*b8f0*/  STL [R1+0x9b8], R74 ;  /* 0x0009b84a01007387 */ /* 0x000fe20000100800 */
[----:B------:R-:W-:-:S02]  /*b900*/  ULOP3.LUT UR14, UR14, 0x10000, URZ, 0xfc, !UPT ;  /* 0x000100000e0e7892 */ /* 0x000fc4000f8efc3f */
[----:B------:R-:W-:Y:S01]  /*b910*/  UISETP.NE.U32.AND UP0, UPT, UR13, URZ, UPT ;  /* 0x0000003f0d00728c */ /* 0x000fe2000bf05070 */
[----:B------:R4:W-:Y:S01]  /*b920*/  STL [R1+0x9b4], R75 ;  /* 0x0009b44b01007387 */ /* 0x0009e20000100800 */
[----:B------:R-:W-:-:S03]  /*b930*/  UIMAD UR48, UR45, 0x600, UR48 ;  /* 0x000006002d3078a4 */ /* 0x000fc6000f8e0230 */
[----:B------:R-:W-:Y:S01]  /*b940*/  STL [R1+0x9b0], R76 ;  /* 0x0009b04c01007387 */ /* 0x000fe20000100800 */
[----:B------:R-:W-:-:S03]  /*b950*/  UIMAD UR49, UR45, 0x380, UR14 ;  /* 0x000003802d3178a4 */ /* 0x000fc6000f8e020e */
[----:B------:R0:W-:Y:S04]  /*b960*/  STL [R1+0x9ac], R77 ;  /* 0x0009ac4d01007387 */ /* 0x0001e80000100800 */
[----:B------:R-:W-:Y:S04]  /*b970*/  STL [R1+0x9a8], R78 ;  /* 0x0009a84e01007387 */ /* 0x000fe80000100800 */
[----:B------:R2:W-:Y:S04]  /*b980*/  STL [R1+0x9a4], R79 ;  /* 0x0009a44f01007387 */ /* 0x0005e80000100800 */
[----:B------:R-:W-:Y:S04]  /*b990*/  STL [R1+0x9a0], R80 ;  /* 0x0009a05001007387 */ /* 0x000fe80000100800 */
[----:B------:R2:W-:Y:S01]  /*b9a0*/  STL [R1+0x99c], R81 ;  /* 0x00099c5101007387 */ /* 0x0005e20000100800 */
[----:B------:R-:W-:-:S03]  /*b9b0*/  UMOV UR36, UR48 ;  /* 0x0000003000247c82 */ /* 0x000fc60008000000 */
[----:B------:R-:W-:Y:S01]  /*b9c0*/  STL [R1+0x998], R82 ;  /* 0x0009985201007387 */ /* 0x000fe20000100800 */
[----:B------:R-:W-:Y:S01]  /*b9d0*/  UMOV UR37, 0x80000020 ;  /* 0x8000002000257882 */ /* 0x000fe20000000000 */
[----:B------:R-:W-:Y:S02]  /*b9e0*/  UMOV UR38, UR49 ;  /* 0x0000003100267c82 */ /* 0x000fe40008000000 */
[----:B------:R2:W-:Y:S01]  /*b9f0*/  STL [R1+0x994], R83 ;  /* 0x0009945301007387 */ /* 0x0005e20000100800 */
[----:B------:R-:W-:-:S03]  /*ba00*/  UMOV UR39, 0x80000020 ;  /* 0x8000002000277882 */ /* 0x000fc60000000000 */
[----:B------:R-:W-:Y:S04]  /*ba10*/  STL [R1+0x990], R84 ;  /* 0x0009905401007387 */ /* 0x000fe80000100800 */
[----:B------:R2:W-:Y:S04]  /*ba20*/  STL [R1+0x98c], R85 ;  /* 0x00098c5501007387 */ /* 0x0005e80000100800 */
[----:B------:R-:W-:Y:S04]  /*ba30*/  STL [R1+0x988], R86 ;  /* 0x0009885601007387 */ /* 0x000fe80000100800 */
[----:B------:R2:W-:Y:S04]  /*ba40*/  STL [R1+0x984], R87 ;  /* 0x0009845701007387 */ /* 0x0005e80000100800 */
[----:B-1----:R-:W3:Y:S04]  /*ba50*/  LDL.LU.64 R72, [R1+0x100] ;  /* 0x0001000001487983 */ /* 0x002ee80000300a00 */
[----:B----4-:R-:W4:Y:S04]  /*ba60*/  LDL.LU.64 R74, [R1+0x108] ;  /* 0x00010800014a7983 */ /* 0x010f280000300a00 */
[----:B0-----:R-:W4:Y:S04]  /*ba70*/  LDL.LU.64 R76, [R1+0x110] ;  /* 0x00011000014c7983 */ /* 0x001f280000300a00 */
[----:B--2---:R-:W4:Y:S04]  /*ba80*/  LDL.LU.64 R78, [R1+0x118] ;  /* 0x00011800014e7983 */ /* 0x004f280000300a00 */
[----:B------:R-:W4:Y:S04]  /*ba90*/  LDL.LU.64 R80, [R1+0x120] ;  /* 0x0001200001507983 */ /* 0x000f280000300a00 */
[----:B------:R-:W4:Y:S04]  /*baa0*/  LDL.LU.64 R82, [R1+0x128] ;  /* 0x0001280001527983 */ /* 0x000f280000300a00 */
[----:B------:R-:W4:Y:S04]  /*bab0*/  LDL.LU.64 R84, [R1+0x130] ;  /* 0x0001300001547983 */ /* 0x000f280000300a00 */
[----:B------:R-:W4:Y:S04]  /*bac0*/  LDL.LU.64 R86, [R1+0x138] ;  /* 0x0001380001567983 */ /* 0x000f280000300a00 */
        /* <DEDUP_REMOVED lines=20> */
[----:B-----5:R-:W-:Y:S04]  /*bc10*/  STL [R1+0x870], R3 ;  /* 0x0008700301007387 */ /* 0x020fe80000100800 */
[----:B------:R-:W-:Y:S04]  /*bc20*/  STL [R1+0x86c], R2 ;  /* 0x00086c0201007387 */ /* 0x000fe80000100800 */
[----:B------:R-:W-:Y:S04]  /*bc30*/  STL [R1+0x868], R0 ;  /* 0x0008680001007387 */ /* 0x000fe80000100800 */
[----:B------:R-:W-:Y:S04]  /*bc40*/  STL.64 [R1+0x860], R18 ;  /* 0x0008601201007387 */ /* 0x000fe80000100a00 */
[----:B------:R-:W-:Y:S04]  /*bc50*/  STL.64 [R1+0x858], R16 ;  /* 0x0008581001007387 */ /* 0x000fe80000100a00 */
[----:B------:R-:W-:Y:S04]  /*bc60*/  STL [R1+0x850], R15 ;  /* 0x0008500f01007387 */ /* 0x000fe80000100800 */
[----:B------:R-:W-:Y:S04]  /*bc70*/  STL.64 [R1+0x848], R12 ;  /* 0x0008480c01007387 */ /* 0x000fe80000100a00 */
[----:B------:R-:W-:Y:S04]  /*bc80*/  STL.64 [R1+0x840], R10 ;  /* 0x0008400a01007387 */ /* 0x000fe80000100a00 */
[----:B------:R-:W-:Y:S04]  /*bc90*/  STL.64 [R1+0x838], R8 ;  /* 0x0008380801007387 */ /* 0x000fe80000100a00 */
[----:B------:R-:W-:Y:S04]  /*bca0*/  STL.64 [R1+0x830], R6 ;  /* 0x0008300601007387 */ /* 0x000fe80000100a00 */
[----:B------:R0:W-:Y:S04]  /*bcb0*/  STL.64 [R1+0x828], R4 ;  /* 0x0008280401007387 */ /* 0x0001e80000100a00 */
[----:B0-----:R-:W2:Y:S04]  /*bcc0*/  LDL.LU.64 R4, [R1] ;  /* 0x0000000001047983 */ /* 0x001ea80000300a00 */
[----:B------:R-:W2:Y:S04]  /*bcd0*/  LDL.LU.64 R6, [R1+0x8] ;  /* 0x0000080001067983 */ /* 0x000ea80000300a00 */
[----:B------:R-:W2:Y:S04]  /*bce0*/  LDL.LU.64 R8, [R1+0x10] ;  /* 0x0000100001087983 */ /* 0x000ea80000300a00 */
[----:B------:R-:W2:Y:S04]  /*bcf0*/  LDL.LU.64 R10, [R1+0x18] ;  /* 0x00001800010a7983 */ /* 0x000ea80000300a00 */
[----:B------:R-:W2:Y:S04]  /*bd00*/  LDL.LU.64 R12, [R1+0x20] ;  /* 0x00002000010c7983 */ /* 0x000ea80000300a00 */
[----:B------:R-:W2:Y:S04]  /*bd10*/  LDL.LU.64 R14, [R1+0x28] ;  /* 0x00002800010e7983 */ /* 0x000ea80000300a00 */
[----:B------:R-:W2:Y:S04]  /*bd20*/  LDL.LU.64 R16, [R1+0x30] ;  /* 0x0000300001107983 */ /* 0x000ea80000300a00 */
[----:B------:R-:W2:Y:S01]  /*bd30*/  LDL.LU.64 R18, [R1+0x38] ;  /* 0x0000380001127983 */ /* 0x000ea20000300a00 */
[----:B------:R-:W-:Y:S01]  /*bd40*/  UIADD3 UR14, UR49, 0x80, URZ ;  /* 0x00000080310e7890 */ /* 0x000fe2000fffe03f */
[----:B------:R-:W-:Y:S01]  /*bd50*/  UMOV UR12, UR36 ;  /* 0x00000024000c7c82 */ /* 0x000fe20008000000 */
[----:B------:R-:W-:Y:S01]  /*bd60*/  UMOV UR13, UR37 ;  /* 0x00000025000d7c82 */ /* 0x000fe20008000000 */
[----:B------:R-:W-:Y:S01]  /*bd70*/  UMOV UR15, 0x80000020 ;  /* 0x80000020000f7882 */ /* 0x000fe20000000000 */
[----:B------:R-:W-:Y:S01]  /*bd80*/  UIADD3 UR18, UR49, 0x100, URZ ;  /* 0x0000010031127890 */ /* 0x000fe2000fffe03f */
[----:B------:R-:W-:Y:S01]  /*bd90*/  UMOV UR16, UR36 ;  /* 0x0000002400107c82 */ /* 0x000fe20008000000 */
[----:B------:R-:W-:Y:S01]  /*bda0*/  UMOV UR17, UR37 ;  /* 0x0000002500117c82 */ /* 0x000fe20008000000 */
[----:B---3--:R-:W-:Y:S01]  /*bdb0*/  WARPGROUP.ARRIVE ;  /* 0x00000000000079c5 */ /* 0x008fe20000000000 */
[----:B------:R-:W-:Y:S01]  /*bdc0*/  UMOV UR19, 0x80000020 ;  /* 0x8000002000137882 */ /* 0x000fe20000000000 */
[----:B------:R-:W-:Y:S01]  /*bdd0*/  UIADD3 UR22, UR49, 0x180, URZ ;  /* 0x0000018031167890 */ /* 0x000fe2000fffe03f */
[----:B------:R-:W-:Y:S01]  /*bde0*/  UMOV UR20, UR36 ;  /* 0x0000002400147c82 */ /* 0x000fe20008000000 */
[----:B------:R-:W-:-:S02]  /*bdf0*/  UMOV UR21, UR37 ;  /* 0x0000002500157c82 */ /* 0x000fc40008000000 */
[----:B------:R-:W-:Y:S01]  /*be00*/  QGMMA.64x32x32.F32.E4M3.E4M3 R120, gdesc[UR36], R120, UP0, gsb0 ;  /* 0x00600000247879f3 */ /* 0x000fe2000b800878 */
[----:B------:R-:W-:Y:S01]  /*be10*/  UMOV UR23, 0x80000020 ;  /* 0x8000002000177882 */ /* 0x000fe20000000000 */
[----:B------:R-:W-:Y:S01]  /*be20*/  UIADD3 UR26, UR49, 0x200, URZ ;  /* 0x00000200311a7890 */ /* 0x000fe2000fffe03f */
[----:B------:R-:W-:Y:S01]  /*be30*/  UMOV UR24, UR36 ;  /* 0x0000002400187c82 */ /* 0x000fe20008000000 */
[----:B------:R-:W-:Y:S01]  /*be40*/  UMOV UR25, UR37 ;  /* 0x0000002500197c82 */ /* 0x000fe20008000000 */
[----:B------:R-:W-:Y:S02]  /*be50*/  WARPGROUP.DEPBAR.LE gsb0, 0x0 ;  /* 0x00008000000079c5 */ /* 0x000fe40000010000 */
[----:B------:R0:W-:Y:S04]  /*be60*/  STL.64 [R1+0x1c0], R120 ;  /* 0x0001c07801007387 */ /* 0x0001e80000100a00 */
[----:B------:R1:W-:Y:S04]  /*be70*/  STL.64 [R1+0x1c8], R122 ;  /* 0x0001c87a01007387 */ /* 0x0003e80000100a00 */
[----:B------:R3:W-:Y:S04]  /*be80*/  STL.64 [R1+0x1d0], R124 ;  /* 0x0001d07c01007387 */ /* 0x0007e80000100a00 */
[----:B------:R3:W-:Y:S04]  /*be90*/  STL.64 [R1+0x1d8], R126 ;  /* 0x0001d87e01007387 */ /* 0x0007e80000100a00 */
[----:B------:R3:W-:Y:S04]  /*bea0*/  STL.64 [R1+0x1e0], R128 ;  /* 0x0001e08001007387 */ /* 0x0007e80000100a00 */
[----:B------:R3:W-:Y:S04]  /*beb0*/  STL.64 [R1+0x1e8], R130 ;  /* 0x0001e88201007387 */ /* 0x0007e80000100a00 */
[----:B------:R3:W-:Y:S04]  /*bec0*/  STL.64 [R1+0x1f0], R132 ;  /* 0x0001f08401007387 */ /* 0x0007e80000100a00 */
[----:B------:R3:W-:Y:S04]  /*bed0*/  STL.64 [R1+0x1f8], R134 ;  /* 0x0001f88601007387 */ /* 0x0007e80000100a00 */
[----:B0-----:R-:W2:Y:S04]  /*bee0*/  LDL.LU.64 R120, [R1+0x40] ;  /* 0x0000400001787983 */ /* 0x001ea80000300a00 */
[----:B-1----:R-:W2:Y:S04]  /*bef0*/  LDL.LU.64 R122, [R1+0x48] ;  /* 0x00004800017a7983 */ /* 0x002ea80000300a00 */
[----:B---3--:R-:W2:Y:S04]  /*bf00*/  LDL.LU.64 R124, [R1+0x50] ;  /* 0x00005000017c7983 */ /* 0x008ea80000300a00 */
[----:B------:R-:W2:Y:S04]  /*bf10*/  LDL.LU.64 R126, [R1+0x58] ;  /* 0x00005800017e7983 */ /* 0x000ea80000300a00 */
[----:B------:R-:W2:Y:S04]  /*bf20*/  LDL.LU.64 R128, [R1+0x60] ;  /* 0x0000600001807983 */ /* 0x000ea80000300a00 */
[----:B------:R-:W2:Y:S04]  /*bf30*/  LDL.LU.64 R130, [R1+0x68] ;  /* 0x0000680001827983 */ /* 0x000ea80000300a00 */
[----:B------:R-:W2:Y:S04]  /*bf40*/  LDL.LU.64 R132, [R1+0x70] ;  /* 0x0000700001847983 */ /* 0x000ea80000300a00 */
[----:B------:R-:W2:Y:S01]  /*bf50*/  LDL.LU.64 R134, [R1+0x78] ;  /* 0x0000780001867983 */ /* 0x000ea20000300a00 */
[----:B----4-:R-:W-:-:S06]  /*bf60*/  WARPGROUP.ARRIVE ;  /* 0x00000000000079c5 */ /* 0x010fcc0000000000 */
[----:B------:R-:W-:Y:S03]  /*bf70*/  QGMMA.64x32x32.F32.E4M3.E4M3 R72, gdesc[UR12], R72, UP0, gsb0 ;  /* 0x006000000c4879f3 */ /* 0x000fe6000b800848 */
[----:B------:R-:W-:Y:S02]  /*bf80*/  WARPGROUP.DEPBAR.LE gsb0, 0x0 ;  /* 0x00008000000079c5 */ /* 0x000fe40000010000 */
[----:B------:R-:W-:Y:S01]  /*bf90*/  UMOV UR27, 0x80000020 ;  /* 0x80000020001b7882 */ /* 0x000fe20000000000 */
[----:B------:R-:W-:Y:S01]  /*bfa0*/  UIADD3 UR30, UR49, 0x280, URZ ;  /* 0x00000280311e7890 */ /* 0x000fe2000fffe03f */
[----:B------:R-:W-:Y:S01]  /*bfb0*/  IMAD.MOV.U32 R24, RZ, RZ, R72 ;  /* 0x000000ffff187224 */ /* 0x000fe200078e0048 */
[----:B------:R-:W-:Y:S01]  /*bfc0*/  UMOV UR28, UR36 ;  /* 0x00000024001c7c82 */ /* 0x000fe20008000000 */
[----:B------:R-:W-:Y:S01]  /*bfd0*/  UMOV UR29, UR37 ;  /* 0x00000025001d7c82 */ /* 0x000fe20008000000 */
[----:B------:R-:W-:Y:S01]  /*bfe0*/  UMOV UR31, 0x80000020 ;  /* 0x80000020001f7882 */ /* 0x000fe20000000000 */
[----:B------:R-:W-:Y:S01]  /*bff0*/  UIADD3 UR34, UR49, 0x300, URZ ;  /* 0x0000030031227890 */ /* 0x000fe2000fffe03f */
[----:B------:R-:W-:Y:S01]  /*c000*/  IMAD.MOV.U32 R25, RZ, RZ, R73 ;  /* 0x000000ffff197224 */ /* 0x000fe200078e0049 */
[----:B------:R-:W-:Y:S01]  /*c010*/  UMOV UR32, UR36 ;  /* 0x0000002400207c82 */ /* 0x000fe20008000000 */
[----:B------:R-:W-:Y:S01]  /*c020*/  UMOV UR33, UR37 ;  /* 0x0000002500217c82 */ /* 0x000fe20008000000 */
[----:B------:R-:W-:Y:S01]  /*c030*/  UMOV UR35, 0x80000020 ;  /* 0x8000002000237882 */ /* 0x000fe20000000000 */
        /* <DEDUP_REMOVED lines=14> */
[----:B------:R-:W-:Y:S01]  /*c120*/  IMAD.MOV.U32 R39, RZ, RZ, R87 ;  /* 0x000000ffff277224 */ /* 0x000fe200078e0057 */
[----:B--2---:R-:W-:-:S06]  /*c130*/  WARPGROUP.ARRIVE ;  /* 0x00000000000079c5 */ /* 0x004fcc0000000000 */
[----:B------:R-:W-:Y:S03]  /*c140*/  QGMMA.64x32x32.F32.E4M3.E4M3 R120, gdesc[UR16], R120, UP0, gsb0 ;  /* 0x00600000107879f3 */ /* 0x000fe6000b800878 */
[----:B------:R-:W-:Y:S02]  /*c150*/  WARPGROUP.DEPBAR.LE gsb0, 0x0 ;  /* 0x00008000000079c5 */ /* 0x000fe40000010000 */
[----:B------:R-:W-:Y:S01]  /*c160*/  WARPGROUP.ARRIVE ;  /* 0x00000000000079c5 */ /* 0x000fe20000000000 */
[----:B------:R-:W-:Y:S02]  /*c170*/  IMAD.MOV.U32 R72, RZ, RZ, R120 ;  /* 0x000000ffff487224 */ /* 0x000fe400078e0078 */
[----:B------:R-:W-:Y:S02]  /*c180*/  IMAD.MOV.U32 R73, RZ, RZ, R121 ;  /* 0x000000ffff497224 */ /* 0x000fe400078e0079 */
[----:B------:R-:W-:Y:S01]  /*c190*/  IMAD.MOV.U32 R74, RZ, RZ, R122 ;  /* 0x000000ffff4a7224 */ /* 0x000fe200078e007a */
[----:B------:R-:W-:Y:S01]  /*c1a0*/  QGMMA.64x32x32.F32.E4M3.E4M3 R200, gdesc[UR20], R200, UP0, gsb0 ;  /* 0x0060000014c879f3 */ /* 0x000fe2000b8008c8 */
[----:B------:R-:W-:Y:S01]  /*c1b0*/  IMAD.MOV.U32 R75, RZ, RZ, R123 ;  /* 0x000000ffff4b7224 */ /* 0x000fe200078e007b */
[----:B------:R-:W2:Y:S01]  /*c1c0*/  LDL.LU.64 R120, [R1+0x180] ;  /* 0x0001800001787983 */ /* 0x000ea20000300a00 */
[----:B------:R-:W-:-:S02]  /*c1d0*/  IMAD.MOV.U32 R76, RZ, RZ, R124 ;  /* 0x000000ffff4c7224 */ /* 0x000fc400078e007c */
[----:B------:R-:W-:Y:S01]  /*c1e0*/  IMAD.MOV.U32 R77, RZ, RZ, R125 ;  /* 0x000000ffff4d7224 */ /* 0x000fe200078e007d */
[----:B------:R-:W2:Y:S01]  /*c1f0*/  LDL.LU.64 R122, [R1+0x188] ;  /* 0x00018800017a7983 */ /* 0x000ea20000300a00 */
[----:B------:R-:W-:Y:S02]  /*c200*/  IMAD.MOV.U32 R78, RZ, RZ, R126 ;  /* 0x000000ffff4e7224 */ /* 0x000fe400078e007e */
[----:B------:R-:W-:Y:S01]  /*c210*/  IMAD.MOV.U32 R79, RZ, RZ, R127 ;  /* 0x000000ffff4f7224 */ /* 0x000fe200078e007f */
[----:B------:R-:W2:Y:S01]  /*c220*/  LDL.LU.64 R124, [R1+0x190] ;  /* 0x00019000017c7983 */ /* 0x000ea20000300a00 */
[----:B------:R-:W-:Y:S02]  /*c230*/  IMAD.MOV.U32 R80, RZ, RZ, R128 ;  /* 0x000000ffff507224 */ /* 0x000fe400078e0080 */
        /* <DEDUP_REMOVED lines=10> */
[----:B------:R-:W2:Y:S04]  /*c2e0*/  LDL.LU.64 R132, [R1+0x1b0] ;  /* 0x0001b00001847983 */ /* 0x000ea80000300a00 */
[----:B------:R-:W2:Y:S01]  /*c2f0*/  LDL.LU.64 R134, [R1+0x1b8] ;  /* 0x0001b80001867983 */ /* 0x000ea20000300a00 */
[----:B------:R-:W-:-:S02]  /*c300*/  WARPGROUP.DEPBAR.LE gsb0, 0x0 ;  /* 0x00008000000079c5 */ /* 0x000fc40000010000 */
[----:B------:R-:W-:-:S06]  /*c310*/  WARPGROUP.ARRIVE ;  /* 0x00000000000079c5 */ /* 0x000fcc0000000000 */
[----:B------:R-:W-:Y:S03]  /*c320*/  QGMMA.64x32x32.F32.E4M3.E4M3 R152, gdesc[UR24], R152, UP0, gsb0 ;  /* 0x00600000189879f3 */ /* 0x000fe6000b800898 */
[----:B------:R-:W-:Y:S02]  /*c330*/  WARPGROUP.DEPBAR.LE gsb0, 0x0 ;  /* 0x00008000000079c5 */ /* 0x000fe40000010000 */
[----:B------:R-:W-:-:S06]  /*c340*/  WARPGROUP.ARRIVE ;  /* 0x00000000000079c5 */ /* 0x000fcc0000000000 */
[----:B------:R-:W-:Y:S03]  /*c350*/  QGMMA.64x32x32.F32.E4M3.E4M3 R104, gdesc[UR28], R104, UP0, gsb0 ;  /* 0x006000001c6879f3 */ /* 0x000fe6000b800868 */
[----:B------:R-:W-:Y:S02]  /*c360*/  WARPGROUP.DEPBAR.LE gsb0, 0x0 ;  /* 0x00008000000079c5 */ /* 0x000fe40000010000 */
[----:B------:R-:W-:-:S06]  /*c370*/  WARPGROUP.ARRIVE ;  /* 0x00000000000079c5 */ /* 0x000fcc0000000000 */
[----:B------:R-:W-:Y:S01]  /*c380*/  QGMMA.64x32x32.F32.E4M3.E4M3 R56, gdesc[UR32], R56, UP0, gsb0 ;  /* 0x00600000203879f3 */ /* 0x000fe2000b800838 */
[----:B------:R-:W-:Y:S01]  /*c390*/  UMOV UR32, UR12 ;  /* 0x0000000c00207c82 */ /* 0x000fe20008000000 */
[----:B------:R-:W-:Y:S01]  /*c3a0*/  UMOV UR33, 0x80000020 ;  /* 0x8000002000217882 */ /* 0x000fe20000000000 */
[----:B------:R-:W-:Y:S04]  /*c3b0*/  STL [R1+0x8c0], R200 ;  /* 0x0008c0c801007387 */ /* 0x000fe80000100800 */
[----:B------:R0:W-:Y:S04]  /*c3c0*/  STL [R1+0x8bc], R201 ;  /* 0x0008bcc901007387 */ /* 0x0001e80000100800 */
[----:B------:R-:W-:Y:S04]  /*c3d0*/  STL [R1+0x8b8], R202 ;  /* 0x0008b8ca01007387 */ /* 0x000fe80000100800 */
[----:B------:R1:W-:Y:S04]  /*c3e0*/  STL [R1+0x8b4], R203 ;  /* 0x0008b4cb01007387 */ /* 0x0003e80000100800 */
[----:B------:R-:W-:Y:S04]  /*c3f0*/  STL [R1+0x8b0], R204 ;  /* 0x0008b0cc01007387 */ /* 0x000fe80000100800 */
[----:B------:R3:W-:Y:S04]  /*c400*/  STL [R1+0x8ac], R205 ;  /* 0x0008accd01007387 */ /* 0x0007e80000100800 */
[----:B------:R-:W-:Y:S04]  /*c410*/  STL [R1+0x8a8], R206 ;  /* 0x0008a8ce01007387 */ /* 0x000fe80000100800 */
[----:B------:R4:W-:Y:S04]  /*c420*/  STL [R1+0x8a4], R207 ;  /* 0x0008a4cf01007387 */ /* 0x0009e80000100800 */
[----:B------:R-:W-:Y:S01]  /*c430*/  STL [R1+0x8a0], R208 ;  /* 0x0008a0d001007387 */ /* 0x000fe20000100800 */
[----:B------:R-:W-:-:S02]  /*c440*/  WARPGROUP.DEPBAR.LE gsb0, 0x0 ;  /* 0x00008000000079c5 */ /* 0x000fc40000010000 */
[----:B------:R-:W-:-:S06]  /*c450*/  WARPGROUP.ARRIVE ;  /* 0x00000000000079c5 */ /* 0x000fcc0000000000 */
[----:B------:R-:W-:Y:S01]  /*c460*/  QGMMA.64x32x32.F32.E4M3.E4M3 R40, gdesc[UR32], R40, UP0, gsb0 ;  /* 0x00600000202879f3 */ /* 0x000fe2000b800828 */
[----:B------:R4:W-:Y:S04]  /*c470*/  STL [R1+0x89c], R209 ;  /* 0x00089cd101007387 */ /* 0x0009e80000100800 */
[----:B------:R-:W-:Y:S04]  /*c480*/  STL [R1+0x898], R210 ;  /* 0x000898d201007387 */ /* 0x000fe80000100800 */
[----:B------:R4:W-:Y:S04]  /*c490*/  STL [R1+0x894], R211 ;  /* 0x000894d301007387 */ /* 0x0009e80000100800 */
[----:B------:R-:W-:Y:S04]  /*c4a0*/  STL [R1+0x890], R212 ;  /* 0x000890d401007387 */ /* 0x000fe80000100800 */
[----:B------:R4:W-:Y:S04]  /*c4b0*/  STL [R1+0x88c], R213 ;  /* 0x00088cd501007387 */ /* 0x0009e80000100800 */
[----:B------:R-:W-:Y:S04]  /*c4c0*/  STL [R1+0x888], R214 ;  /* 0x000888d601007387 */ /* 0x000fe80000100800 */
[----:B------:R4:W-:Y:S04]  /*c4d0*/  STL [R1+0x884], R215 ;  /* 0x000884d701007387 */ /* 0x0009e80000100800 */
[----:B0-----:R-:W2:Y:S04]  /*c4e0*/  LDL.LU.64 R200, [R1+0xc0] ;  /* 0x0000c00001c87983 */ /* 0x001ea80000300a00 */
[----:B-1----:R-:W2:Y:S04]  /*c4f0*/  LDL.LU.64 R202, [R1+0xc8] ;  /* 0x0000c80001ca7983 */ /* 0x002ea80000300a00 */
[----:B---3--:R-:W2:Y:S04]  /*c500*/  LDL.LU.64 R204, [R1+0xd0] ;  /* 0x0000d00001cc7983 */ /* 0x008ea80000300a00 */
[----:B----4-:R-:W2:Y:S04]  /*c510*/  LDL.LU.64 R206, [R1+0xd8] ;  /* 0x0000d80001ce7983 */ /* 0x010ea80000300a00 */
[----:B------:R-:W2:Y:S04]  /*c520*/  LDL.LU.64 R208, [R1+0xe0] ;  /* 0x0000e00001d07983 */ /* 0x000ea80000300a00 */
[----:B------:R-:W2:Y:S04]  /*c530*/  LDL.LU.64 R210, [R1+0xe8] ;  /* 0x0000e80001d27983 */ /* 0x000ea80000300a00 */
[----:B------:R-:W2:Y:S04]  /*c540*/  LDL.LU.64 R212, [R1+0xf0] ;  /* 0x0000f00001d47983 */ /* 0x000ea80000300a00 */
[----:B------:R-:W2:Y:S01]  /*c550*/  LDL.LU.64 R214, [R1+0xf8] ;  /* 0x0000f80001d67983 */ /* 0x000ea20000300a00 */
[----:B------:R-:W-:-:S02]  /*c560*/  WARPGROUP.DEPBAR.LE gsb0, 0x0 ;  /* 0x00008000000079c5 */ /* 0x000fc40000010000 */
[----:B------:R-:W-:Y:S01]  /*c570*/  WARPGROUP.ARRIVE ;  /* 0x00000000000079c5 */ /* 0x000fe20000000000 */
[----:B------:R-:W-:Y:S01]  /*c580*/  UMOV UR28, UR32 ;  /* 0x00000020001c7c82 */ /* 0x000fe20008000000 */
[----:B------:R-:W-:-:S04]  /*c590*/  UMOV UR29, UR33 ;  /* 0x00000021001d7c82 */ /* 0x000fc80008000000 */
[----:B------:R-:W-:Y:S01]  /*c5a0*/  QGMMA.64x32x32.F32.E4M3.E4M3 R88, gdesc[UR28], R88, UP0, gsb0 ;  /* 0x006000001c5879f3 */ /* 0x000fe2000b800858 */
[----:B------:R-:W-:Y:S01]  /*c5b0*/  UMOV UR24, UR32 ;  /* 0x0000002000187c82 */ /* 0x000fe20008000000 */
[----:B------:R-:W-:Y:S01]  /*c5c0*/  UMOV UR25, UR33 ;  /* 0x0000002100197c82 */ /* 0x000fe20008000000 */
[----:B------:R-:W-:Y:S02]  /*c5d0*/  WARPGROUP.DEPBAR.LE gsb0, 0x0 ;  /* 0x00008000000079c5 */ /* 0x000fe40000010000 */
[----:B------:R-:W-:-:S06]  /*c5e0*/  WARPGROUP.ARRIVE ;  /* 0x00000000000079c5 */ /* 0x000fcc0000000000 */
        /* <DEDUP_REMOVED lines=13> */
[----:B------:R-:W-:Y:S04]  /*c6c0*/  STL [R1+0x900], R152 ;  /* 0x0009009801007387 */ /* 0x000fe80000100800 */
[----:B------:R-:W-:Y:S04]  /*c6d0*/  STL [R1+0x8fc], R153 ;  /* 0x0008fc9901007387 */ /* 0x000fe80000100800 */
[----:B------:R-:W-:Y:S04]  /*c6e0*/  STL [R1+0x8f8], R154 ;  /* 0x0008f89a01007387 */ /* 0x000fe80000100800 */
[----:B------:R-:W-:Y:S04]  /*c6f0*/  STL [R1+0x8f4], R155 ;  /* 0x0008f49b01007387 */ /* 0x000fe80000100800 */
[----:B------:R-:W-:Y:S01]  /*c700*/  STL [R1+0x8f0], R156 ;  /* 0x0008f09c01007387 */ /* 0x000fe20000100800 */
[----:B------:R-:W-:-:S02]  /*c710*/  WARPGROUP.DEPBAR.LE gsb0, 0x0 ;  /* 0x00008000000079c5 */ /* 0x000fc40000010000 */
[----:B--2---:R-:W-:-:S06]  /*c720*/  WARPGROUP.ARRIVE ;  /* 0x00000000000079c5 */ /* 0x004fcc0000000000 */
[----:B------:R-:W-:Y:S01]  /*c730*/  QGMMA.64x32x32.F32.E4M3.E4M3 R200, gdesc[UR12], R200, UP0, gsb0 ;  /* 0x006000000cc879f3 */ /* 0x000fe2000b8008c8 */
        /* <DEDUP_REMOVED lines=24> */
[----:B------:R-:W-:-:S03]  /*c8c0*/  WARPGROUP.DEPBAR.LE gsb0, 0x0 ;  /* 0x00008000000079c5 */ /* 0x000fc60000010000 */
[----:B------:R4:W-:Y:S04]  /*c8d0*/  STL [R1+0x90c], R117 ;  /* 0x00090c7501007387 */ /* 0x0009e80000100800 */
[----:B------:R-:W-:Y:S04]  /*c8e0*/  STL [R1+0x908], R118 ;  /* 0x0009087601007387 */ /* 0x000fe80000100800 */
[----:B------:R4:W-:Y:S04]  /*c8f0*/  STL [R1+0x904], R119 ;  /* 0x0009047701007387 */ /* 0x0009e80000100800 */
[----:B------:R4:W-:Y:S04]  /*c900*/  STL.64 [R1+0xc0], R200 ;  /* 0x0000c0c801007387 */ /* 0x0009e80000100a00 */
[----:B------:R4:W-:Y:S01]  /*c910*/  STL.64 [R1+0xc8], R202 ;  /* 0x0000c8ca01007387 */ /* 0x0009e20000100a00 */
[----:B------:R-:W-:-:S03]  /*c920*/  WARPGROUP.ARRIVE ;  /* 0x00000000000079c5 */ /* 0x000fc60000000000 */
[----:B------:R4:W-:Y:S04]  /*c930*/  STL.64 [R1+0xd0], R204 ;  /* 0x0000d0cc01007387 */ /* 0x0009e80000100a00 */
[----:B------:R4:W-:Y:S04]  /*c940*/  STL.64 [R1+0xd8], R206 ;  /* 0x0000d8ce01007387 */ /* 0x0009e80000100a00 */
[----:B------:R4:W-:Y:S04]  /*c950*/  STL [R1+0xe0], R208 ;  /* 0x0000e0d001007387 */ /* 0x0009e80000100800 */
[----:B0-----:R-:W4:Y:S01]  /*c960*/  LDL.LU.64 R104, [R1+0x140] ;  /* 0x0001400001687983 */ /* 0x001f220000300a00 */
[----:B------:R-:W-:-:S03]  /*c970*/  UMOV UR36, UR32 ;  /* 0x0000002000247c82 */ /* 0x000fc60008000000 */
[----:B-1----:R-:W4:Y:S01]  /*c980*/  LDL.LU.64 R106, [R1+0x148] ;  /* 0x00014800016a7983 */ /* 0x002f220000300a00 */
[----:B------:R-:W-:Y:S02]  /*c990*/  UMOV UR37, UR33 ;  /* 0x0000002100257c82 */ /* 0x000fe40008000000 */
[----:B------:R-:W-:Y:S01]  /*c9a0*/  QGMMA.64x32x32.F32.E4M3.E4M3 R120, gdesc[UR36], R120, UP0, gsb0 ;  /* 0x00600000247879f3 */ /* 0x000fe2000b800878 */
[----:B--2---:R-:W2:Y:S04]  /*c9b0*/  LDL.LU.64 R108, [R1+0x150] ;  /* 0x00015000016c7983 */ /* 0x004ea80000300a00 */
[----:B---3--:R-:W2:Y:S04]  /*c9c0*/  LDL.LU.64 R110, [R1+0x158] ;  /* 0x00015800016e7983 */ /* 0x008ea80000300a00 */
[----:B----4-:R-:W2:Y:S04]  /*c9d0*/  LDL.LU.64 R112, [R1+0x160] ;  /* 0x0001600001707983 */ /* 0x010ea80000300a00 */
[----:B------:R-:W2:Y:S04]  /*c9e0*/  LDL.LU.64 R114, [R1+0x168] ;  /* 0x0001680001727983 */ /* 0x000ea80000300a00 */
[----:B------:R-:W2:Y:S04]  /*c9f0*/  LDL.LU.64 R116, [R1+0x170] ;  /* 0x0001700001747983 */ /* 0x000ea80000300a00 */
[----:B------:R-:W2:Y:S01]  /*ca00*/  LDL.LU.64 R118, [R1+0x178] ;  /* 0x0001780001767983 */ /* 0x000ea20000300a00 */
        /* <DEDUP_REMOVED lines=8> */
[----:B------:R-:W-:Y:S02]  /*ca90*/  IMAD.MOV.U32 R200, RZ, RZ, R120 ;  /* 0x000000ffffc87224 */ /* 0x000fe400078e0078 */
[----:B------:R-:W-:Y:S02]  /*caa0*/  IMAD.MOV.U32 R201, RZ, RZ, R121 ;  /* 0x000000ffffc97224 */ /* 0x000fe400078e0079 */
[----:B------:R-:W-:Y:S01]  /*cab0*/  IMAD.MOV.U32 R202, RZ, RZ, R122 ;  /* 0x000000ffffca7224 */ /* 0x000fe200078e007a */
[----:B------:R-:W3:Y:S01]  /*cac0*/  LDL.LU.64 R120, [R1+0x80] ;  /* 0x0000800001787983 */ /* 0x000ee20000300a00 */
[----:B------:R-:W-:Y:S02]  /*cad0*/  IMAD.MOV.U32 R203, RZ, RZ, R123 ;  /* 0x000000ffffcb7224 */ /* 0x000fe400078e007b */
[----:B------:R-:W-:Y:S01]  /*cae0*/  IMAD.MOV.U32 R204, RZ, RZ, R124 ;  /* 0x000000ffffcc7224 */ /* 0x000fe200078e007c */
[----:B------:R-:W3:Y:S01]  /*caf0*/  LDL.LU.64 R122, [R1+0x88] ;  /* 0x00008800017a7983 */ /* 0x000ee20000300a00 */
[----:B------:R-:W-:-:S02]  /*cb00*/  IMAD.MOV.U32 R205, RZ, RZ, R125 ;  /* 0x000000ffffcd7224 */ /* 0x000fc400078e007d */
[----:B------:R-:W-:Y:S01]  /*cb10*/  IMAD.MOV.U32 R206, RZ, RZ, R126 ;  /* 0x000000ffffce7224 */ /* 0x000fe200078e007e */
[----:B------:R-:W3:Y:S01]  /*cb20*/  LDL.LU.64 R124, [R1+0x90] ;  /* 0x00009000017c7983 */ /* 0x000ee20000300a00 */
        /* <DEDUP_REMOVED lines=12> */
[----:B------:R-:W-:-:S03]  /*cbf0*/  IMAD.MOV.U32 R215, RZ, RZ, R135 ;  /* 0x000000ffffd77224 */ /* 0x000fc600078e0087 */
[----:B------:R-:W3:Y:S01]  /*cc00*/  LDL.LU.64 R134, [R1+0xb8] ;  /* 0x0000b80001867983 */ /* 0x000ee20000300a00 */
[----:B------:R-:W-:Y:S01]  /*cc10*/  UIADD3 UR20, UR48, 0x400, URZ ;  /* 0x0000040030147890 */ /* 0x000fe2000fffe03f */
[----:B------:R-:W-:-:S06]  /*cc20*/  UMOV UR37, 0x80000020 ;  /* 0x8000002000257882 */ /* 0x000fcc0000000000 */
[----:B------:R-:W-:Y:S01]  /*cc30*/  UMOV UR36, UR20 ;  /* 0x0000001400247c82 */ /* 0x000fe20008000000 */
[----:B------:R-:W-:Y:S01]  /*cc40*/  UMOV UR13, UR37 ;  /* 0x00000025000d7c82 */ /* 0x000fe20008000000 */
[----:B------:R-:W-:Y:S01]  /*cc50*/  UMOV UR12, UR36 ;  /* 0x00000024000c7c82 */ /* 0x000fe20008000000 */
[----:B--2---:R-:W-:-:S06]  /*cc60*/  WARPGROUP.ARRIVE ;  /* 0x00000000000079c5 */ /* 0x004fcc0000000000 */
[----:B------:R-:W-:Y:S03]  /*cc70*/  QGMMA.64x32x32.F32.E4M3.E4M3 R104, gdesc[UR36], R104, UP0, gsb0 ;  /* 0x00600000246879f3 */ /* 0x000fe6000b800868 */
[----:B------:R-:W-:Y:S02]  /*cc80*/  WARPGROUP.DEPBAR.LE gsb0, 0x0 ;  /* 0x00008000000079c5 */ /* 0x000fe40000010000 */
[----:B---3--:R-:W-:-:S06]  /*cc90*/  WARPGROUP.ARRIVE ;  /* 0x00000000000079c5 */ /* 0x008fcc0000000000 */
[----:B------:R-:W-:Y:S01]  /*cca0*/  QGMMA.64x32x32.F32.E4M3.E4M3 R120, gdesc[UR12], R120, UP0, gsb0 ;  /* 0x006000000c7879f3 */ /* 0x000fe2000b800878 */
        /* <DEDUP_REMOVED lines=16> */
[----:B------:R-:W-:Y:S02]  /*cdb0*/  WARPGROUP.DEPBAR.LE gsb0, 0x0 ;  /* 0x00008000000079c5 */ /* 0x000fe40000010000 */
[----:B------:R-:W-:Y:S02]  /*cdc0*/  IMAD.MOV.U32 R118, RZ, RZ, R134 ;  /* 0x000000ffff767224 */ /* 0x000fe400078e0086 */
        /* <DEDUP_REMOVED lines=21> */
[----:B------:R-:W-:-:S03]  /*cf20*/  IMAD.MOV.U32 R105, RZ, RZ, R121 ;  /* 0x000000ffff697224 */ /* 0x000fc600078e0079 */
[----:B------:R-:W2:Y:S01]  /*cf30*/  LDL.LU.64 R120, [R1+0x9c8] ;  /* 0x0009c80001787983 */ /* 0x000ea20000300a00 */
[----:B------:R-:W-:Y:S01]  /*cf40*/  WARPGROUP.ARRIVE ;  /* 0x00000000000079c5 */ /* 0x000fe20000000000 */
[----:B------:R-:W-:Y:S01]  /*cf50*/  UMOV UR16, UR36 ;  /* 0x0000002400107c82 */ /* 0x000fe20008000000 */
[----:B------:R-:W-:-:S04]  /*cf60*/  UMOV UR17, UR37 ;  /* 0x0000002500117c82 */ /* 0x000fc80008000000 */
[----:B------:R-:W-:Y:S01]  /*cf70*/  QGMMA.64x32x32.F32.E4M3.E4M3 R216, gdesc[UR16], R216, UP0, gsb0 ;  /* 0x0060000010d879f3 */ /* 0x000fe2000b8008d8 */
[----:B------:R0:W-:Y:S04]  /*cf80*/  STL.64 [R1+0x760], R234 ;  /* 0x000760ea01007387 */ /* 0x0001e80000100a00 */
[----:B------:R1:W-:Y:S01]  /*cf90*/  STL.64 [R1+0x758], R232 ;  /* 0x000758e801007387 */ /* 0x0003e20000100a00 */
[----:B------:R-:W-:Y:S01]  /*cfa0*/  UMOV UR20, UR36 ;  /* 0x0000002400147c82 */ /* 0x000fe20008000000 */
[----:B------:R-:W-:Y:S01]  /*cfb0*/  UMOV UR21, UR37 ;  /* 0x0000002500157c82 */ /* 0x000fe20008000000 */
[----:B0-----:R-:W-:Y:S02]  /*cfc0*/  IMAD.MOV.U32 R234, RZ, RZ, R86 ;  /* 0x000000ffffea7224 */ /* 0x001fe400078e0056 */
[----:B-1----:R-:W-:-:S02]  /*cfd0*/  IMAD.MOV.U32 R232, RZ, RZ, R84 ;  /* 0x000000ffffe87224 */ /* 0x002fc400078e0054 */
[----:B------:R-:W-:Y:S02]  /*cfe0*/  IMAD.MOV.U32 R233, RZ, RZ, R85 ;  /* 0x000000ffffe97224 */ /* 0x000fe400078e0055 */
[----:B------:R-:W-:Y:S01]  /*cff0*/  IMAD.MOV.U32 R235, RZ, RZ, R87 ;  /* 0x000000ffffeb7224 */ /* 0x000fe200078e0057 */
[----:B------:R-:W-:Y:S02]  /*d000*/  WARPGROUP.DEPBAR.LE gsb0, 0x0 ;  /* 0x00008000000079c5 */ /* 0x000fe40000010000 */
[----:B------:R-:W-:Y:S01]  /*d010*/  WARPGROUP.ARRIVE ;  /* 0x00000000000079c5 */ /* 0x000fe20000000000 */
[----:B------:R-:W-:Y:S04]  /*d020*/  STL.64 [R1+0x750], R230 ;  /* 0x000750e601007387 */ /* 0x000fe80000100a00 */
[----:B------:R-:W-:Y:S01]  /*d030*/  STL.64 [R1+0x748], R228 ;  /* 0x000748e401007387 */ /* 0x000fe20000100a00 */
[----:B------:R-:W-:Y:S03]  /*d040*/  QGMMA.64x32x32.F32.E4M3.E4M3 R168, gdesc[UR20], R168, UP0, gsb0 ;  /* 0x0060000014a879f3 */ /* 0x000fe6000b8008a8 */
[----:B------:R0:W-:Y:S04]  /*d050*/  STL.64 [R1+0x740], R226 ;  /* 0x000740e201007387 */ /* 0x0001e80000100a00 */
[----:B------:R1:W-:Y:S04]  /*d060*/  STL.64 [R1+0x738], R224 ;  /* 0x000738e001007387 */ /* 0x0003e80000100a00 */
[----:B------:R3:W-:Y:S04]  /*d070*/  STL.64 [R1+0x730], R222 ;  /* 0x000730de01007387 */ /* 0x0007e80000100a00 */
[----:B------:R4:W-:Y:S01]  /*d080*/  STL.64 [R1+0x728], R220 ;  /* 0x000728dc01007387 */ /* 0x0009e20000100a00 */
[----:B0-----:R-:W-:-:S02]  /*d090*/  IMAD.MOV.U32 R226, RZ, RZ, R78 ;  /* 0x000000ffffe27224 */ /* 0x001fc400078e004e */
[----:B-1----:R-:W-:Y:S02]  /*d0a0*/  IMAD.MOV.U32 R224, RZ, RZ, R76 ;  /* 0x000000ffffe07224 */ /* 0x002fe400078e004c */
[----:B---3--:R-:W-:Y:S02]  /*d0b0*/  IMAD.MOV.U32 R222, RZ, RZ, R74 ;  /* 0x000000ffffde7224 */ /* 0x008fe400078e004a */
[----:B----4-:R-:W-:Y:S02]  /*d0c0*/  IMAD.MOV.U32 R220, RZ, RZ, R72 ;  /* 0x000000ffffdc7224 */ /* 0x010fe400078e0048 */
        /* <DEDUP_REMOVED lines=15> */
[----:B------:R-:W3:Y:S04]  /*d1c0*/  LDL.LU R79, [R1+0x9a4] ;  /* 0x0009a400014f7983 */ /* 0x000ee80000300800 */
[----:B------:R-:W3:Y:S04]  /*d1d0*/  LDL.LU R80, [R1+0x9a0] ;  /* 0x0009a00001507983 */ /* 0x000ee80000300800 */
[----:B------:R-:W3:Y:S04]  /*d1e0*/  LDL.LU R81, [R1+0x99c] ;  /* 0x00099c0001517983 */ /* 0x000ee80000300800 */
[----:B------:R-:W3:Y:S04]  /*d1f0*/  LDL.LU R82, [R1+0x998] ;  /* 0x0009980001527983 */ /* 0x000ee80000300800 */
[----:B------:R-:W3:Y:S04]  /*d200*/  LDL.LU R83, [R1+0x994] ;  /* 0x0009940001537983 */ /* 0x000ee80000300800 */
[----:B------:R-:W3:Y:S04]  /*d210*/  LDL.LU R84, [R1+0x990] ;  /* 0x0009900001547983 */ /* 0x000ee80000300800 */
[----:B------:R-:W3:Y:S04]  /*d220*/  LDL.LU R85, [R1+0x98c] ;  /* 0x00098c0001557983 */ /* 0x000ee80000300800 */
[----:B------:R-:W3:Y:S04]  /*d230*/  LDL.LU R86, [R1+0x988] ;  /* 0x0009880001567983 */ /* 0x000ee80000300800 */
[----:B------:R-:W3:Y:S01]  /*d240*/  LDL.LU R87, [R1+0x984] ;  /* 0x0009840001577983 */ /* 0x000ee20000300800 */
[----:B------:R-:W-:-:S03]  /*d250*/  WARPGROUP.DEPBAR.LE gsb0, 0x0 ;  /* 0x00008000000079c5 */ /* 0x000fc60000010000 */
[----:B------:R-:W-:Y:S04]  /*d260*/  STL.64 [R1+0x7a0], R182 ;  /* 0x0007a0b601007387 */ /* 0x000fe80000100a00 */
[----:B------:R-:W-:Y:S04]  /*d270*/  STL.64 [R1+0x798], R180 ;  /* 0x000798b401007387 */ /* 0x000fe80000100a00 */
[----:B------:R-:W-:Y:S01]  /*d280*/  STL.64 [R1+0x790], R178 ;  /* 0x000790b201007387 */ /* 0x000fe20000100a00 */
[----:B------:R-:W-:-:S03]  /*d290*/  UMOV UR24, UR36 ;  /* 0x0000002400187c82 */ /* 0x000fc60008000000 */
[----:B------:R-:W-:Y:S01]  /*d2a0*/  STL.64 [R1+0x788], R176 ;  /* 0x000788b001007387 */ /* 0x000fe20000100a00 */
[----:B------:R-:W-:-:S03]  /*d2b0*/  UMOV UR25, UR37 ;  /* 0x0000002500197c82 */ /* 0x000fc60008000000 */
[----:B------:R0:W-:Y:S04]  /*d2c0*/  STL.64 [R1+0x780], R174 ;  /* 0x000780ae01007387 */ /* 0x0001e80000100a00 */
[----:B------:R1:W-:Y:S04]  /*d2d0*/  STL.64 [R1+0x778], R172 ;  /* 0x000778ac01007387 */ /* 0x0003e80000100a00 */
[----:B------:R4:W-:Y:S04]  /*d2e0*/  STL.64 [R1+0x770], R170 ;  /* 0x000770aa01007387 */ /* 0x0009e80000100a00 */
[----:B------:R4:W-:Y:S01]  /*d2f0*/  STL.64 [R1+0x768], R168 ;  /* 0x000768a801007387 */ /* 0x0009e20000100a00 */
[----:B0-----:R-:W-:-:S02]  /*d300*/  IMAD.MOV.U32 R174, RZ, RZ, R30 ;  /* 0x000000ffffae7224 */ /* 0x001fc400078e001e */
[----:B-1----:R-:W-:Y:S02]  /*d310*/  IMAD.MOV.U32 R172, RZ, RZ, R28 ;  /* 0x000000ffffac7224 */ /* 0x002fe400078e001c */
[----:B----4-:R-:W-:Y:S02]  /*d320*/  IMAD.MOV.U32 R170, RZ, RZ, R26 ;  /* 0x000000ffffaa7224 */ /* 0x010fe400078e001a */
[----:B------:R-:W-:Y:S02]  /*d330*/  IMAD.MOV.U32 R168, RZ, RZ, R24 ;  /* 0x000000ffffa87224 */ /* 0x000fe400078e0018 */
[----:B------:R-:W4:Y:S01]  /*d340*/  LDL.LU R24, [R1+0x980] ;  /* 0x0009800001187983 */ /* 0x000f220000300800 */
[----:B------:R-:W-:Y:S02]  /*d350*/  IMAD.MOV.U32 R169, RZ, RZ, R25 ;  /* 0x000000ffffa97224 */ /* 0x000fe400078e0019 */
[----:B------:R-:W-:Y:S01]  /*d360*/  IMAD.MOV.U32 R171, RZ, RZ, R27 ;  /* 0x000000ffffab7224 */ /* 0x000fe200078e001b */
[----:B------:R-:W4:Y:S01]  /*d370*/  LDL.LU R25, [R1+0x97c] ;  /* 0x00097c0001197983 */ /* 0x000f220000300800 */
[----:B------:R-:W-:-:S03]  /*d380*/  IMAD.MOV.U32 R173, RZ, RZ, R29 ;  /* 0x000000ffffad7224 */ /* 0x000fc600078e001d */
        /* <DEDUP_REMOVED lines=18> */
[----:B------:R-:W4:Y:S04]  /*d4b0*/  LDL.LU R35, [R1+0x954] ;  /* 0x0009540001237983 */ /* 0x000f280000300800 */
[----:B------:R-:W4:Y:S04]  /*d4c0*/  LDL.LU R36, [R1+0x950] ;  /* 0x0009500001247983 */ /* 0x000f280000300800 */
[----:B------:R-:W4:Y:S04]  /*d4d0*/  LDL.LU R37, [R1+0x94c] ;  /* 0x00094c0001257983 */ /* 0x000f280000300800 */
[----:B------:R-:W4:Y:S04]  /*d4e0*/  LDL.LU R38, [R1+0x948] ;  /* 0x0009480001267983 */ /* 0x000f280000300800 */
[----:B------:R-:W4:Y:S01]  /*d4f0*/  LDL.LU R39, [R1+0x944] ;  /* 0x0009440001277983 */ /* 0x000f220000300800 */
[----:B--2---:R-:W-:-:S06]  /*d500*/  WARPGROUP.ARRIVE ;  /* 0x00000000000079c5 */ /* 0x004fcc0000000000 */
[----:B------:R-:W-:Y:S03]  /*d510*/  QGMMA.64x32x32.F32.E4M3.E4M3 R120, gdesc[UR24], R120, UP0, gsb0 ;  /* 0x00600000187879f3 */ /* 0x000fe6000b800878 */
[----:B------:R-:W-:Y:S02]  /*d520*/  WARPGROUP.DEPBAR.LE gsb0, 0x0 ;  /* 0x00008000000079c5 */ /* 0x000fe40000010000 */
        /* <DEDUP_REMOVED lines=24> */
[----:B---3--:R-:W-:Y:S01]  /*d6b0*/  WARPGROUP.ARRIVE ;  /* 0x00000000000079c5 */ /* 0x008fe20000000000 */
[----:B------:R-:W-:Y:S01]  /*d6c0*/  UMOV UR38, UR30 ;  /* 0x0000001e00267c82 */ /* 0x000fe20008000000 */
[----:B------:R-:W-:-:S04]  /*d6d0*/  UMOV UR39, UR31 ;  /* 0x0000001f00277c82 */ /* 0x000fc80008000000 */
[----:B------:R-:W-:Y:S01]  /*d6e0*/  QGMMA.64x32x32.F32.E4M3.E4M3 R72, gdesc[UR36], R72, UP0, gsb0 ;  /* 0x00600000244879f3 */ /* 0x000fe2000b800848 */
[----:B------:R-:W-:Y:S01]  /*d6f0*/  UMOV UR32, UR36 ;  /* 0x0000002400207c82 */ /* 0x000fe20008000000 */
[----:B------:R-:W-:Y:S01]  /*d700*/  UMOV UR33, UR37 ;  /* 0x0000002500217c82 */ /* 0x000fe20008000000 */
[----:B------:R-:W-:Y:S02]  /*d710*/  WARPGROUP.DEPBAR.LE gsb0, 0x0 ;  /* 0x00008000000079c5 */ /* 0x000fe40000010000 */
[----:B----4-:R-:W-:-:S06]  /*d720*/  WARPGROUP.ARRIVE ;  /* 0x00000000000079c5 */ /* 0x010fcc0000000000 */
[----:B------:R-:W-:Y:S01]  /*d730*/  QGMMA.64x32x32.F32.E4M3.E4M3 R24, gdesc[UR32], R24, UP0, gsb0 ;  /* 0x00600000201879f3 */ /* 0x000fe2000b800818 */
[----:B------:R-:W-:Y:S02]  /*d740*/  UIADD3 UR28, UR48, 0x2, URZ ;  /* 0x00000002301c7890 */ /* 0x000fe4000fffe03f */
[----:B------:R-:W-:Y:S01]  /*d750*/  UIADD3 UR30, UR49, 0x2, URZ ;  /* 0x00000002311e7890 */ /* 0x000fe2000fffe03f */
[----:B------:R-:W-:Y:S01]  /*d760*/  UMOV UR29, 0x80000020 ;  /* 0x80000020001d7882 */ /* 0x000fe20000000000 */
[----:B------:R-:W-:Y:S01]  /*d770*/  UMOV UR31, 0x80000020 ;  /* 0x80000020001f7882 */ /* 0x000fe20000000000 */
[----:B------:R-:W-:Y:S02]  /*d780*/  WARPGROUP.DEPBAR.LE gsb0, 0x0 ;  /* 0x00008000000079c5 */ /* 0x000fe40000010000 */
[----:B------:R-:W-:Y:S01]  /*d790*/  UIADD3 UR18, UR49, 0x82, URZ ;  /* 0x0000008231127890 */ /* 0x000fe2000fffe03f */
[----:B------:R-:W-:Y:S01]  /*d7a0*/  UMOV UR16, UR28 ;  /* 0x0000001c00107c82 */ /* 0x000fe20008000000 */
[----:B------:R-:W-:Y:S01]  /*d7b0*/  UMOV UR17, UR29 ;  /* 0x0000001d00117c82 */ /* 0x000fe20008000000 */
[----:B------:R-:W-:Y:S01]  /*d7c0*/  UMOV UR19, 0x80000020 ;  /* 0x8000002000137882 */ /* 0x000fe20000000000 */
[----:B--2---:R-:W-:-:S06]  /*d7d0*/  WARPGROUP.ARRIVE ;  /* 0x00000000000079c5 */ /* 0x004fcc0000000000 */
        /* <DEDUP_REMOVED lines=8> */
[----:B------:R-:W-:Y:S04]  /*d860*/  STL.64 [R1+0x820], R86 ;  /* 0x0008205601007387 */ /* 0x000fe80000100a00 */
[----:B------:R-:W-:Y:S04]  /*d870*/  STL.64 [R1+0x818], R84 ;  /* 0x0008185401007387 */ /* 0x000fe80000100a00 */
[----:B------:R-:W-:Y:S01]  /*d880*/  STL.64 [R1+0x810], R82 ;  /* 0x0008105201007387 */ /* 0x000fe20000100a00 */
[----:B------:R-:W-:-:S02]  /*d890*/  WARPGROUP.DEPBAR.LE gsb0, 0x0 ;  /* 0x00008000000079c5 */ /* 0x000fc40000010000 */
[----:B------:R-:W-:-:S06]  /*d8a0*/  WARPGROUP.ARRIVE ;  /* 0x00000000000079c5 */ /* 0x000fcc0000000000 */
[----:B------:R-:W-:Y:S01]  /*d8b0*/  QGMMA.64x32x32.F32.E4M3.E4M3 R220, gdesc[UR12], R220, gsb0 ;  /* 0x006000000cdc79f3 */ /* 0x000fe200080008dc */
[----:B------:R-:W-:Y:S04]  /*d8c0*/  STL.64 [R1+0x808], R80 ;  /* 0x0008085001007387 */ /* 0x000fe80000100a00 */
        /* <DEDUP_REMOVED lines=21> */
[----:B------:R0:W-:Y:S04]  /*da20*/  STL.64 [R1+0x40], R220 ;  /* 0x000040dc01007387 */ /* 0x0001e80000100a00 */
[----:B------:R1:W-:Y:S04]  /*da30*/  STL.64 [R1+0x48], R222 ;  /* 0x000048de01007387 */ /* 0x0003e80000100a00 */
[----:B------:R2:W-:Y:S04]  /*da40*/  STL.64 [R1+0x50], R224 ;  /* 0x000050e001007387 */ /* 0x0005e80000100a00 */
[----:B------:R3:W-:Y:S01]  /*da50*/  STL.64 [R1+0x58], R226 ;  /* 0x000058e201007387 */ /* 0x0007e20000100a00 */
[----:B0-----:R-:W-:-:S03]  /*da60*/  IMAD.MOV.U32 R220, RZ, RZ, R104 ;  /* 0x000000ffffdc7224 */ /* 0x001fc600078e0068 */
[----:B------:R0:W-:Y:S01]  /*da70*/  STL.64 [R1+0x60], R228 ;  /* 0x000060e401007387 */ /* 0x0001e20000100a00 */
[----:B------:R-:W-:-:S03]  /*da80*/  IMAD.MOV.U32 R221, RZ, RZ, R105 ;  /* 0x000000ffffdd7224 */ /* 0x000fc600078e0069 */
[----:B------:R4:W-:Y:S01]  /*da90*/  STL.64 [R1+0x68], R230 ;  /* 0x000068e601007387 */ /* 0x0009e20000100a00 */
[----:B-1----:R-:W-:-:S03]  /*daa0*/  IMAD.MOV.U32 R222, RZ, RZ, R106 ;  /* 0x000000ffffde7224 */ /* 0x002fc600078e006a */
[----:B------:R1:W-:Y:S01]  /*dab0*/  STL.64 [R1+0x70], R232 ;  /* 0x000070e801007387 */ /* 0x0003e20000100a00 */
[----:B------:R-:W-:-:S03]  /*dac0*/  IMAD.MOV.U32 R223, RZ, RZ, R107 ;  /* 0x000000ffffdf7224 */ /* 0x000fc600078e006b */
[----:B------:R1:W-:Y:S01]  /*dad0*/  STL.64 [R1+0x78], R234 ;  /* 0x000078ea01007387 */ /* 0x0003e20000100a00 */
[----:B--2---:R-:W-:-:S03]  /*dae0*/  IMAD.MOV.U32 R224, RZ, RZ, R108 ;  /* 0x000000ffffe07224 */ /* 0x004fc600078e006c */
[----:B------:R-:W2:Y:S01]  /*daf0*/  LDL.LU R104, [R1+0x940] ;  /* 0x0009400001687983 */ /* 0x000ea20000300800 */
[----:B------:R-:W-:-:S03]  /*db00*/  IMAD.MOV.U32 R225, RZ, RZ, R109 ;  /* 0x000000ffffe17224 */ /* 0x000fc600078e006d */
[----:B------:R-:W2:Y:S01]  /*db10*/  LDL.LU R105, [R1+0x93c] ;  /* 0x00093c0001697983 */ /* 0x000ea20000300800 */
[----:B---3--:R-:W-:-:S03]  /*db20*/  IMAD.MOV.U32 R226, RZ, RZ, R110 ;  /* 0x000000ffffe27224 */ /* 0x008fc600078e006e */
[----:B------:R-:W2:Y:S01]  /*db30*/  LDL.LU R106, [R1+0x938] ;  /* 0x00093800016a7983 */ /* 0x000ea20000300800 */
[----:B------:R-:W-:-:S03]  /*db40*/  IMAD.MOV.U32 R227, RZ, RZ, R111 ;  /* 0x000000ffffe37224 */ /* 0x000fc600078e006f */
[----:B------:R-:W2:Y:S01]  /*db50*/  LDL.LU R107, [R1+0x934] ;  /* 0x00093400016b7983 */ /* 0x000ea20000300800 */
[----:B0-----:R-:W-:-:S03]  /*db60*/  IMAD.MOV.U32 R228, RZ, RZ, R112 ;  /* 0x000000ffffe47224 */ /* 0x001fc600078e0070 */
[----:B------:R-:W2:Y:S01]  /*db70*/  LDL.LU R108, [R1+0x930] ;  /* 0x00093000016c7983 */ /* 0x000ea20000300800 */
[----:B------:R-:W-:-:S03]  /*db80*/  IMAD.MOV.U32 R229, RZ, RZ, R113 ;  /* 0x000000ffffe57224 */ /* 0x000fc600078e0071 */
[----:B------:R-:W2:Y:S01]  /*db90*/  LDL.LU R109, [R1+0x92c] ;  /* 0x00092c00016d7983 */ /* 0x000ea20000300800 */
[----:B----4-:R-:W-:-:S03]  /*dba0*/  IMAD.MOV.U32 R230, RZ, RZ, R114 ;  /* 0x000000ffffe67224 */ /* 0x010fc600078e0072 */
[----:B------:R-:W2:Y:S01]  /*dbb0*/  LDL.LU R110, [R1+0x928] ;  /* 0x00092800016e7983 */ /* 0x000ea20000300800 */
[----:B------:R-:W-:-:S03]  /*dbc0*/  IMAD.MOV.U32 R231, RZ, RZ, R115 ;  /* 0x000000ffffe77224 */ /* 0x000fc600078e0073 */
[----:B------:R-:W2:Y:S01]  /*dbd0*/  LDL.LU R111, [R1+0x924] ;  /* 0x00092400016f7983 */ /* 0x000ea20000300800 */
[----:B-1----:R-:W-:-:S03]  /*dbe0*/  IMAD.MOV.U32 R232, RZ, RZ, R116 ;  /* 0x000000ffffe87224 */ /* 0x002fc600078e0074 */
[----:B------:R-:W2:Y:S01]  /*dbf0*/  LDL.LU R112, [R1+0x920] ;  /* 0x0009200001707983 */ /* 0x000ea20000300800 */
[----:B------:R-:W-:-:S03]  /*dc00*/  IMAD.MOV.U32 R233, RZ, RZ, R117 ;  /* 0x000000ffffe97224 */ /* 0x000fc600078e0075 */
        /* <DEDUP_REMOVED lines=73> */
[----:B------:R-:W-:Y:S01]  /*e0a0*/  UIADD3 UR22, UR49, 0x182, URZ ;  /* 0x0000018231167890 */ /* 0x000fe2000fffe03f */
[----:B------:R-:W-:Y:S01]  /*e0b0*/  UMOV UR20, UR28 ;  /* 0x0000001c00147c82 */ /* 0x000fe20008000000 */
[----:B------:R-:W-:Y:S01]  /*e0c0*/  UMOV UR21, UR29 ;  /* 0x0000001d00157c82 */ /* 0x000fe20008000000 */
[----:B------:R-:W-:Y:S01]  /*e0d0*/  UMOV UR23, 0x80000020 ;  /* 0x8000002000177882 */ /* 0x000fe20000000000 */
[----:B------:R-:W-:Y:S01]  /*e0e0*/  UIADD3 UR26, UR49, 0x202, URZ ;  /* 0x00000202311a7890 */ /* 0x000fe2000fffe03f */
[----:B------:R-:W2:Y:S01]  /*e0f0*/  LDL.LU R72, [R1+0xc0] ;  /* 0x0000c00001487983 */ /* 0x000ea20000300800 */
        /* <DEDUP_REMOVED lines=14> */
[----:B------:R-:W2:Y:S04]  /*e1e0*/  LDL.LU R75, [R1+0xcc] ;  /* 0x0000cc00014b7983 */ /* 0x000ea80000300800 */
[----:B------:R-:W2:Y:S04]  /*e1f0*/  LDL.LU R76, [R1+0xd0] ;  /* 0x0000d000014c7983 */ /* 0x000ea80000300800 */
[----:B------:R-:W2:Y:S04]  /*e200*/  LDL.LU R77, [R1+0xd4] ;  /* 0x0000d400014d7983 */ /* 0x000ea80000300800 */
[----:B------:R-:W2:Y:S04]  /*e210*/  LDL.LU R78, [R1+0xd8] ;  /* 0x0000d800014e7983 */ /* 0x000ea80000300800 */
[----:B------:R-:W2:Y:S04]  /*e220*/  LDL.LU R79, [R1+0xdc] ;  /* 0x0000dc00014f7983 */ /* 0x000ea80000300800 */
[----:B------:R-:W2:Y:S01]  /*e230*/  LDL.LU R80, [R1+0xe0] ;  /* 0x0000e00001507983 */ /* 0x000ea20000300800 */
[----:B----4-:R-:W-:-:S06]  /*e240*/  WARPGROUP.ARRIVE ;  /* 0x00000000000079c5 */ /* 0x010fcc0000000000 */
[----:B------:R-:W-:Y:S03]  /*e250*/  QGMMA.64x32x32.F32.E4M3.E4M3 R200, gdesc[UR20], R200, gsb0 ;  /* 0x0060000014c879f3 */ /* 0x000fe600080008c8 */
[----:B------:R-:W-:Y:S02]  /*e260*/  WARPGROUP.DEPBAR.LE gsb0, 0x0 ;  /* 0x00008000000079c5 */ /* 0x000fe40000010000 */
[----:B---3--:R-:W-:-:S06]  /*e270*/  WARPGROUP.ARRIVE ;  /* 0x00000000000079c5 */ /* 0x008fcc0000000000 */
[----:B------:R-:W-:Y:S03]  /*e280*/  QGMMA.64x32x32.F32.E4M3.E4M3 R152, gdesc[UR24], R152, gsb0 ;  /* 0x00600000189879f3 */ /* 0x000fe60008000898 */
[----:B------:R-:W-:Y:S02]  /*e290*/  WARPGROUP.DEPBAR.LE gsb0, 0x0 ;  /* 0x00008000000079c5 */ /* 0x000fe40000010000 */
[----:B--2---:R-:W-:-:S06]  /*e2a0*/  WARPGROUP.ARRIVE ;  /* 0x00000000000079c5 */ /* 0x004fcc0000000000 */
        /* <DEDUP_REMOVED lines=35> */
[----:B------:R-:W-:Y:S01]  /*e4e0*/  IMAD.MOV.U32 R87, RZ, RZ, R0 ;  /* 0x000000ffff577224 */ /* 0x000fe200078e0000 */
[----:B------:R-:W-:Y:S01]  /*e4f0*/  UMOV UR16, UR36 ;  /* 0x0000002400107c82 */ /* 0x000fe20008000000 */
[----:B------:R-:W-:Y:S01]  /*e500*/  UMOV UR17, UR37 ;  /* 0x0000002500117c82 */ /* 0x000fe20008000000 */
[----:B------:R-:W-:Y:S01]  /*e510*/  UMOV UR28, UR36 ;  /* 0x00000024001c7c82 */ /* 0x000fe20008000000 */
[----:B------:R-:W-:Y:S01]  /*e520*/  UMOV UR29, UR37 ;  /* 0x00000025001d7c82 */ /* 0x000fe20008000000 */
[----:B------:R-:W-:Y:S01]  /*e530*/  UIADD3 UR48, UR48, 0x402, URZ ;  /* 0x0000040230307890 */ /* 0x000fe2000fffe03f */
[----:B------:R0:W5:Y:S04]  /*e540*/  LDL.LU R23, [R1+0x880] ;  /* 0x0008800001177983 */ /* 0x0001680000300800 */
[----:B------:R0:W5:Y:S04]  /*e550*/  LDL.LU R22, [R1+0x87c] ;  /* 0x00087c0001167983 */ /* 0x0001680000300800 */
[----:B------:R0:W5:Y:S04]  /*e560*/  LDL.LU R21, [R1+0x878] ;  /* 0x0008780001157983 */ /* 0x0001680000300800 */
[----:B------:R0:W5:Y:S04]  /*e570*/  LDL.LU R20, [R1+0x874] ;  /* 0x0008740001147983 */ /* 0x0001680000300800 */
[----:B------:R0:W5:Y:S04]  /*e580*/  LDL.LU R3, [R1+0x870] ;  /* 0x0008700001037983 */ /* 0x0001680000300800 */
[----:B------:R0:W5:Y:S04]  /*e590*/  LDL.LU R2, [R1+0x86c] ;  /* 0x00086c0001027983 */ /* 0x0001680000300800 */
[----:B------:R0:W5:Y:S01]  /*e5a0*/  LDL.LU R0, [R1+0x868] ;  /* 0x0008680001007983 */ /* 0x0001620000300800 */
[----:B------:R-:W-:-:S02]  /*e5b0*/  WARPGROUP.DEPBAR.LE gsb0, 0x0 ;  /* 0x00008000000079c5 */ /* 0x000fc40000010000 */
        /* <DEDUP_REMOVED lines=10> */
[----:B------:R-:W-:Y:S01]  /*e660*/  STL.64 [R1], R4 ;  /* 0x0000000401007387 */ /* 0x000fe20000100a00 */
[----:B------:R-:W-:Y:S01]  /*e670*/  UMOV UR16, UR28 ;  /* 0x0000001c00107c82 */ /* 0x000fe20008000000 */
[----:B------:R-:W-:Y:S02]  /*e680*/  UMOV UR17, UR29 ;  /* 0x0000001d00117c82 */ /* 0x000fe40008000000 */
[----:B------:R-:W-:Y:S04]  /*e690*/  STL.64 [R1+0x8], R6 ;  /* 0x0000080601007387 */ /* 0x000fe80000100a00 */
[----:B------:R-:W-:Y:S04]  /*e6a0*/  STL.64 [R1+0x10], R8 ;  /* 0x0000100801007387 */ /* 0x000fe80000100a00 */
[----:B------:R-:W-:Y:S04]  /*e6b0*/  STL.64 [R1+0x18], R10 ;  /* 0x0000180a01007387 */ /* 0x000fe80000100a00 */
[----:B------:R-:W-:Y:S04]  /*e6c0*/  STL.64 [R1+0x20], R12 ;  /* 0x0000200c01007387 */ /* 0x000fe80000100a00 */
[----:B------:R1:W-:Y:S04]  /*e6d0*/  STL.64 [R1+0x28], R14 ;  /* 0x0000280e01007387 */ /* 0x0003e80000100a00 */
[----:B------:R-:W-:Y:S04]  /*e6e0*/  STL.64 [R1+0x30], R16 ;  /* 0x0000301001007387 */ /* 0x000fe80000100a00 */
[----:B------:R2:W-:Y:S01]  /*e6f0*/  STL.64 [R1+0x38], R18 ;  /* 0x0000381201007387 */ /* 0x0005e20000100a00 */
[----:B-1----:R-:W-:-:S03]  /*e700*/  IMAD.MOV.U32 R14, RZ, RZ, R19 ;  /* 0x000000ffff0e7224 */ /* 0x002fc600078e0013 */
[----:B--2---:R0:W5:Y:S04]  /*e710*/  LDL.LU.64 R18, [R1+0x860] ;  /* 0x0008600001127983 */ /* 0x0041680000300a00 */
[----:B------:R0:W5:Y:S04]  /*e720*/  LDL.LU.64 R16, [R1+0x858] ;  /* 0x0008580001107983 */ /* 0x0001680000300a00 */
[----:B------:R0:W5:Y:S04]  /*e730*/  LDL.LU R15, [R1+0x850] ;  /* 0x00085000010f7983 */ /* 0x0001680000300800 */
[----:B------:R0:W5:Y:S04]  /*e740*/  LDL.LU.64 R12, [R1+0x848] ;  /* 0x00084800010c7983 */ /* 0x0001680000300a00 */
[----:B------:R0:W5:Y:S01]  /*e750*/  LDL.LU.64 R10, [R1+0x840] ;  /* 0x00084000010a7983 */ /* 0x0001620000300a00 */
[----:B------:R-:W-:-:S02]  /*e760*/  WARPGROUP.DEPBAR.LE gsb0, 0x0 ;  /* 0x00008000000079c5 */ /* 0x000fc40000010000 */
[----:B------:R-:W-:Y:S01]  /*e770*/  WARPGROUP.ARRIVE ;  /* 0x00000000000079c5 */ /* 0x000fe20000000000 */
[----:B------:R0:W5:Y:S04]  /*e780*/  LDL.LU.64 R8, [R1+0x838] ;  /* 0x0008380001087983 */ /* 0x0001680000300a00 */
[----:B------:R0:W5:Y:S01]  /*e790*/  LDL.LU.64 R6, [R1+0x830] ;  /* 0x0008300001067983 */ /* 0x0001620000300a00 */
[----:B------:R-:W-:Y:S03]  /*e7a0*/  QGMMA.64x32x32.F32.E4M3.E4M3 R220, gdesc[UR16], R220, gsb0 ;  /* 0x0060000010dc79f3 */ /* 0x000fe600080008dc */
[----:B------:R0:W5:Y:S04]  /*e7b0*/  LDL.LU.64 R4, [R1+0x828] ;  /* 0x0008280001047983 */ /* 0x0001680000300a00 */
        /* <DEDUP_REMOVED lines=57> */
[----:B-1----:R0:W5:Y:S04]  /*eb50*/  LDL.LU.64 R234, [R1+0x760] ;  /* 0x0007600001ea7983 */ /* 0x0021680000300a00 */
[----:B------:R0:W5:Y:S04]  /*eb60*/  LDL.LU.64 R232, [R1+0x758] ;  /* 0x0007580001e87983 */ /* 0x0001680000300a00 */
[----:B------:R-:W2:Y:S04]  /*eb70*/  LDL.LU.64 R230, [R1+0x750] ;  /* 0x0007500001e67983 */ /* 0x000ea80000300a00 */
[----:B------:R-:W2:Y:S04]  /*eb80*/  LDL.LU.64 R228, [R1+0x748] ;  /* 0x0007480001e47983 */ /* 0x000ea80000300a00 */
[----:B------:R-:W2:Y:S04]  /*eb90*/  LDL.LU.64 R226, [R1+0x740] ;  /* 0x0007400001e27983 */ /* 0x000ea80000300a00 */
[----:B------:R-:W2:Y:S04]  /*eba0*/  LDL.LU.64 R224, [R1+0x738] ;  /* 0x0007380001e07983 */ /* 0x000ea80000300a00 */
[----:B------:R-:W2:Y:S04]  /*ebb0*/  LDL.LU.64 R222, [R1+0x730] ;  /* 0x0007300001de7983 */ /* 0x000ea80000300a00 */
[----:B------:R-:W2:Y:S01]  /*ebc0*/  LDL.LU.64 R220, [R1+0x728] ;  /* 0x0007280001dc7983 */ /* 0x000ea20000300a00 */
        /* <DEDUP_REMOVED lines=10> */
[----:B--2---:R-:W-:-:S06]  /*ec70*/  WARPGROUP.ARRIVE ;  /* 0x00000000000079c5 */ /* 0x004fcc0000000000 */
[----:B------:R-:W-:Y:S03]  /*ec80*/  QGMMA.64x32x32.F32.E4M3.E4M3 R216, gdesc[UR12], R216, gsb0 ;  /* 0x006000000cd879f3 */ /* 0x000fe600080008d8 */
[----:B------:R-:W-:Y:S02]  /*ec90*/  WARPGROUP.DEPBAR.LE gsb0, 0x0 ;  /* 0x00008000000079c5 */ /* 0x000fe40000010000 */
[----:B----4-:R-:W-:-:S06]  /*eca0*/  WARPGROUP.ARRIVE ;  /* 0x00000000000079c5 */ /* 0x010fcc0000000000 */
[----:B------:R-:W-:Y:S03]  /*ecb0*/  QGMMA.64x32x32.F32.E4M3.E4M3 R168, gdesc[UR20], R168, gsb0 ;  /* 0x0060000014a879f3 */ /* 0x000fe600080008a8 */
[----:B------:R-:W-:Y:S02]  /*ecc0*/  WARPGROUP.DEPBAR.LE gsb0, 0x0 ;  /* 0x00008000000079c5 */ /* 0x000fe40000010000 */
[----:B---3--:R-:W-:-:S06]  /*ecd0*/  WARPGROUP.ARRIVE ;  /* 0x00000000000079c5 */ /* 0x008fcc0000000000 */
[----:B------:R-:W-:Y:S03]  /*ece0*/  QGMMA.64x32x32.F32.E4M3.E4M3 R120, gdesc[UR24], R120, gsb0 ;  /* 0x00600000187879f3 */ /* 0x000fe60008000878 */
[----:B------:R-:W-:Y:S02]  /*ecf0*/  WARPGROUP.DEPBAR.LE gsb0, 0x0 ;  /* 0x00008000000079c5 */ /* 0x000fe40000010000 */
[----:B------:R-:W-:-:S06]  /*ed00*/  WARPGROUP.ARRIVE ;  /* 0x00000000000079c5 */ /* 0x000fcc0000000000 */
[----:B------:R-:W-:Y:S01]  /*ed10*/  QGMMA.64x32x32.F32.E4M3.E4M3 R72, gdesc[UR32], R72, gsb0 ;  /* 0x00600000204879f3 */ /* 0x000fe20008000848 */
[----:B------:R-:W-:-:S04]  /*ed20*/  UIADD3 UR6, UR6, 0x2, URZ ;  /* 0x0000000206067890 */ /* 0x000fc8000fffe03f */
[----:B------:R-:W-:-:S04]  /*ed30*/  UISETP.NE.AND UP0, UPT, UR6, UR43, UPT ;  /* 0x0000002b0600728c */ /* 0x000fc8000bf05270 */
[----:B------:R-:W-:Y:S01]  /*ed40*/  USEL UR12, URZ, 0x1, UP0 ;  /* 0x000000013f0c7887 */ /* 0x000fe20008000000 */
[----:B------:R-:W-:Y:S02]  /*ed50*/  WARPGROUP.DEPBAR.LE gsb0, 0x0 ;  /* 0x00008000000079c5 */ /* 0x000fe40000010000 */
[----:B------:R-:W-:-:S06]  /*ed60*/  WARPGROUP.ARRIVE ;  /* 0x00000000000079c5 */ /* 0x000fcc0000000000 */
[----:B------:R-:W-:Y:S01]  /*ed70*/  QGMMA.64x32x32.F32.E4M3.E4M3 R24, gdesc[UR28], R24, gsb0 ;  /* 0x006000001c1879f3 */ /* 0x000fe20008000818 */
[----:B------:R-:W-:Y:S02]  /*ed80*/  ISETP.NE.AND P0, PT, RZ, UR12, PT ;  /* 0x0000000cff007c0c */ /* 0x000fe4000bf05270 */
[----:B------:R-:W-:-:S11]  /*ed90*/  WARPGROUP.DEPBAR.LE gsb0, 0x0 ;  /* 0x00008000000079c5 */ /* 0x000fd60000010000 */
[----:B0-----:R-:W-:Y:S05]  /*eda0*/  @!P0 BRA `(.L_x_28) ;  /* 0x0000004c00048947 */ /* 0x001fea0003800000 */
[----:B------:R0:W-:Y:S04]  /*edb0*/  STL [R1+0x7fc], R62 ;  /* 0x0007fc3e01007387 */ /* 0x0001e80000100800 */
[----:B0-----:R-:W2:Y:S04]  /*edc0*/  LDL R62, [R1+0x19c] ;  /* 0x00019c00013e7983 */ /* 0x001ea80000100800 */
[----:B------:R0:W-:Y:S04]  /*edd0*/  STL [R1+0x7f8], R63 ;  /* 0x0007f83f01007387 */ /* 0x0001e80000100800 */
[----:B0-----:R-:W3:Y:S04]  /*ede0*/  LDL R63, [R1+0x198] ;  /* 0x00019800013f7983 */ /* 0x001ee80000100800 */
[----:B------:R0:W-:Y:S04]  /*edf0*/  STL [R1+0x7f4], R64 ;  /* 0x0007f44001007387 */ /* 0x0001e80000100800 */
[----:B0-----:R-:W4:Y:S04]  /*ee00*/  LDL.LU R64, [R1+0x218] ;  /* 0x0002180001407983 */ /* 0x001f280000300800 */
[----:B------:R0:W-:Y:S04]  /*ee10*/  STL [R1+0x7f0], R65 ;  /* 0x0007f04101007387 */ /* 0x0001e80000100800 */
[----:B0-----:R-:W4:Y:S04]  /*ee20*/  LDL R65, [R1+0x194] ;  /* 0x0001940001417983 */ /* 0x001f280000100800 */
[----:B------:R0:W-:Y:S04]  /*ee30*/  STL [R1+0x7ec], R66 ;  /* 0x0007ec4201007387 */ /* 0x0001e80000100800 */
[----:B0-----:R-:W2:Y:S04]  /*ee40*/  LDL.LU R66, [R1+0x214] ;  /* 0x0002140001427983 */ /* 0x001ea80000300800 */
[----:B------:R0:W-:Y:S04]  /*ee50*/  STL [R1+0x7e8], R67 ;  /* 0x0007e84301007387 */ /* 0x0001e80000100800 */
[----:B0-----:R-:W2:Y:S04]  /*ee60*/  LDL R67, [R1+0x190] ;  /* 0x0001900001437983 */ /* 0x001ea80000100800 */
[----:B------:R0:W-:Y:S04]  /*ee70*/  STL [R1+0x7e4], R68 ;  /* 0x0007e44401007387 */ /* 0x0001e80000100800 */
[----:B0-----:R-:W3:Y:S04]  /*ee80*/  LDL.LU R68, [R1+0x210] ;  /* 0x0002100001447983 */ /* 0x001ee80000300800 */
[----:B------:R0:W-:Y:S04]  /*ee90*/  STL [R1+0x7e0], R69 ;  /* 0x0007e04501007387 */ /* 0x0001e80000100800 */
[----:B0-----:R-:W3:Y:S04]  /*eea0*/  LDL R69, [R1+0x18c] ;  /* 0x00018c0001457983 */ /* 0x001ee80000100800 */
[----:B------:R0:W-:Y:S04]  /*eeb0*/  STL [R1+0x7dc], R70 ;  /* 0x0007dc4601007387 */ /* 0x0001e80000100800 */
[----:B0-----:R-:W4:Y:S04]  /*eec0*/  LDL.LU R70, [R1+0x20c] ;  /* 0x00020c0001467983 */ /* 0x001f280000300800 */
[----:B------:R0:W-:Y:S04]  /*eed0*/  STL [R1+0x7d8], R71 ;  /* 0x0007d84701007387 */ /* 0x0001e80000100800 */
[----:B0-----:R-:W4:Y:S04]  /*eee0*/  LDL R71, [R1+0x188] ;  /* 0x0001880001477983 */ /* 0x001f280000100800 */
        /* <DEDUP_REMOVED lines=41> */
[----:B0-----:R-:W4:Y:S01]  /*f180*/  LDL R28, [R1+0x1c0] ;  /* 0x0001c000011c7983 */ /* 0x001f220000100800 */
[----:B---3--:R-:W-:-:S01]  /*f190*/  FADD R68, R69, R68 ;  /* 0x0000004445447221 */ /* 0x008fc20000000000 */
[----:B--2---:R-:W-:Y:S01]  /*f1a0*/  FADD R66, R67, R66 ;  /* 0x0000004243427221 */ /* 0x004fe20000000000 */
[----:B----4-:R-:W-:-:S01]  /*f1b0*/  FADD R64, R65, R64 ;  /* 0x0000004041407221 */ /* 0x010fc20000000000 */
[----:B------:R-:W-:Y:S01]  /*f1c0*/  STL [R1+0x780], R29 ;  /* 0x0007801d01007387 */ /* 0x000fe20000100800 */
[----:B------:R-:W-:-:S03]  /*f1d0*/  FADD R70, R71, R70 ;  /* 0x0000004647467221 */ /* 0x000fc60000000000 */
[----:B------:R-:W-:Y:S04]  /*f1e0*/  STL [R1+0x77c], R30 ;  /* 0x00077c1e01007387 */ /* 0x000fe80000100800 */
[----:B------:R-:W-:Y:S04]  /*f1f0*/  STL [R1+0x778], R31 ;  /* 0x0007781f01007387 */ /* 0x000fe80000100800 */
[----:B------:R-:W-:Y:S04]  /*f200*/  STL [R1+0x774], R32 ;  /* 0x0007742001007387 */ /* 0x000fe80000100800 */
[----:B------:R-:W-:Y:S04]  /*f210*/  STL [R1+0x770], R33 ;  /* 0x0007702101007387 */ /* 0x000fe80000100800 */
[----:B------:R-:W-:Y:S04]  /*f220*/  STL [R1+0x76c], R34 ;  /* 0x00076c2201007387 */ /* 0x000fe80000100800 */
[----:B------:R-:W-:Y:S04]  /*f230*/  STL [R1+0x768], R35 ;  /* 0x0007682301007387 */ /* 0x000fe80000100800 */
[----:B------:R-:W-:Y:S01]  /*f240*/  STL [R1+0x764], R36 ;  /* 0x0007642401007387 */ /* 0x000fe20000100800 */
[----:B------:R-:W-:-:S03]  /*f250*/  FADD R40, R41, R40 ;  /* 0x0000002829287221 */ /* 0x000fc60000000000 */
[----:B------:R-:W-:Y:S04]  /*f260*/  STL [R1+0x760], R37 ;  /* 0x0007602501007387 */ /* 0x000fe80000100800 */
[----:B------:R-:W-:Y:S04]  /*f270*/  STL [R1+0x75c], R38 ;  /* 0x00075c2601007387 */ /* 0x000fe80000100800 */
[----:B------:R-:W-:Y:S04]  /*f280*/  STL [R1+0x758], R39 ;  /* 0x0007582701007387 */ /* 0x000fe80000100800 */
[----:B-----5:R-:W-:Y:S04]  /*f290*/  STL [R1+0x754], R13 ;  /* 0x0007540d01007387 */ /* 0x020fe80000100800 */
[----:B------:R-:W-:Y:S04]  /*f2a0*/  STL [R1+0x750], R12 ;  /* 0x0007500c01007387 */ /* 0x000fe80000100800 */
[----:B------:R-:W-:Y:S04]  /*f2b0*/  STL [R1+0x74c], R11 ;  /* 0x00074c0b01007387 */ /* 0x000fe80000100800 */
        /* <DEDUP_REMOVED lines=13> */
[----:B------:R-:W-:Y:S01]  /*f390*/  STL [R1+0x204], R42 ;  /* 0x0002042a01007387 */ /* 0x000fe20000100800 */
[----:B------:R-:W-:-:S03]  /*f3a0*/  FADD R237, R46, R237 ;  /* 0x000000ed2eed7221 */ /* 0x000fc60000000000 */
[----:B------:R-:W-:Y:S04]  /*f3b0*/  STL [R1+0x208], R40 ;  /* 0x0002082801007387 */ /* 0x000fe80000100800 */
[----:B------:R-:W-:Y:S04]  /*f3c0*/  STL [R1+0x20c], R70 ;  /* 0x00020c4601007387 */ /* 0x000fe80000100800 */
[----:B------:R-:W-:Y:S01]  /*f3d0*/  STL [R1+0x210], R68 ;  /* 0x0002104401007387 */ /* 0x000fe20000100800 */
[----:B------:R-:W-:-:S03]  /*f3e0*/  FADD R236, R47, R236 ;  /* 0x000000ec2fec7221 */ /* 0x000fc60000000000 */
[----:B------:R-:W-:Y:S01]  /*f3f0*/  STL [R1+0x214], R66 ;  /* 0x0002144201007387 */ /* 0x000fe20000100800 */
[----:B------:R-:W-:-:S01]  /*f400*/  FADD R235, R48, R235 ;  /* 0x000000eb30eb7221 */ /* 0x000fc20000000000 */
[----:B------:R-:W-:Y:S01]  /*f410*/  FADD R234, R49, R234 ;  /* 0x000000ea31ea7221 */ /* 0x000fe20000000000 */
        /* <DEDUP_REMOVED lines=8> */
[----:B------:R-:W-:-:S02]  /*f4a0*/  FADD R17, R26, R17 ;  /* 0x000000111a117221 */ /* 0x000fc40000000000 */
[----:B------:R-:W2:Y:S04]  /*f4b0*/  LDL.LU R26, [R1+0x21c] ;  /* 0x00021c00011a7983 */ /* 0x000ea80000300800 */
[----:B------:R0:W-:Y:S01]  /*f4c0*/  STL [R1+0x218], R64 ;  /* 0x0002184001007387 */ /* 0x0001e20000100800 */
[----:B------:R-:W-:-:S01]  /*f4d0*/  FADD R16, R27, R16 ;  /* 0x000000101b107221 */ /* 0x000fc20000000000 */
[----:B------:R-:W-:Y:S02]  /*f4e0*/  IMAD.MOV.U32 R27, RZ, RZ, R63 ;  /* 0x000000ffff1b7224 */ /* 0x000fe400078e003f */
[----:B------:R-:W3:Y:S04]  /*f4f0*/  LDL.LU R63, [R1+0x220] ;  /* 0x00022000013f7983 */ /* 0x000ee80000300800 */
[----:B0-----:R-:W4:Y:S04]  /*f500*/  LDL R64, [R1+0x1a0] ;  /* 0x0001a00001407983 */ /* 0x001f280000100800 */
[----:B------:R-:W4:Y:S01]  /*f510*/  LDL.LU R65, [R1+0x224] ;  /* 0x0002240001417983 */ /* 0x000f220000300800 */
[----:B------:R-:W-:-:S03]  /*f520*/  FADD R15, R28, R15 ;  /* 0x0000000f1c0f7221 */ /* 0x000fc60000000000 */
[----:B------:R-:W4:Y:S04]  /*f530*/  LDL R66, [R1+0x1a4] ;  /* 0x0001a40001427983 */ /* 0x000f280000100800 */
[----:B------:R-:W4:Y:S04]  /*f540*/  LDL.LU R67, [R1+0x228] ;  /* 0x0002280001437983 */ /* 0x000f280000300800 */
        /* <DEDUP_REMOVED lines=13> */
[----:B------:R-:W4:Y:S04]  /*f620*/  LDL R31, [R1+0x144] ;  /* 0x00014400011f7983 */ /* 0x000f280000100800 */
[----:B------:R-:W4:Y:S04]  /*f630*/  LDL R29, [R1+0x148] ;  /* 0x00014800011d7983 */ /* 0x000f280000100800 */
[----:B------:R-:W4:Y:S04]  /*f640*/  LDL R55, [R1+0x14c] ;  /* 0x00014c0001377983 */ /* 0x000f280000100800 */
[----:B------:R-:W4:Y:S04]  /*f650*/  LDL R54, [R1+0x150] ;  /* 0x0001500001367983 */ /* 0x000f280000100800 */
        /* <DEDUP_REMOVED lines=27> */
[----:B------:R-:W4:Y:S04]  /*f810*/  LDL.LU R32, [R1+0x244] ;  /* 0x0002440001207983 */ /* 0x000f280000300800 */
[----:B------:R-:W4:Y:S04]  /*f820*/  LDL.LU R30, [R1+0x248] ;  /* 0x00024800011e7983 */ /* 0x000f280000300800 */
[----:B------:R-:W4:Y:S01]  /*f830*/  LDL.LU R28, [R1+0x24c] ;  /* 0x00024c00011c7983 */ /* 0x000f220000300800 */
[----:B--2---:R-:W-:-:S05]  /*f840*/  FADD R26, R27, R26 ;  /* 0x0000001a1b1a7221 */ /* 0x004fca0000000000 */
[----:B------:R0:W-:Y:S04]  /*f850*/  STL [R1+0x21c], R26 ;  /* 0x00021c1a01007387 */ /* 0x0001e80000100800 */
[----:B------:R-:W2:Y:S01]  /*f860*/  LDL.LU R27, [R1+0x250] ;  /* 0x00025000011b7983 */ /* 0x000ea20000300800 */
[----:B---3--:R-:W-:-:S03]  /*f870*/  FADD R63, R62, R63 ;  /* 0x0000003f3e3f7221 */ /* 0x008fc60000000000 */
[----:B0-----:R-:W3:Y:S04]  /*f880*/  LDL.LU R26, [R1+0x254] ;  /* 0x00025400011a7983 */ /* 0x001ee80000300800 */
[----:B------:R-:W3:Y:S01]  /*f890*/  LDL.LU R62, [R1+0x7fc] ;  /* 0x0007fc00013e7983 */ /* 0x000ee20000300800 */
[----:B----4-:R-:W-:-:S03]  /*f8a0*/  FADD R65, R64, R65 ;  /* 0x0000004140417221 */ /* 0x010fc60000000000 */
[----:B------:R0:W-:Y:S01]  /*f8b0*/  STL [R1+0x220], R63 ;  /* 0x0002203f01007387 */ /* 0x0001e20000100800 */
[----:B------:R-:W-:-:S03]  /*f8c0*/  FADD R67, R66, R67 ;  /* 0x0000004342437221 */ /* 0x000fc60000000000 */
[----:B0-----:R-:W4:Y:S04]  /*f8d0*/  LDL.LU R63, [R1+0x7f8] ;  /* 0x0007f800013f7983 */ /* 0x001f280000300800 */
[----:B------:R-:W4:Y:S01]  /*f8e0*/  LDL.LU R64, [R1+0x7f4] ;  /* 0x0007f40001407983 */ /* 0x000f220000300800 */
[----:B------:R-:W-:-:S03]  /*f8f0*/  FADD R69, R68, R69 ;  /* 0x0000004544457221 */ /* 0x000fc60000000000 */
[----:B------:R0:W-:Y:S01]  /*f900*/  STL [R1+0x224], R65 ;  /* 0x0002244101007387 */ /* 0x0001e20000100800 */
[----:B------:R-:W-:-:S03]  /*f910*/  FADD R39, R70, R39 ;  /* 0x0000002746277221 */ /* 0x000fc60000000000 */
[----:B0-----:R-:W4:Y:S04]  /*f920*/  LDL.LU R65, [R1+0x7f0] ;  /* 0x0007f00001417983 */ /* 0x001f280000300800 */
[----:B------:R-:W4:Y:S01]  /*f930*/  LDL.LU R66, [R1+0x7ec] ;  /* 0x0007ec0001427983 */ /* 0x000f220000300800 */
[----:B------:R-:W-:-:S03]  /*f940*/  FADD R37, R38, R37 ;  /* 0x0000002526257221 */ /* 0x000fc60000000000 */
[----:B------:R0:W-:Y:S01]  /*f950*/  STL [R1+0x228], R67 ;  /* 0x0002284301007387 */ /* 0x0001e20000100800 */
[----:B------:R-:W-:-:S03]  /*f960*/  FADD R3, R36, R3 ;  /* 0x0000000324037221 */ /* 0x000fc60000000000 */
[----:B0-----:R-:W4:Y:S01]  /*f970*/  LDL.LU R67, [R1+0x7e8] ;  /* 0x0007e80001437983 */ /* 0x001f220000300800 */
[----:B------:R-:W-:-:S03]  /*f980*/  FADD R2, R35, R2 ;  /* 0x0000000223027221 */ /* 0x000fc60000000000 */
[----:B------:R-:W4:Y:S04]  /*f990*/  LDL.LU R68, [R1+0x7e4] ;  /* 0x0007e40001447983 */ /* 0x000f280000300800 */
[----:B------:R0:W-:Y:S01]  /*f9a0*/  STL [R1+0x22c], R69 ;  /* 0x00022c4501007387 */ /* 0x0001e20000100800 */
[----:B------:R-:W-:-:S03]  /*f9b0*/  FADD R0, R34, R0 ;  /* 0x0000000022007221 */ /* 0x000fc60000000000 */
[----:B0-----:R-:W4:Y:S04]  /*f9c0*/  LDL.LU R69, [R1+0x7e0] ;  /* 0x0007e00001457983 */ /* 0x001f280000300800 */
[----:B------:R-:W4:Y:S04]  /*f9d0*/  LDL.LU R70, [R1+0x7dc] ;  /* 0x0007dc0001467983 */ /* 0x000f280000300800 */
[----:B------:R-:W-:Y:S04]  /*f9e0*/  STL [R1+0x230], R39 ;  /* 0x0002302701007387 */ /* 0x000fe80000100800 */
[----:B------:R-:W-:Y:S04]  /*f9f0*/  STL [R1+0x234], R37 ;  /* 0x0002342501007387 */ /* 0x000fe80000100800 */
[----:B------:R0:W-:Y:S04]  /*fa00*/  STL [R1+0x238], R3 ;  /* 0x0002380301007387 */ /* 0x0001e80000100800 */
[----:B0-----:R-:W4:Y:S04]  /*fa10*/  LDL.LU R3, [R1+0x288] ;  /* 0x0002880001037983 */ /* 0x001f280000300800 */
[----:B------:R0:W-:Y:S04]  /*fa20*/  STL [R1+0x23c], R2 ;  /* 0x00023c0201007387 */ /* 0x0001e80000100800 */
[----:B0-----:R-:W4:Y:S04]  /*fa30*/  LDL.LU R2, [R1+0x28c] ;  /* 0x00028c0001027983 */ /* 0x001f280000300800 */
[----:B------:R0:W-:Y:S04]  /*fa40*/  STL [R1+0x240], R0 ;  /* 0x0002400001007387 */ /* 0x0001e80000100800 */
[----:B0-----:R-:W4:Y:S01]  /*fa50*/  LDL.LU R0, [R1+0x290] ;  /* 0x0002900001007983 */ /* 0x001f220000300800 */
        /* <DEDUP_REMOVED lines=13> */
[----:B------:R-:W-:-:S04]  /*fb30*/  FADD R30, R31, R30 ;  /* 0x0000001e1f1e7221 */ /* 0x000fc80000000000 */
[----:B------:R-:W-:Y:S01]  /*fb40*/  STL [R1+0x244], R32 ;  /* 0x0002442001007387 */ /* 0x000fe20000100800 */
[----:B------:R-:W-:-:S03]  /*fb50*/  FADD R28, R29, R28 ;  /* 0x0000001c1d1c7221 */ /* 0x000fc60000000000 */
[----:B------:R-:W-:Y:S04]  /*fb60*/  STL [R1+0x248], R30 ;  /* 0x0002481e01007387 */ /* 0x000fe80000100800 */
[----:B------:R-:W-:Y:S01]  /*fb70*/  STL [R1+0x24c], R28 ;  /* 0x00024c1c01007387 */ /* 0x000fe20000100800 */
[----:B--2---:R-:W-:-:S01]  /*fb80*/  FADD R27, R55, R27 ;  /* 0x0000001b371b7221 */ /* 0x004fc20000000000 */
[----:B---3--:R-:W-:-:S04]  /*fb90*/  FADD R26, R54, R26 ;  /* 0x0000001a361a7221 */ /* 0x008fc80000000000 */
        /* <DEDUP_REMOVED lines=9> */
[----:B------:R-:W-:Y:S04]  /*fc30*/  STL [R1+0x274], R8 ;  /* 0x0002740801007387 */ /* 0x000fe80000100800 */
[----:B------:R-:W-:Y:S04]  /*fc40*/  STL [R1+0x278], R7 ;  /* 0x0002780701007387 */ /* 0x000fe80000100800 */
[----:B------:R-:W-:Y:S04]  /*fc50*/  STL [R1+0x27c], R6 ;  /* 0x00027c0601007387 */ /* 0x000fe80000100800 */
[----:B------:R-:W-:Y:S04]  /*fc60*/  STL [R1+0x280], R5 ;  /* 0x0002800501007387 */ /* 0x000fe80000100800 */
[----:B------:R-:W-:Y:S01]  /*fc70*/  STL [R1+0x284], R4 ;  /* 0x0002840401007387 */ /* 0x000fe20000100800 */
[----:B----4-:R-:W-:-:S01]  /*fc80*/  FADD R3, R41, R3 ;  /* 0x0000000329037221 */ /* 0x010fc20000000000 */
[----:B------:R-:W-:Y:S01]  /*fc90*/  FADD R2, R40, R2 ;  /* 0x0000000228027221 */ /* 0x000fe20000000000 */
[----:B------:R-:W-:-:S02]  /*fca0*/  FADD R0, R71, R0 ;  /* 0x0000000047007221 */ /* 0x000fc40000000000 */
[----:B------:R-:W2:Y:S04]  /*fcb0*/  LDL R71, [R1+0x110] ;  /* 0x0001100001477983 */ /* 0x000ea80000100800 */
[----:B------:R1:W-:Y:S04]  /*fcc0*/  STL [R1+0x288], R3 ;  /* 0x0002880301007387 */ /* 0x0003e80000100800 */
[----:B0-----:R-:W2:Y:S04]  /*fcd0*/  LDL.LU R10, [R1+0x294] ;  /* 0x00029400010a7983 */ /* 0x001ea80000300800 */
[----:B------:R0:W-:Y:S04]  /*fce0*/  STL [R1+0x28c], R2 ;  /* 0x00028c0201007387 */ /* 0x0001e80000100800 */
[----:B------:R-:W3:Y:S04]  /*fcf0*/  LDL R40, [R1+0x114] ;  /* 0x0001140001287983 */ /* 0x000ee80000100800 */
[----:B------:R4:W-:Y:S04]  /*fd00*/  STL [R1+0x290], R0 ;  /* 0x0002900001007387 */ /* 0x0009e80000100800 */
[----:B------:R-:W3:Y:S04]  /*fd10*/  LDL.LU R11, [R1+0x298] ;  /* 0x00029800010b7983 */ /* 0x000ee80000300800 */
[----:B------:R-:W3:Y:S04]  /*fd20*/  LDL R41, [R1+0x118] ;  /* 0x0001180001297983 */ /* 0x000ee80000100800 */
        /* <DEDUP_REMOVED lines=20> */
[----:B-1----:R-:W3:Y:S04]  /*fe70*/  LDL.LU R3, [R1+0x2c4] ;  /* 0x0002c40001037983 */ /* 0x002ee80000300800 */
[----:B------:R-:W3:Y:S04]  /*fe80*/  LDL R26, [R1+0xc4] ;  /* 0x0000c400011a7983 */ /* 0x000ee80000100800 */
[----:B0-----:R-:W3:Y:S04]  /*fe90*/  LDL.LU R2, [R1+0x2c8] ;  /* 0x0002c80001027983 */ /* 0x001ee80000300800 */
[----:B------:R-:W3:Y:S04]  /*fea0*/  LDL R25, [R1+0xc8] ;  /* 0x0000c80001197983 */ /* 0x000ee80000100800 */
[----:B----4-:R-:W4:Y:S04]  /*feb0*/  LDL.LU R0, [R1+0x2cc] ;  /* 0x0002cc0001007983 */ /* 0x010f280000300800 */
        /* <DEDUP_REMOVED lines=15> */
[----:B------:R-:W4:Y:S01]  /*ffb0*/  LDL.LU R4, [R1+0x2f4] ;  /* 0x0002f40001047983 */ /* 0x000f220000300800 */
[----:B--2---:R-:W-:-:S03]  /*ffc0*/  FADD R10, R71, R10 ;  /* 0x0000000a470a7221 */ /* 0x004fc60000000000 */
[----:B------:R-:W2:Y:S04]  /*ffd0*/  LDL.LU R71, [R1+0x7d8] ;  /* 0x0007d80001477983 */ /* 0x000ea80000300800 */
[----:B------:R0:W-:Y:S01]  /*ffe0*/  STL [R1+0x294], R10 ;  /* 0x0002940a01007387 */ /* 0x0001e20000100800 */
[----:B---3--:R-:W-:-:S03]  /*fff0*/  FADD R11, R40, R11 ;  /* 0x0000000b280b7221 */ /* 0x008fc60000000000 */
[----:B0-----:R-:W3:Y:S04]  /*10000*/  LDL.LU R10, [R1+0x2dc] ;  /* 0x0002dc00010a7983 */ /* 0x001ee80000300800 */
[----:B------:R-:W2:Y:S01]  /*10010*/  LDL.LU R40, [R1+0x7d4] ;  /* 0x0007d40001287983 */ /* 0x000ea20000300800 */
[----:B------:R-:W-:-:S03]  /*10020*/  FADD R12, R41, R12 ;  /* 0x0000000c290c7221 */ /* 0x000fc60000000000 */
[----:B------:R0:W-:Y:S01]  /*10030*/  STL [R1+0x298], R11 ;  /* 0x0002980b01007387 */ /* 0x0001e20000100800 */
[----:B------:R-:W-:-:S03]  /*10040*/  FADD R13, R42, R13 ;  /* 0x0000000d2a0d7221 */ /* 0x000fc60000000000 */
[----:B0-----:R-:W2:Y:S04]  /*10050*/  LDL.LU R11, [R1+0x2d8] ;  /* 0x0002d800010b7983 */ /* 0x001ea80000300800 */
        /* <DEDUP_REMOVED lines=9> */
[----:B0-----:R-:W2:Y:S01]  /*100f0*/  LDL.LU R13, [R1+0x2d0] ;  /* 0x0002d000010d7983 */ /* 0x001ea20000300800 */
[----:B------:R-:W-:-:S03]  /*10100*/  FADD R34, R35, R34 ;  /* 0x0000002223227221 */ /* 0x000fc60000000000 */
[----:B------:R-:W2:Y:S04]  /*10110*/  LDL.LU R43, [R1+0x7c8] ;  /* 0x0007c800012b7983 */ /* 0x000ea80000300800 */
[----:B------:R0:W-:Y:S01]  /*10120*/  STL [R1+0x2a4], R44 ;  /* 0x0002a42c01007387 */ /* 0x0001e20000100800 */
[----:B------:R-:W-:-:S03]  /*10130*/  FADD R32, R33, R32 ;  /* 0x0000002021207221 */ /* 0x000fc60000000000 */
[----:B0-----:R-:W2:Y:S01]  /*10140*/  LDL.LU R44, [R1+0x7c4] ;  /* 0x0007c400012c7983 */ /* 0x001ea20000300800 */
[----:B------:R-:W-:-:S03]  /*10150*/  FADD R30, R31, R30 ;  /* 0x0000001e1f1e7221 */ /* 0x000fc60000000000 */
[----:B------:R-:W2:Y:S04]  /*10160*/  LDL.LU R45, [R1+0x7c0] ;  /* 0x0007c000012d7983 */ /* 0x000ea80000300800 */
[----:B------:R0:W-:Y:S01]  /*10170*/  STL [R1+0x2a8], R46 ;  /* 0x0002a82e01007387 */ /* 0x0001e20000100800 */
[----:B------:R-:W-:-:S01]  /*10180*/  FADD R28, R29, R28 ;  /* 0x0000001c1d1c7221 */ /* 0x000fc20000000000 */
[----:B------:R-:W-:Y:S02]  /*10190*/  FADD R3, R27, R3 ;  /* 0x000000031b037221 */ /* 0x000fe40000000000 */
[----:B0-----:R-:W2:Y:S04]  /*101a0*/  LDL.LU R46, [R1+0x7bc] ;  /* 0x0007bc00012e7983 */ /* 0x001ea80000300800 */
[----:B------:R-:W-:Y:S01]  /*101b0*/  STL [R1+0x2ac], R38 ;  /* 0x0002ac2601007387 */ /* 0x000fe20000100800 */
[----:B------:R-:W-:-:S03]  /*101c0*/  FADD R2, R26, R2 ;  /* 0x000000021a027221 */ /* 0x000fc60000000000 */
[----:B------:R-:W-:Y:S04]  /*101d0*/  STL [R1+0x2b0], R36 ;  /* 0x0002b02401007387 */ /* 0x000fe80000100800 */
[----:B------:R-:W-:Y:S01]  /*101e0*/  STL [R1+0x2b4], R34 ;  /* 0x0002b42201007387 */ /* 0x000fe20000100800 */
[----:B----4-:R-:W-:-:S03]  /*101f0*/  FADD R0, R25, R0 ;  /* 0x0000000019007221 */ /* 0x010fc60000000000 */
[----:B------:R0:W-:Y:S04]  /*10200*/  STL [R1+0x2b8], R32 ;  /* 0x0002b82001007387 */ /* 0x0001e80000100800 */
[----:B------:R-:W-:Y:S04]  /*10210*/  STL [R1+0x2bc], R30 ;  /* 0x0002bc1e01007387 */ /* 0x000fe80000100800 */
[----:B------:R-:W-:Y:S04]  /*10220*/  STL [R1+0x2c0], R28 ;  /* 0x0002c01c01007387 */ /* 0x000fe80000100800 */
[----:B0-----:R-:W4:Y:S04]  /*10230*/  LDL R32, [R1+0xf4] ;  /* 0x0000f40001207983 */ /* 0x001f280000100800 */
[----:B------:R0:W-:Y:S04]  /*10240*/  STL [R1+0x2c4], R3 ;  /* 0x0002c40301007387 */ /* 0x0001e80000100800 */
[----:B0-----:R-:W4:Y:S04]  /*10250*/  LDL.LU R3, [R1+0x2f8] ;  /* 0x0002f80001037983 */ /* 0x001f280000300800 */
[----:B------:R0:W-:Y:S04]  /*10260*/  STL [R1+0x2c8], R2 ;  /* 0x0002c80201007387 */ /* 0x0001e80000100800 */
[----:B------:R-:W4:Y:S04]  /*10270*/  LDL R30, [R1+0xf8] ;  /* 0x0000f800011e7983 */ /* 0x000f280000100800 */
[----:B------:R1:W-:Y:S04]  /*10280*/  STL [R1+0x2cc], R0 ;  /* 0x0002cc0001007387 */ /* 0x0003e80000100800 */
[----:B0-----:R-:W4:Y:S04]  /*10290*/  LDL.LU R2, [R1+0x2fc] ;  /* 0x0002fc0001027983 */ /* 0x001f280000300800 */
[----:B------:R-:W4:Y:S04]  /*102a0*/  LDL R28, [R1+0xfc] ;  /* 0x0000fc00011c7983 */ /* 0x000f280000100800 */
[----:B-1----:R-:W4:Y:S01]  /*102b0*/  LDL.LU R0, [R1+0x300] ;  /* 0x0003000001007983 */ /* 0x002f220000300800 */
[----:B------:R-:W-:-:S01]  /*102c0*/  FADD R9, R52, R9 ;  /* 0x0000000934097221 */ /* 0x000fc20000000000 */
[----:B------:R-:W-:Y:S01]  /*102d0*/  FADD R8, R51, R8 ;  /* 0x0000000833087221 */ /* 0x000fe20000000000 */
[----:B------:R-:W-:-:S01]  /*102e0*/  FADD R7, R50, R7 ;  /* 0x0000000732077221 */ /* 0x000fc20000000000 */
[----:B------:R-:W-:Y:S01]  /*102f0*/  FADD R6, R49, R6 ;  /* 0x0000000631067221 */ /* 0x000fe20000000000 */
[----:B------:R-:W-:-:S01]  /*10300*/  FADD R5, R48, R5 ;  /* 0x0000000530057221 */ /* 0x000fc20000000000 */
[----:B------:R-:W-:Y:S01]  /*10310*/  FADD R4, R47, R4 ;  /* 0x000000042f047221 */ /* 0x000fe20000000000 */
[----:B---3--:R-:W-:-:S01]  /*10320*/  FADD R10, R53, R10 ;  /* 0x0000000a350a7221 */ /* 0x008fc20000000000 */
[----:B--2---:R-:W-:Y:S01]  /*10330*/  FADD R11, R54, R11 ;  /* 0x0000000b360b7221 */ /* 0x004fe20000000000 */
[----:B------:R-:W-:-:S01]  /*10340*/  FADD R12, R55, R12 ;  /* 0x0000000c370c7221 */ /* 0x000fc20000000000 */
[----:B------:R-:W-:-:S05]  /*10350*/  FADD R13, R24, R13 ;  /* 0x0000000d180d7221 */ /* 0x000fca0000000000 */
[----:B------:R-:W-:Y:S04]  /*10360*/  STL [R1+0x2d0], R13 ;  /* 0x0002d00d01007387 */ /* 0x000fe80000100800 */
[----:B------:R-:W-:Y:S04]  /*10370*/  STL [R1+0x2d4], R12 ;  /* 0x0002d40c01007387 */ /* 0x000fe80000100800 */
[----:B------:R-:W-:Y:S04]  /*10380*/  STL [R1+0x2d8], R11 ;  /* 0x0002d80b01007387 */ /* 0x000fe80000100800 */
[----:B------:R-:W-:Y:S04]  /*10390*/  STL [R1+0x2dc], R10 ;  /* 0x0002dc0a01007387 */ /* 0x000fe80000100800 */
[----:B------:R-:W-:Y:S04]  /*103a0*/  STL [R1+0x2e0], R9 ;  /* 0x0002e00901007387 */ /* 0x000fe80000100800 */
[----:B------:R-:W-:Y:S04]  /*103b0*/  STL [R1+0x2e4], R8 ;  /* 0x0002e40801007387 */ /* 0x000fe80000100800 */
[----:B------:R-:W-:Y:S04]  /*103c0*/  STL [R1+0x2e8], R7 ;  /* 0x0002e80701007387 */ /* 0x000fe80000100800 */
[----:B------:R-:W2:Y:S04]  /*103d0*/  LDL R35, [R1+0x80] ;  /* 0x0000800001237983 */ /* 0x000ea80000100800 */
[----:B------:R-:W-:Y:S04]  /*103e0*/  STL [R1+0x2ec], R6 ;  /* 0x0002ec0601007387 */ /* 0x000fe80000100800 */
[----:B------:R-:W2:Y:S04]  /*103f0*/  LDL.LU R34, [R1+0x304] ;  /* 0x0003040001227983 */ /* 0x000ea80000300800 */
[----:B------:R0:W-:Y:S04]  /*10400*/  STL [R1+0x2f0], R5 ;  /* 0x0002f00501007387 */ /* 0x0001e80000100800 */
[----:B------:R-:W3:Y:S04]  /*10410*/  LDL R33, [R1+0x84] ;  /* 0x0000840001217983 */ /* 0x000ee80000100800 */
[----:B------:R-:W-:Y:S04]  /*10420*/  STL [R1+0x2f4], R4 ;  /* 0x0002f40401007387 */ /* 0x000fe80000100800 */
[----:B------:R-:W3:Y:S04]  /*10430*/  LDL R24, [R1+0x88] ;  /* 0x0000880001187983 */ /* 0x000ee80000100800 */
[----:B------:R-:W3:Y:S04]  /*10440*/  LDL R54, [R1+0x8c] ;  /* 0x00008c0001367983 */ /* 0x000ee80000100800 */
[----:B------:R-:W3:Y:S04]  /*10450*/  LDL R52, [R1+0x90] ;  /* 0x0000900001347983 */ /* 0x000ee80000100800 */
[----:B------:R-:W3:Y:S04]  /*10460*/  LDL R50, [R1+0x94] ;  /* 0x0000940001327983 */ /* 0x000ee80000100800 */
[----:B------:R-:W3:Y:S04]  /*10470*/  LDL R48, [R1+0x98] ;  /* 0x0000980001307983 */ /* 0x000ee80000100800 */
[----:B------:R-:W3:Y:S01]  /*10480*/  LDL R31, [R1+0x9c] ;  /* 0x00009c00011f7983 */ /* 0x000ee20000100800 */
[----:B----4-:R-:W-:-:S03]  /*10490*/  FADD R3, R32, R3 ;  /* 0x0000000320037221 */ /* 0x010fc60000000000 */
[----:B------:R-:W4:Y:S04]  /*104a0*/  LDL R29, [R1+0xa0] ;  /* 0x0000a000011d7983 */ /* 0x000f280000100800 */
[----:B------:R-:W4:Y:S04]  /*104b0*/  LDL R27, [R1+0xa4] ;  /* 0x0000a400011b7983 */ /* 0x000f280000100800 */
[----:B------:R-:W4:Y:S04]  /*104c0*/  LDL R26, [R1+0xa8] ;  /* 0x0000a800011a7983 */ /* 0x000f280000100800 */
[----:B------:R-:W4:Y:S01]  /*104d0*/  LDL R25, [R1+0xac] ;  /* 0x0000ac0001197983 */ /* 0x000f220000100800 */
[----:B------:R-:W-:-:S03]  /*104e0*/  FADD R2, R30, R2 ;  /* 0x000000021e027221 */ /* 0x000fc60000000000 */
[----:B------:R-:W4:Y:S04]  /*104f0*/  LDL R55, [R1+0xb0] ;  /* 0x0000b00001377983 */ /* 0x000f280000100800 */
[----:B------:R-:W4:Y:S01]  /*10500*/  LDL R53, [R1+0xb4] ;  /* 0x0000b40001357983 */ /* 0x000f220000100800 */
[----:B------:R-:W-:-:S03]  /*10510*/  FADD R0, R28, R0 ;  /* 0x000000001c007221 */ /* 0x000fc60000000000 */
[----:B------:R-:W4:Y:S04]  /*10520*/  LDL R51, [R1+0xb8] ;  /* 0x0000b80001337983 */ /* 0x000f280000100800 */
[----:B------:R-:W4:Y:S04]  /*10530*/  LDL R49, [R1+0xbc] ;  /* 0x0000bc0001317983 */ /* 0x000f280000100800 */
[----:B------:R-:W4:Y:S04]  /*10540*/  LDL R47, [R1+0x40] ;  /* 0x00004000012f7983 */ /* 0x000f280000100800 */
[----:B------:R-:W3:Y:S04]  /*10550*/  LDL.LU R32, [R1+0x308] ;  /* 0x0003080001207983 */ /* 0x000ee80000300800 */
[----:B------:R1:W-:Y:S04]  /*10560*/  STL [R1+0x2f8], R3 ;  /* 0x0002f80301007387 */ /* 0x0003e80000100800 */
[----:B0-----:R-:W4:Y:S04]  /*10570*/  LDL.LU R5, [R1+0x30c] ;  /* 0x00030c0001057983 */ /* 0x001f280000300800 */
[----:B------:R0:W-:Y:S04]  /*10580*/  STL [R1+0x2fc], R2 ;  /* 0x0002fc0201007387 */ /* 0x0001e80000100800 */
[----:B-1----:R-:W4:Y:S04]  /*10590*/  LDL.LU R3, [R1+0x310] ;  /* 0x0003100001037983 */ /* 0x002f280000300800 */
[----:B------:R1:W-:Y:S04]  /*105a0*/  STL [R1+0x300], R0 ;  /* 0x0003000001007387 */ /* 0x0003e80000100800 */
[----:B0-----:R-:W4:Y:S04]  /*105b0*/  LDL.LU R2, [R1+0x314] ;  /* 0x0003140001027983 */ /* 0x001f280000300800 */
[----:B-1----:R-:W4:Y:S04]  /*105c0*/  LDL.LU R0, [R1+0x318] ;  /* 0x0003180001007983 */ /* 0x002f280000300800 */
[----:B------:R-:W4:Y:S04]  /*105d0*/  LDL.LU R4, [R1+0x31c] ;  /* 0x00031c0001047983 */ /* 0x000f280000300800 */
        /* <DEDUP_REMOVED lines=9> */
[----:B------:R-:W4:Y:S01]  /*10670*/  LDL.LU R6, [R1+0x344] ;  /* 0x0003440001067983 */ /* 0x000f220000300800 */
[----:B--2---:R-:W-:-:S05]  /*10680*/  FADD R34, R35, R34 ;  /* 0x0000002223227221 */ /* 0x004fca0000000000 */
[----:B------:R-:W-:Y:S01]  /*10690*/  STL [R1+0x304], R34 ;  /* 0x0003042201007387 */ /* 0x000fe20000100800 */
[----:B---3--:R-:W-:-:S01]  /*106a0*/  FADD R32, R33, R32 ;  /* 0x0000002021207221 */ /* 0x008fc20000000000 */
[----:B----4-:R-:W-:-:S04]  /*106b0*/  FADD R5, R24, R5 ;  /* 0x0000000518057221 */ /* 0x010fc80000000000 */
[----:B------:R-:W-:Y:S04]  /*106c0*/  STL [R1+0x308], R32 ;  /* 0x0003082001007387 */ /* 0x000fe80000100800 */
[----:B------:R0:W-:Y:S01]  /*106d0*/  STL [R1+0x30c], R5 ;  /* 0x00030c0501007387 */ /* 0x0001e20000100800 */
[----:B------:R-:W-:-:S03]  /*106e0*/  FADD R3, R54, R3 ;  /* 0x0000000336037221 */ /* 0x000fc60000000000 */
[----:B------:R-:W2:Y:S04]  /*106f0*/  LDL R24, [R1+0x44] ;  /* 0x0000440001187983 */ /* 0x000ea80000100800 */
[----:B------:R1:W-:Y:S01]  /*10700*/  STL [R1+0x310], R3 ;  /* 0x0003100301007387 */ /* 0x0003e20000100800 */
[----:B------:R-:W-:-:S03]  /*10710*/  FADD R2, R52, R2 ;  /* 0x0000000234027221 */ /* 0x000fc60000000000 */
[----:B0-----:R-:W2:Y:S01]  /*10720*/  LDL.LU R5, [R1+0x348] ;  /* 0x0003480001057983 */ /* 0x001ea20000300800 */
[----:B------:R-:W-:-:S03]  /*10730*/  FADD R0, R50, R0 ;  /* 0x0000000032007221 */ /* 0x000fc60000000000 */
[----:B------:R-:W-:Y:S04]  /*10740*/  STL [R1+0x314], R2 ;  /* 0x0003140201007387 */ /* 0x000fe80000100800 */
[----:B------:R-:W3:Y:S04]  /*10750*/  LDL R54, [R1+0x48] ;  /* 0x0000480001367983 */ /* 0x000ee80000100800 */
[----:B------:R0:W-:Y:S04]  /*10760*/  STL [R1+0x318], R0 ;  /* 0x0003180001007387 */ /* 0x0001e80000100800 */
[----:B-1----:R-:W3:Y:S04]  /*10770*/  LDL.LU R3, [R1+0x34c] ;  /* 0x00034c0001037983 */ /* 0x002ee80000300800 */
[----:B------:R-:W4:Y:S04]  /*10780*/  LDL R52, [R1+0x4c] ;  /* 0x00004c0001347983 */ /* 0x000f280000100800 */
[----:B0-----:R-:W4:Y:S01]  /*10790*/  LDL.LU R0, [R1+0x350] ;  /* 0x0003500001007983 */ /* 0x001f220000300800 */
[----:B------:R-:W-:-:S03]  /*107a0*/  FADD R4, R48, R4 ;  /* 0x0000000430047221 */ /* 0x000fc60000000000 */
[----:B------:R-:W4:Y:S04]  /*107b0*/  LDL R50, [R1+0x50] ;  /* 0x0000500001327983 */ /* 0x000f280000100800 */
[----:B------:R-:W4:Y:S04]  /*107c0*/  LDL.LU R2, [R1+0x354] ;  /* 0x0003540001027983 */ /* 0x000f280000300800 */
[----:B------:R-:W4:Y:S04]  /*107d0*/  LDL R48, [R1+0x54] ;  /* 0x0000540001307983 */ /* 0x000f280000100800 */
[----:B------:R0:W-:Y:S04]  /*107e0*/  STL [R1+0x31c], R4 ;  /* 0x00031c0401007387 */ /* 0x0001e80000100800 */
[----:B0-----:R-:W4:Y:S01]  /*107f0*/  LDL.LU R4, [R1+0x358] ;  /* 0x0003580001047983 */ /* 0x001f220000300800 */
[----:B------:R-:W-:-:S01]  /*10800*/  FADD R30, R31, R30 ;  /* 0x0000001e1f1e7221 */ /* 0x000fc20000000000 */
[----:B------:R-:W-:Y:S01]  /*10810*/  FADD R28, R29, R28 ;  /* 0x0000001c1d1c7221 */ /* 0x000fe20000000000 */
[----:B------:R-:W-:-:S01]  /*10820*/  FADD R13, R27, R13 ;  /* 0x0000000d1b0d7221 */ /* 0x000fc20000000000 */
[----:B------:R-:W-:Y:S01]  /*10830*/  FADD R12, R26, R12 ;  /* 0x0000000c1a0c7221 */ /* 0x000fe20000000000 */
[----:B------:R-:W-:-:S01]  /*10840*/  FADD R11, R25, R11 ;  /* 0x0000000b190b7221 */ /* 0x000fc20000000000 */
[----:B------:R-:W-:Y:S01]  /*10850*/  STL [R1+0x320], R30 ;  /* 0x0003201e01007387 */ /* 0x000fe20000100800 */
[----:B------:R-:W-:-:S01]  /*10860*/  FADD R10, R55, R10 ;  /* 0x0000000a370a7221 */ /* 0x000fc20000000000 */
[----:B------:R-:W-:-:S02]  /*10870*/  FADD R9, R53, R9 ;  /* 0x0000000935097221 */ /* 0x000fc40000000000 */
[----:B------:R-:W-:Y:S01]  /*10880*/  STL [R1+0x324], R28 ;  /* 0x0003241c01007387 */ /* 0x000fe20000100800 */
[----:B------:R-:W-:-:S03]  /*10890*/  FADD R8, R51, R8 ;  /* 0x0000000833087221 */ /* 0x000fc60000000000 */
[----:B------:R-:W-:Y:S01]  /*108a0*/  STL [R1+0x328], R13 ;  /* 0x0003280d01007387 */ /* 0x000fe20000100800 */
[----:B------:R-:W-:-:S03]  /*108b0*/  FADD R7, R49, R7 ;  /* 0x0000000731077221 */ /* 0x000fc60000000000 */
[----:B------:R-:W-:Y:S01]  /*108c0*/  STL [R1+0x32c], R12 ;  /* 0x00032c0c01007387 */ /* 0x000fe20000100800 */
[----:B------:R-:W-:-:S03]  /*108d0*/  FADD R6, R47, R6 ;  /* 0x000000062f067221 */ /* 0x000fc60000000000 */
[----:B------:R-:W-:Y:S04]  /*108e0*/  STL [R1+0x330], R11 ;  /* 0x0003300b01007387 */ /* 0x000fe80000100800 */
[----:B------:R0:W-:Y:S04]  /*108f0*/  STL [R1+0x334], R10 ;  /* 0x0003340a01007387 */ /* 0x0001e80000100800 */
[----:B------:R-:W-:Y:S04]  /*10900*/  STL [R1+0x338], R9 ;  /* 0x0003380901007387 */ /* 0x000fe80000100800 */
[----:B------:R-:W4:Y:S04]  /*10910*/  LDL R47, [R1+0x58] ;  /* 0x00005800012f7983 */ /* 0x000f280000100800 */
[----:B------:R-:W-:Y:S04]  /*10920*/  STL [R1+0x33c], R8 ;  /* 0x00033c0801007387 */ /* 0x000fe80000100800 */
[----:B------:R-:W4:Y:S04]  /*10930*/  LDL R49, [R1+0x5c] ;  /* 0x00005c0001317983 */ /* 0x000f280000100800 */
[----:B------:R-:W-:Y:S04]  /*10940*/  STL [R1+0x340], R7 ;  /* 0x0003400701007387 */ /* 0x000fe80000100800 */
[----:B------:R-:W4:Y:S04]  /*10950*/  LDL R51, [R1+0x60] ;  /* 0x0000600001337983 */ /* 0x000f280000100800 */
[----:B------:R-:W-:Y:S04]  /*10960*/  STL [R1+0x344], R6 ;  /* 0x0003440601007387 */ /* 0x000fe80000100800 */
[----:B------:R-:W4:Y:S04]  /*10970*/  LDL R53, [R1+0x64] ;  /* 0x0000640001357983 */ /* 0x000f280000100800 */
[----:B------:R-:W4:Y:S04]  /*10980*/  LDL R55, [R1+0x68] ;  /* 0x0000680001377983 */ /* 0x000f280000100800 */
[----:B0-----:R-:W4:Y:S04]  /*10990*/  LDL R10, [R1+0x6c] ;  /* 0x00006c00010a7983 */ /* 0x001f280000100800 */
[----:B------:R-:W4:Y:S04]  /*109a0*/  LDL R11, [R1+0x70] ;  /* 0x00007000010b7983 */ /* 0x000f280000100800 */
[----:B------:R-:W4:Y:S04]  /*109b0*/  LDL R35, [R1+0x74] ;  /* 0x0000740001237983 */ /* 0x000f280000100800 */
[----:B------:R-:W4:Y:S04]  /*109c0*/  LDL R33, [R1+0x78] ;  /* 0x0000780001217983 */ /* 0x000f280000100800 */
[----:B------:R-:W4:Y:S04]  /*109d0*/  LDL R31, [R1+0x7c] ;  /* 0x00007c00011f7983 */ /* 0x000f280000100800 */
[----:B------:R-:W4:Y:S04]  /*109e0*/  LDL R29, [R1] ;  /* 0x00000000011d7983 */ /* 0x000f280000100800 */
[----:B------:R-:W4:Y:S04]  /*109f0*/  LDL R27, [R1+0x4] ;  /* 0x00000400011b7983 */ /* 0x000f280000100800 */
[----:B------:R-:W4:Y:S01]  /*10a00*/  LDL R25, [R1+0x8] ;  /* 0x0000080001197983 */ /* 0x000f220000100800 */
[----:B--2---:R-:W-:-:S01]  /*10a10*/  FADD R5, R24, R5 ;  /* 0x0000000518057221 */ /* 0x004fc20000000000 */
[----:B---3--:R-:W-:Y:S01]  /*10a20*/  FADD R3, R54, R3 ;  /* 0x0000000336037221 */ /* 0x008fe20000000000 */
[----:B----4-:R-:W-:-:S05]  /*10a30*/  FADD R0, R52, R0 ;  /* 0x0000000034007221 */ /* 0x010fca0000000000 */
[----:B------:R0:W-:Y:S01]  /*10a40*/  STL [R1+0x350], R0 ;  /* 0x0003500001007387 */ /* 0x0001e20000100800 */
[----:B------:R-:W-:-:S03]  /*10a50*/  FADD R2, R50, R2 ;  /* 0x0000000232027221 */ /* 0x000fc60000000000 */
[----:B------:R-:W-:Y:S04]  /*10a60*/  STL [R1+0x348], R5 ;  /* 0x0003480501007387 */ /* 0x000fe80000100800 */
[----:B0-----:R-:W2:Y:S04]  /*10a70*/  LDL.LU R0, [R1+0x38c] ;  /* 0x00038c0001007983 */ /* 0x001ea80000300800 */
[----:B------:R0:W-:Y:S01]  /*10a80*/  STL [R1+0x34c], R3 ;  /* 0x00034c0301007387 */ /* 0x0001e20000100800 */
[----:B------:R-:W-:-:S03]  /*10a90*/  FADD R4, R48, R4 ;  /* 0x0000000430047221 */ /* 0x000fc60000000000 */
[----:B0-----:R-:W3:Y:S04]  /*10aa0*/  LDL.LU R3, [R1+0x384] ;  /* 0x0003840001037983 */ /* 0x001ee80000300800 */
[----:B------:R0:W-:Y:S04]  /*10ab0*/  STL [R1+0x354], R2 ;  /* 0x0003540201007387 */ /* 0x0001e80000100800 */
[----:B0-----:R-:W4:Y:S04]  /*10ac0*/  LDL.LU R2, [R1+0x388] ;  /* 0x0003880001027983 */ /* 0x001f280000300800 */
[----:B------:R-:W3:Y:S04]  /*10ad0*/  LDL.LU R48, [R1+0x35c] ;  /* 0x00035c0001307983 */ /* 0x000ee80000300800 */
[----:B------:R-:W4:Y:S04]  /*10ae0*/  LDL.LU R50, [R1+0x360] ;  /* 0x0003600001327983 */ /* 0x000f280000300800 */
[----:B------:R-:W4:Y:S04]  /*10af0*/  LDL.LU R52, [R1+0x364] ;  /* 0x0003640001347983 */ /* 0x000f280000300800 */
[----:B------:R0:W-:Y:S04]  /*10b00*/  STL [R1+0x358], R4 ;  /* 0x0003580401007387 */ /* 0x0001e80000100800 */
[----:B------:R-:W4:Y:S04]  /*10b10*/  LDL.LU R54, [R1+0x368] ;  /* 0x0003680001367983 */ /* 0x000f280000300800 */
[----:B------:R-:W4:Y:S04]  /*10b20*/  LDL.LU R9, [R1+0x36c] ;  /* 0x00036c0001097983 */ /* 0x000f280000300800 */
[----:B------:R-:W4:Y:S04]  /*10b30*/  LDL.LU R8, [R1+0x370] ;  /* 0x0003700001087983 */ /* 0x000f280000300800 */
[----:B------:R-:W4:Y:S04]  /*10b40*/  LDL.LU R7, [R1+0x374] ;  /* 0x0003740001077983 */ /* 0x000f280000300800 */
[----:B------:R-:W4:Y:S04]  /*10b50*/  LDL.LU R6, [R1+0x378] ;  /* 0x0003780001067983 */ /* 0x000f280000300800 */
[----:B------:R-:W4:Y:S04]  /*10b60*/  LDL.LU R5, [R1+0x37c] ;  /* 0x00037c0001057983 */ /* 0x000f280000300800 */
[----:B0-----:R-:W4:Y:S04]  /*10b70*/  LDL.LU R4, [R1+0x380] ;  /* 0x0003800001047983 */ /* 0x001f280000300800 */
        /* <DEDUP_REMOVED lines=12> */
[----:B--2---:R-:W-:-:S01]  /*10c40*/  FADD R0, R25, R0 ;  /* 0x0000000019007221 */ /* 0x004fc20000000000 */
[----:B---3--:R-:W-:-:S02]  /*10c50*/  FADD R48, R47, R48 ;  /* 0x000000302f307221 */ /* 0x008fc40000000000 */
[----:B------:R-:W2:Y:S01]  /*10c60*/  LDL.LU R47, [R1+0x7b8] ;  /* 0x0007b800012f7983 */ /* 0x000ea20000300800 */
[----:B----4-:R-:W-:-:S03]  /*10c70*/  FADD R50, R49, R50 ;  /* 0x0000003231327221 */ /* 0x010fc60000000000 */
[----:B------:R0:W-:Y:S01]  /*10c80*/  STL [R1+0x35c], R48 ;  /* 0x00035c3001007387 */ /* 0x0001e20000100800 */
[----:B------:R-:W-:-:S03]  /*10c90*/  FADD R52, R51, R52 ;  /* 0x0000003433347221 */ /* 0x000fc60000000000 */
[----:B0-----:R-:W3:Y:S01]  /*10ca0*/  LDL.LU R48, [R1+0x7b4] ;  /* 0x0007b40001307983 */ /* 0x001ee20000300800 */
[----:B------:R-:W-:-:S03]  /*10cb0*/  FADD R54, R53, R54 ;  /* 0x0000003635367221 */ /* 0x000fc60000000000 */
[----:B------:R-:W4:Y:S04]  /*10cc0*/  LDL.LU R49, [R1+0x7b0] ;  /* 0x0007b00001317983 */ /* 0x000f280000300800 */
[----:B------:R0:W-:Y:S01]  /*10cd0*/  STL [R1+0x360], R50 ;  /* 0x0003603201007387 */ /* 0x0001e20000100800 */
[----:B------:R-:W-:-:S01]  /*10ce0*/  FADD R9, R55, R9 ;  /* 0x0000000937097221 */ /* 0x000fc20000000000 */
[----:B------:R-:W-:Y:S01]  /*10cf0*/  FADD R8, R10, R8 ;  /* 0x000000080a087221 */ /* 0x000fe20000000000 */
[----:B------:R-:W-:-:S01]  /*10d00*/  FADD R7, R11, R7 ;  /* 0x000000070b077221 */ /* 0x000fc20000000000 */
[----:B0-----:R-:W4:Y:S04]  /*10d10*/  LDL.LU R50, [R1+0x7ac] ;  /* 0x0007ac0001327983 */ /* 0x001f280000300800 */
        /* <DEDUP_REMOVED lines=9> */
[----:B------:R-:W-:-:S02]  /*10db0*/  FADD R2, R27, R2 ;  /* 0x000000021b027221 */ /* 0x000fc40000000000 */
[----:B0-----:R-:W4:Y:S04]  /*10dc0*/  LDL.LU R54, [R1+0x79c] ;  /* 0x00079c0001367983 */ /* 0x001f280000300800 */
[----:B------:R-:W4:Y:S04]  /*10dd0*/  LDL.LU R55, [R1+0x798] ;  /* 0x0007980001377983 */ /* 0x000f280000300800 */
[----:B------:R0:W-:Y:S04]  /*10de0*/  STL [R1+0x36c], R9 ;  /* 0x00036c0901007387 */ /* 0x0001e80000100800 */
[----:B------:R1:W-:Y:S04]  /*10df0*/  STL [R1+0x370], R8 ;  /* 0x0003700801007387 */ /* 0x0003e80000100800 */
[----:B------:R1:W-:Y:S04]  /*10e00*/  STL [R1+0x374], R7 ;  /* 0x0003740701007387 */ /* 0x0003e80000100800 */
[----:B------:R1:W-:Y:S04]  /*10e10*/  STL [R1+0x378], R6 ;  /* 0x0003780601007387 */ /* 0x0003e80000100800 */
[----:B------:R1:W-:Y:S04]  /*10e20*/  STL [R1+0x37c], R5 ;  /* 0x00037c0501007387 */ /* 0x0003e80000100800 */
[----:B------:R1:W-:Y:S04]  /*10e30*/  STL [R1+0x380], R4 ;  /* 0x0003800401007387 */ /* 0x0003e80000100800 */
[----:B------:R-:W2:Y:S04]  /*10e40*/  LDL.LU R25, [R1+0x390] ;  /* 0x0003900001197983 */ /* 0x000ea80000300800 */
[----:B------:R1:W-:Y:S04]  /*10e50*/  STL [R1+0x384], R3 ;  /* 0x0003840301007387 */ /* 0x0003e80000100800 */
[----:B------:R-:W3:Y:S04]  /*10e60*/  LDL.LU R27, [R1+0x394] ;  /* 0x00039400011b7983 */ /* 0x000ee80000300800 */
[----:B------:R1:W-:Y:S04]  /*10e70*/  STL [R1+0x388], R2 ;  /* 0x0003880201007387 */ /* 0x0003e80000100800 */
[----:B------:R-:W4:Y:S04]  /*10e80*/  LDL.LU R29, [R1+0x398] ;  /* 0x00039800011d7983 */ /* 0x000f280000300800 */
[----:B------:R1:W-:Y:S04]  /*10e90*/  STL [R1+0x38c], R0 ;  /* 0x00038c0001007387 */ /* 0x0003e80000100800 */
[----:B------:R-:W4:Y:S04]  /*10ea0*/  LDL.LU R31, [R1+0x39c] ;  /* 0x00039c00011f7983 */ /* 0x000f280000300800 */
[----:B------:R-:W4:Y:S04]  /*10eb0*/  LDL.LU R33, [R1+0x3a0] ;  /* 0x0003a00001217983 */ /* 0x000f280000300800 */
[----:B------:R-:W4:Y:S04]  /*10ec0*/  LDL.LU R35, [R1+0x3a4] ;  /* 0x0003a40001237983 */ /* 0x000f280000300800 */
[----:B------:R-:W4:Y:S04]  /*10ed0*/  LDL.LU R11, [R1+0x3a8] ;  /* 0x0003a800010b7983 */ /* 0x000f280000300800 */
[----:B------:R-:W4:Y:S04]  /*10ee0*/  LDL.LU R10, [R1+0x3ac] ;  /* 0x0003ac00010a7983 */ /* 0x000f280000300800 */
        /* <DEDUP_REMOVED lines=8> */
[----:B------:R-:W4:Y:S01]  /*10f70*/  LDL.LU R0, [R1+0x3d0] ;  /* 0x0003d00001007983 */ /* 0x000f220000300800 */
[----:B--2---:R-:W-:-:S03]  /*10f80*/  FADD R25, R24, R25 ;  /* 0x0000001918197221 */ /* 0x004fc60000000000 */
[----:B------:R-:W2:Y:S04]  /*10f90*/  LDL.LU R24, [R1+0x794] ;  /* 0x0007940001187983 */ /* 0x000ea80000300800 */
[----:B------:R0:W-:Y:S01]  /*10fa0*/  STL [R1+0x390], R25 ;  /* 0x0003901901007387 */ /* 0x0001e20000100800 */
[----:B---3--:R-:W-:-:S03]  /*10fb0*/  FADD R27, R26, R27 ;  /* 0x0000001b1a1b7221 */ /* 0x008fc60000000000 */
[----:B0-----:R-:W3:Y:S01]  /*10fc0*/  LDL.LU R25, [R1+0x790] ;  /* 0x0007900001197983 */ /* 0x001ee20000300800 */
[----:B----4-:R-:W-:-:S03]  /*10fd0*/  FADD R29, R28, R29 ;  /* 0x0000001d1c1d7221 */ /* 0x010fc60000000000 */
[----:B------:R-:W4:Y:S04]  /*10fe0*/  LDL.LU R26, [R1+0x78c] ;  /* 0x00078c00011a7983 */ /* 0x000f280000300800 */
[----:B------:R0:W-:Y:S01]  /*10ff0*/  STL [R1+0x394], R27 ;  /* 0x0003941b01007387 */ /* 0x0001e20000100800 */
[----:B------:R-:W-:-:S01]  /*11000*/  FADD R31, R30, R31 ;  /* 0x0000001f1e1f7221 */ /* 0x000fc20000000000 */
[----:B------:R-:W-:Y:S02]  /*11010*/  FADD R33, R32, R33 ;  /* 0x0000002120217221 */ /* 0x000fe40000000000 */
        /* <DEDUP_REMOVED lines=29> */
[----:B------:R1:W-:Y:S01]  /*111f0*/  STL [R1+0x3b8], R7 ;  /* 0x0003b80701007387 */ /* 0x0003e20000100800 */
[----:B------:R-:W-:-:S03]  /*11200*/  FADD R0, R219, R0 ;  /* 0x00000000db007221 */ /* 0x000fc60000000000 */
        /* <DEDUP_REMOVED lines=23> */
[----:B--2---:R-:W-:-:S01]  /*11380*/  FADD R39, R220, R39 ;  /* 0x00000027dc277221 */ /* 0x004fc20000000000 */
[----:B---3--:R-:W-:-:S04]  /*11390*/  FADD R38, R221, R38 ;  /* 0x00000026dd267221 */ /* 0x008fc80000000000 */
[----:B------:R0:W-:Y:S01]  /*113a0*/  STL [R1+0x3d4], R39 ;  /* 0x0003d42701007387 */ /* 0x0001e20000100800 */
[----:B----4-:R-:W-:-:S03]  /*113b0*/  FADD R37, R222, R37 ;  /* 0x00000025de257221 */ /* 0x010fc60000000000 */
[----:B------:R1:W-:Y:S01]  /*113c0*/  STL [R1+0x3d8], R38 ;  /* 0x0003d82601007387 */ /* 0x0003e20000100800 */
[----:B------:R-:W-:-:S03]  /*113d0*/  FADD R14, R223, R14 ;  /* 0x0000000edf0e7221 */ /* 0x000fc60000000000 */
        /* <DEDUP_REMOVED lines=24> */
[----:B0-----:R-:W4:Y:S01]  /*11560*/  LDL.LU R39, [R1+0x418] ;  /* 0x0004180001277983 */ /* 0x001f220000300800 */
[----:B------:R-:W-:-:S03]  /*11570*/  FADD R0, R204, R0 ;  /* 0x00000000cc007221 */ /* 0x000fc60000000000 */
[----:B------:R0:W-:Y:S04]  /*11580*/  STL [R1+0x40c], R3 ;  /* 0x00040c0301007387 */ /* 0x0001e80000100800 */
[----:B-1----:R-:W4:Y:S04]  /*11590*/  LDL.LU R38, [R1+0x41c] ;  /* 0x00041c0001267983 */ /* 0x002f280000300800 */
[----:B------:R1:W-:Y:S04]  /*115a0*/  STL [R1+0x410], R2 ;  /* 0x0004100201007387 */ /* 0x0003e80000100800 */
[----:B--2---:R-:W2:Y:S04]  /*115b0*/  LDL.LU R37, [R1+0x420] ;  /* 0x0004200001257983 */ /* 0x004ea80000300800 */
[----:B------:R1:W-:Y:S04]  /*115c0*/  STL [R1+0x414], R0 ;  /* 0x0004140001007387 */ /* 0x0003e80000100800 */
[----:B---3--:R-:W3:Y:S04]  /*115d0*/  LDL.LU R14, [R1+0x424] ;  /* 0x00042400010e7983 */ /* 0x008ee80000300800 */
[----:B----4-:R-:W4:Y:S04]  /*115e0*/  LDL.LU R13, [R1+0x428] ;  /* 0x00042800010d7983 */ /* 0x010f280000300800 */
        /* <DEDUP_REMOVED lines=9> */
[----:B0-----:R-:W4:Y:S04]  /*11680*/  LDL.LU R3, [R1+0x450] ;  /* 0x0004500001037983 */ /* 0x001f280000300800 */
[----:B-1----:R-:W4:Y:S04]  /*11690*/  LDL.LU R2, [R1+0x454] ;  /* 0x0004540001027983 */ /* 0x002f280000300800 */
[----:B------:R-:W4:Y:S01]  /*116a0*/  LDL.LU R0, [R1+0x458] ;  /* 0x0004580001007983 */ /* 0x000f220000300800 */
[----:B------:R-:W-:-:S01]  /*116b0*/  FADD R39, R205, R39 ;  /* 0x00000027cd277221 */ /* 0x000fc20000000000 */
[----:B------:R-:W-:-:S04]  /*116c0*/  FADD R38, R206, R38 ;  /* 0x00000026ce267221 */ /* 0x000fc80000000000 */
[----:B------:R0:W-:Y:S01]  /*116d0*/  STL [R1+0x418], R39 ;  /* 0x0004182701007387 */ /* 0x0001e20000100800 */
[----:B--2---:R-:W-:-:S03]  /*116e0*/  FADD R37, R207, R37 ;  /* 0x00000025cf257221 */ /* 0x004fc60000000000 */
[----:B------:R1:W-:Y:S01]  /*116f0*/  STL [R1+0x41c], R38 ;  /* 0x00041c2601007387 */ /* 0x0003e20000100800 */
[----:B---3--:R-:W-:-:S03]  /*11700*/  FADD R14, R208, R14 ;  /* 0x0000000ed00e7221 */ /* 0x008fc60000000000 */
        /* <DEDUP_REMOVED lines=455> */
[----:B------:R-:W-:Y:S01]  /*13380*/  STL [R1+0x67c], R39 ;  /* 0x00067c2701007387 */ /* 0x000fe20000100800 */
[----:B--2---:R-:W-:-:S03]  /*13390*/  FADD R37, R40, R37 ;  /* 0x0000002528257221 */ /* 0x004fc60000000000 */
[----:B------:R-:W-:Y:S01]  /*133a0*/  STL [R1+0x680], R38 ;  /* 0x0006802601007387 */ /* 0x000fe20000100800 */
[----:B---3--:R-:W-:-:S03]  /*133b0*/  FADD R14, R41, R14 ;  /* 0x0000000e290e7221 */ /* 0x008fc60000000000 */
[----:B------:R0:W-:Y:S01]  /*133c0*/  STL [R1+0x684], R37 ;  /* 0x0006842501007387 */ /* 0x0001e20000100800 */
[----:B----4-:R-:W-:-:S03]  /*133d0*/  FADD R13, R42, R13 ;  /* 0x0000000d2a0d7221 */ /* 0x010fc60000000000 */
[----:B------:R-:W-:Y:S01]  /*133e0*/  STL [R1+0x688], R14 ;  /* 0x0006880e01007387 */ /* 0x000fe20000100800 */
        /* <DEDUP_REMOVED lines=21> */
[----:B0-----:R-:W4:Y:S04]  /*13540*/  LDL.LU R37, [R1+0x6c0] ;  /* 0x0006c00001257983 */ /* 0x001f280000300800 */
[----:B------:R0:W-:Y:S04]  /*13550*/  STL [R1+0x6b4], R3 ;  /* 0x0006b40301007387 */ /* 0x0001e80000100800 */
[----:B------:R-:W4:Y:S04]  /*13560*/  LDL.LU R38, [R1+0x6c4] ;  /* 0x0006c40001267983 */ /* 0x000f280000300800 */
[----:B------:R0:W-:Y:S04]  /*13570*/  STL [R1+0x6b8], R2 ;  /* 0x0006b80201007387 */ /* 0x0001e80000100800 */
[----:B------:R-:W4:Y:S01]  /*13580*/  LDL.LU R39, [R1+0x6c8] ;  /* 0x0006c80001277983 */ /* 0x000f220000300800 */
[----:B------:R-:W-:-:S05]  /*13590*/  FADD R0, R54, R0 ;  /* 0x0000000036007221 */ /* 0x000fca0000000000 */
[----:B------:R0:W-:Y:S04]  /*135a0*/  STL [R1+0x6bc], R0 ;  /* 0x0006bc0001007387 */ /* 0x0001e80000100800 */
[----:B-1----:R-:W4:Y:S04]  /*135b0*/  LDL.LU R13, [R1+0x6cc] ;  /* 0x0006cc00010d7983 */ /* 0x002f280000300800 */
[----:B--2---:R-:W2:Y:S04]  /*135c0*/  LDL.LU R12, [R1+0x6d0] ;  /* 0x0006d000010c7983 */ /* 0x004ea80000300800 */
        /* <DEDUP_REMOVED lines=8> */
[----:B0-----:R-:W4:Y:S04]  /*13650*/  LDL.LU R3, [R1+0x6f4] ;  /* 0x0006f40001037983 */ /* 0x001f280000300800 */
[----:B------:R-:W4:Y:S04]  /*13660*/  LDL.LU R2, [R1+0x6f8] ;  /* 0x0006f80001027983 */ /* 0x000f280000300800 */
[----:B------:R-:W4:Y:S04]  /*13670*/  LDL.LU R0, [R1+0x6fc] ;  /* 0x0006fc0001007983 */ /* 0x000f280000300800 */
[----:B------:R-:W4:Y:S01]  /*13680*/  LDL.LU R14, [R1+0x700] ;  /* 0x00070000010e7983 */ /* 0x000f220000300800 */
[----:B------:R-:W-:-:S05]  /*13690*/  FADD R37, R55, R37 ;  /* 0x0000002537257221 */ /* 0x000fca0000000000 */
[----:B------:R0:W-:Y:S01]  /*136a0*/  STL [R1+0x6c0], R37 ;  /* 0x0006c02501007387 */ /* 0x0001e20000100800 */
[----:B------:R-:W-:-:S03]  /*136b0*/  FADD R38, R24, R38 ;  /* 0x0000002618267221 */ /* 0x000fc60000000000 */
[----:B0-----:R-:W4:Y:S01]  /*136c0*/  LDL.LU R37, [R1+0x760] ;  /* 0x0007600001257983 */ /* 0x001f220000300800 */
[----:B------:R-:W-:-:S03]  /*136d0*/  FADD R39, R25, R39 ;  /* 0x0000002719277221 */ /* 0x000fc60000000000 */
[----:B------:R0:W-:Y:S04]  /*136e0*/  STL [R1+0x6c4], R38 ;  /* 0x0006c42601007387 */ /* 0x0001e80000100800 */
[----:B0-----:R-:W4:Y:S04]  /*136f0*/  LDL.LU R38, [R1+0x75c] ;  /* 0x00075c0001267983 */ /* 0x001f280000300800 */
[----:B------:R0:W-:Y:S04]  /*13700*/  STL [R1+0x6c8], R39 ;  /* 0x0006c82701007387 */ /* 0x0001e80000100800 */
[----:B0-----:R-:W4:Y:S01]  /*13710*/  LDL.LU R39, [R1+0x758] ;  /* 0x0007580001277983 */ /* 0x001f220000300800 */
[----:B------:R-:W-:-:S01]  /*13720*/  FADD R13, R26, R13 ;  /* 0x0000000d1a0d7221 */ /* 0x000fc20000000000 */
[----:B--2---:R-:W-:Y:S01]  /*13730*/  FADD R12, R27, R12 ;  /* 0x0000000c1b0c7221 */ /* 0x004fe20000000000 */
[----:B---3--:R-:W-:-:S01]  /*13740*/  FADD R11, R28, R11 ;  /* 0x0000000b1c0b7221 */ /* 0x008fc20000000000 */
[----:B----4-:R-:W-:-:S02]  /*13750*/  FADD R10, R29, R10 ;  /* 0x0000000a1d0a7221 */ /* 0x010fc40000000000 */
[----:B------:R0:W-:Y:S01]  /*13760*/  STL [R1+0x6cc], R13 ;  /* 0x0006cc0d01007387 */ /* 0x0001e20000100800 */
[----:B------:R-:W-:-:S01]  /*13770*/  FADD R9, R30, R9 ;  /* 0x000000091e097221 */ /* 0x000fc20000000000 */
[----:B------:R-:W-:Y:S01]  /*13780*/  FADD R8, R31, R8 ;  /* 0x000000081f087221 */ /* 0x000fe20000000000 */
[----:B------:R-:W-:-:S01]  /*13790*/  FADD R7, R32, R7 ;  /* 0x0000000720077221 */ /* 0x000fc20000000000 */
[----:B0-----:R0:W5:Y:S04]  /*137a0*/  LDL.LU R13, [R1+0x754] ;  /* 0x00075400010d7983 */ /* 0x0011680000300800 */
[----:B------:R1:W-:Y:S01]  /*137b0*/  STL [R1+0x6d0], R12 ;  /* 0x0006d00c01007387 */ /* 0x0003e20000100800 */
[----:B------:R-:W-:-:S01]  /*137c0*/  FADD R6, R33, R6 ;  /* 0x0000000621067221 */ /* 0x000fc20000000000 */
[----:B------:R-:W-:-:S02]  /*137d0*/  FADD R5, R34, R5 ;  /* 0x0000000522057221 */ /* 0x000fc40000000000 */
[----:B-1----:R0:W5:Y:S04]  /*137e0*/  LDL.LU R12, [R1+0x750] ;  /* 0x00075000010c7983 */ /* 0x0021680000300800 */
[----:B------:R1:W-:Y:S01]  /*137f0*/  STL [R1+0x6d4], R11 ;  /* 0x0006d40b01007387 */ /* 0x0003e20000100800 */
[----:B------:R-:W-:-:S03]  /*13800*/  FADD R4, R35, R4 ;  /* 0x0000000423047221 */ /* 0x000fc60000000000 */
[----:B-1----:R0:W5:Y:S04]  /*13810*/  LDL.LU R11, [R1+0x74c] ;  /* 0x00074c00010b7983 */ /* 0x0021680000300800 */
[----:B------:R1:W-:Y:S01]  /*13820*/  STL [R1+0x6d8], R10 ;  /* 0x0006d80a01007387 */ /* 0x0003e20000100800 */
[----:B------:R-:W-:-:S03]  /*13830*/  FADD R3, R36, R3 ;  /* 0x0000000324037221 */ /* 0x000fc60000000000 */
        /* <DEDUP_REMOVED lines=14> */
[----:B-1----:R0:W5:Y:S01]  /*13920*/  LDL.LU R3, [R1+0x72c] ;  /* 0x00072c0001037983 */ /* 0x0021620000300800 */
[----:B------:R-:W-:Y:S01]  /*13930*/  UMOV UR6, URZ ;  /* 0x0000003f00067c82 */ /* 0x000fe20008000000 */
[----:B------:R-:W-:-:S05]  /*13940*/  FADD R2, R37, R2 ;  /* 0x0000000225027221 */ /* 0x000fca0000000000 */
[----:B------:R1:W-:Y:S01]  /*13950*/  STL [R1+0x6f8], R2 ;  /* 0x0006f80201007387 */ /* 0x0003e20000100800 */
[----:B------:R-:W-:-:S03]  /*13960*/  FADD R0, R38, R0 ;  /* 0x0000000026007221 */ /* 0x000fc60000000000 */
[----:B-1----:R0:W5:Y:S04]  /*13970*/  LDL.LU R2, [R1+0x728] ;  /* 0x0007280001027983 */ /* 0x0021680000300800 */
[----:B------:R1:W-:Y:S01]  /*13980*/  STL [R1+0x6fc], R0 ;  /* 0x0006fc0001007387 */ /* 0x0003e20000100800 */
[----:B------:R-:W-:-:S03]  /*13990*/  FADD R14, R14, R39 ;  /* 0x000000270e0e7221 */ /* 0x000fc60000000000 */
[----:B-1----:R0:W5:Y:S04]  /*139a0*/  LDL.LU R0, [R1+0x724] ;  /* 0x0007240001007983 */ /* 0x0021680000300800 */
[----:B------:R0:W-:Y:S02]  /*139b0*/  STL [R1+0x700], R14 ;  /* 0x0007000e01007387 */ /* 0x0001e40000100800 */
.L_x_28:
[----:B------:R-:W-:Y:S05]  /*139c0*/  @!P1 BRA `(.L_x_29) ;  /* 0x0000000000049947 */ /* 0x000fea0003800000 */
[----:B------:R-:W-:Y:S01]  /*139d0*/  BPT.TRAP 0x1 ;  /* 0x000000040000795c */ /* 0x000fe20000300000 */
.L_x_29:
[----:B0-----:R-:W2:Y:S04]  /*139e0*/  LDL R14, [R1+0x704] ;  /* 0x00070400010e7983 */ /* 0x001ea80000100800 */
[----:B-----5:R0:W-:Y:S04]  /*139f0*/  STL [R1+0x724], R0 ;  /* 0x0007240001007387 */ /* 0x0201e80000100800 */
[----:B0-----:R-:W3:Y:S01]  /*13a00*/  LDL R0, [R1+0x710] ;  /* 0x0007100001007983 */ /* 0x001ee20000100800 */
[----:B--2---:R-:W-:Y:S01]  /*13a10*/  ISETP.NE.AND P0, PT, R14, RZ, PT ;  /* 0x000000ff0e00720c */ /* 0x004fe20003f05270 */
[----:B------:R-:W-:-:S12]  /*13a20*/  IMAD.U32 R14, RZ, RZ, UR44 ;  /* 0x0000002cff0e7e24 */ /* 0x000fd8000f8e00ff */
[----:B------:R-:W-:-:S05]  /*13a30*/  @P0 LEA R14, R14, UR8, 0x3 ;  /* 0x000000080e0e0c11 */ /* 0x000fca000f8e18ff */
[----:B------:R-:W-:-:S05]  /*13a40*/  @P0 VIADD R14, R14, 0x28 ;  /* 0x000000280e0e0836 */ /* 0x000fca0000000000 */
[----:B---3--:R-:W-:Y:S02]  /*13a50*/  @P0 PRMT R14, R0, 0x654, R14 ;  /* 0x00000654000e0816 */ /* 0x008fe4000000000e */
[----:B------:R0:W5:Y:S01]  /*13a60*/  LDL.LU R0, [R1+0x724] ;  /* 0x0007240001007983 */ /* 0x0001620000300800 */
[----:B------:R-:W-:Y:S01]  /*13a70*/  UISETP.GT.U32.AND UP0, UPT, UR7, 0x1, UPT ;  /* 0x000000010700788c */ /* 0x000fe2000bf04070 */
[----:B------:R0:W-:Y:S05]  /*13a80*/  @P0 SYNCS.ARRIVE.TRANS64.RED.A1T0 RZ, [R14+URZ], RZ ;  /* 0x000000ff0eff09a7 */ /* 0x0001ea000810043f */
[----:B------:R-:W-:-:S13]  /*13a90*/  PLOP3.LUT P0, PT, PT, PT, UP0, 0x80, 0x0 ;  /* 0x000000000000781c */ /* 0x000fda0003f0f008 */
[----:B0-----:R-:W-:Y:S05]  /*13aa0*/  @P0 BRA `(.L_x_30) ;  /* 0x0000000000040947 */ /* 0x001fea0003800000 */
[----:B------:R-:W-:Y:S01]  /*13ab0*/  BPT.TRAP 0x1 ;  /* 0x000000040000795c */ /* 0x000fe20000300000 */
.L_x_30:
[----:B------:R-:W-:Y:S01]  /*13ac0*/  UIADD3 UR45, UR45, 0x1, URZ ;  /* 0x000000012d2d7890 */ /* 0x000fe2000fffe03f */
[C---:B------:R-:W-:Y:S01]  /*13ad0*/  ISETP.GT.AND P0, PT, R13.reuse, 0x1, PT ;  /* 0x000000010d00780c */ /* 0x040fe20003f04270 */
[----:B------:R-:W-:Y:S01]  /*13ae0*/  UIADD3 UR44, UR44, 0x1, URZ ;  /* 0x000000012c2c7890 */ /* 0x000fe2000fffe03f */
[----:B------:R-:W-:Y:S01]  /*13af0*/  VIADD R13, R13, 0xffffffff ;  /* 0xffffffff0d0d7836 */ /* 0x000fe20000000000 */
[----:B------:R-:W-:Y:S02]  /*13b00*/  UISETP.NE.AND UP0, UPT, UR45, 0x5, UPT ;  /* 0x000000052d00788c */ /* 0x000fe4000bf05270 */
[----:B------:R-:W-:Y:S02]  /*13b10*/  UISETP.NE.AND UP1, UPT, UR44, 0x5, UPT ;  /* 0x000000052c00788c */ /* 0x000fe4000bf25270 */
[----:B------:R-:W-:Y:S02]  /*13b20*/  USEL UR13, URZ, 0x1, UP0 ;  /* 0x000000013f0d7887 */ /* 0x000fe40008000000 */
[----:B------:R-:W-:-:S02]  /*13b30*/  USEL UR45, UR45, URZ, UP0 ;  /* 0x0000003f2d2d7287 */ /* 0x000fc40008000000 */
[----:B------:R-:W-:Y:S02]  /*13b40*/  USEL UR44, UR44, URZ, UP1 ;  /* 0x0000003f2c2c7287 */ /* 0x000fe40008800000 */
[----:B------:R-:W-:Y:S01]  /*13b50*/  LOP3.LUT R12, R12, UR13, RZ, 0x3c, !PT ;  /* 0x0000000d0c0c7c12 */ /* 0x000fe2000f8e3cff */
[----:B------:R-:W-:Y:S01]  /*13b60*/  UMOV UR13, 0x1 ;  /* 0x00000001000d7882 */ /* 0x000fe20000000000 */
[----:B------:R-:W-:Y:S08]  /*13b70*/  @P0 BRA `(.L_x_31) ;  /* 0xffffff7800c00947 */ /* 0x000ff0000383ffff */
.L_x_23:
[----:B------:R-:W-:-:S04]  /*13b80*/  UISETP.NE.AND UP0, UPT, UR6, URZ, UPT ;  /* 0x0000003f0600728c */ /* 0x000fc8000bf05270 */
[----:B------:R-:W-:-:S06]  /*13b90*/  USEL UR6, URZ, 0x1, !UP0 ;  /* 0x000000013f067887 */ /* 0x000fcc000c000000 */
[----:B------:R-:W-:-:S13]  /*13ba0*/  ISETP.NE.AND P0, PT, RZ, UR6, PT ;  /* 0x00000006ff007c0c */ /* 0x000fda000bf05270 */
[----:B------:R-:W-:Y:S05]  /*13bb0*/  @!P0 BRA `(.L_x_32) ;  /* 0x0000004c00208947 */ /* 0x000fea0003800000 */
[----:B------:R-:W3:Y:S04]  /*13bc0*/  LDL.LU R12, [R1+0x204] ;  /* 0x00020400010c7983 */ /* 0x000ee80000300800 */
[----:B------:R-:W4:Y:S04]  /*13bd0*/  LDL.LU R13, [R1+0x184] ;  /* 0x00018400010d7983 */ /* 0x000f280000300800 */
[----:B------:R-:W4:Y:S04]  /*13be0*/  LDL.LU R14, [R1+0x208] ;  /* 0x00020800010e7983 */ /* 0x000f280000300800 */
[----:B------:R0:W-:Y:S04]  /*13bf0*/  STL [R1+0x80c], R56 ;  /* 0x00080c3801007387 */ /* 0x0001e80000100800 */
[----:B0-----:R-:W3:Y:S04]  /*13c00*/  LDL.LU R56, [R1+0x180] ;  /* 0x0001800001387983 */ /* 0x001ee80000300800 */
[----:B------:R0:W-:Y:S04]  /*13c10*/  STL [R1+0x808], R57 ;  /* 0x0008083901007387 */ /* 0x0001e80000100800 */
[----:B0-----:R-:W2:Y:S04]  /*13c20*/  LDL.LU R57, [R1+0x200] ;  /* 0x0002000001397983 */ /* 0x001ea80000300800 */
        /* <DEDUP_REMOVED lines=44> */
[----:B----4-:R-:W-:-:S03]  /*13ef0*/  FADD R14, R13, R14 ;  /* 0x0000000e0d0e7221 */ /* 0x010fc60000000000 */
[----:B------:R-:W-:Y:S04]  /*13f00*/  STL [R1+0x794], R54 ;  /* 0x0007943601007387 */ /* 0x000fe80000100800 */
[----:B------:R-:W-:Y:S04]  /*13f10*/  STL [R1+0x790], R55 ;  /* 0x0007903701007387 */ /* 0x000fe80000100800 */
[----:B------:R-:W-:Y:S01]  /*13f20*/  STL [R1+0x78c], R24 ;  /* 0x00078c1801007387 */ /* 0x000fe20000100800 */
[----:B---3--:R-:W-:-:S03]  /*13f30*/  FADD R12, R56, R12 ;  /* 0x0000000c380c7221 */ /* 0x008fc60000000000 */
[----:B------:R-:W-:Y:S04]  /*13f40*/  STL [R1+0x788], R25 ;  /* 0x0007881901007387 */ /* 0x000fe80000100800 */
[----:B------:R-:W-:Y:S04]  /*13f50*/  STL [R1+0x784], R26 ;  /* 0x0007841a01007387 */ /* 0x000fe80000100800 */
[----:B------:R-:W-:Y:S04]  /*13f60*/  STL [R1+0x780], R27 ;  /* 0x0007801b01007387 */ /* 0x000fe80000100800 */
[----:B------:R-:W-:Y:S04]  /*13f70*/  STL [R1+0x77c], R28 ;  /* 0x00077c1c01007387 */ /* 0x000fe80000100800 */
[----:B------:R-:W-:Y:S04]  /*13f80*/  STL [R1+0x778], R29 ;  /* 0x0007781d01007387 */ /* 0x000fe80000100800 */
[----:B------:R-:W-:Y:S04]  /*13f90*/  STL [R1+0x774], R30 ;  /* 0x0007741e01007387 */ /* 0x000fe80000100800 */
[----:B------:R-:W-:Y:S01]  /*13fa0*/  STL [R1+0x770], R31 ;  /* 0x0007701f01007387 */ /* 0x000fe20000100800 */
[----:B--2---:R-:W-:-:S03]  /*13fb0*/  FADD R57, R58, R57 ;  /* 0x000000393a397221 */ /* 0x004fc60000000000 */
        /* <DEDUP_REMOVED lines=9> */
[----:B------:R-:W-:Y:S04]  /*14050*/  STL [R1+0x750], R39 ;  /* 0x0007502701007387 */ /* 0x000fe80000100800 */
[----:B-----5:R-:W-:Y:S04]  /*14060*/  STL [R1+0x74c], R11 ;  /* 0x00074c0b01007387 */ /* 0x020fe80000100800 */
        /* <DEDUP_REMOVED lines=12> */
[----:B------:R0:W-:Y:S04]  /*14130*/  STL [R1+0x724], R0 ;  /* 0x0007240001007387 */ /* 0x0001e80000100800 */
[----:B0-----:R-:W2:Y:S01]  /*14140*/  LDL.LU R0, [R1+0x188] ;  /* 0x0001880001007983 */ /* 0x001ea20000300800 */
[----:B------:R-:W-:-:S03]  /*14150*/  FADD R232, R64, R232 ;  /* 0x000000e840e87221 */ /* 0x000fc60000000000 */
[----:B------:R0:W-:Y:S04]  /*14160*/  STL [R1+0x200], R57 ;  /* 0x0002003901007387 */ /* 0x0001e80000100800 */
[----:B------:R-:W2:Y:S04]  /*14170*/  LDL.LU R2, [R1+0x20c] ;  /* 0x00020c0001027983 */ /* 0x000ea80000300800 */
[----:B------:R1:W-:Y:S01]  /*14180*/  STL [R1+0x204], R12 ;  /* 0x0002040c01007387 */ /* 0x0003e20000100800 */
[----:B------:R-:W-:-:S03]  /*14190*/  FADD R23, R65, R23 ;  /* 0x0000001741177221 */ /* 0x000fc60000000000 */
[----:B------:R-:W3:Y:S04]  /*141a0*/  LDL.LU R3, [R1+0x18c] ;  /* 0x00018c0001037983 */ /* 0x000ee80000300800 */
[----:B------:R4:W-:Y:S04]  /*141b0*/  STL [R1+0x208], R14 ;  /* 0x0002080e01007387 */ /* 0x0009e80000100800 */
[----:B------:R-:W3:Y:S04]  /*141c0*/  LDL.LU R4, [R1+0x210] ;  /* 0x0002100001047983 */ /* 0x000ee80000300800 */
[----:B------:R-:W3:Y:S01]  /*141d0*/  LDL.LU R5, [R1+0x190] ;  /* 0x0001900001057983 */ /* 0x000ee20000300800 */
[----:B------:R-:W-:-:S03]  /*141e0*/  FADD R22, R66, R22 ;  /* 0x0000001642167221 */ /* 0x000fc60000000000 */
[----:B------:R-:W3:Y:S04]  /*141f0*/  LDL.LU R6, [R1+0x214] ;  /* 0x0002140001067983 */ /* 0x000ee80000300800 */
[----:B------:R-:W3:Y:S04]  /*14200*/  LDL.LU R7, [R1+0x194] ;  /* 0x0001940001077983 */ /* 0x000ee80000300800 */
[----:B------:R-:W3:Y:S01]  /*14210*/  LDL.LU R8, [R1+0x218] ;  /* 0x0002180001087983 */ /* 0x000ee20000300800 */
[----:B------:R-:W-:-:S03]  /*14220*/  FADD R21, R67, R21 ;  /* 0x0000001543157221 */ /* 0x000fc60000000000 */
[----:B------:R-:W3:Y:S04]  /*14230*/  LDL.LU R9, [R1+0x198] ;  /* 0x0001980001097983 */ /* 0x000ee80000300800 */
[----:B------:R-:W3:Y:S04]  /*14240*/  LDL.LU R10, [R1+0x21c] ;  /* 0x00021c00010a7983 */ /* 0x000ee80000300800 */
        /* <DEDUP_REMOVED lines=53> */
[----:B0-----:R-:W3:Y:S04]  /*145a0*/  LDL.LU R57, [R1+0x27c] ;  /* 0x00027c0001397983 */ /* 0x001ee80000300800 */
[----:B------:R-:W3:Y:S04]  /*145b0*/  LDL.LU R56, [R1+0x17c] ;  /* 0x00017c0001387983 */ /* 0x000ee80000300800 */
[----:B-1----:R-:W3:Y:S04]  /*145c0*/  LDL.LU R12, [R1+0x280] ;  /* 0x00028000010c7983 */ /* 0x002ee80000300800 */
[----:B------:R-:W3:Y:S04]  /*145d0*/  LDL.LU R13, [R1+0x100] ;  /* 0x00010000010d7983 */ /* 0x000ee80000300800 */
[----:B----4-:R-:W4:Y:S01]  /*145e0*/  LDL.LU R14, [R1+0x284] ;  /* 0x00028400010e7983 */ /* 0x010f220000300800 */
[----:B--2---:R-:W-:-:S05]  /*145f0*/  FADD R2, R0, R2 ;  /* 0x0000000200027221 */ /* 0x004fca0000000000 */
[----:B------:R0:W-:Y:S01]  /*14600*/  STL [R1+0x20c], R2 ;  /* 0x00020c0201007387 */ /* 0x0001e20000100800 */
[----:B---3--:R-:W-:Y:S01]  /*14610*/  FADD R4, R3, R4 ;  /* 0x0000000403047221 */ /* 0x008fe20000000000 */
[----:B------:R-:W-:-:S04]  /*14620*/  FADD R6, R5, R6 ;  /* 0x0000000605067221 */ /* 0x000fc80000000000 */
        /* <DEDUP_REMOVED lines=50> */
[----:B------:R3:W-:Y:S04]  /*14950*/  STL [R1+0x274], R61 ;  /* 0x0002743d01007387 */ /* 0x0007e80000100800 */
[----:B------:R3:W-:Y:S01]  /*14960*/  STL [R1+0x278], R59 ;  /* 0x0002783b01007387 */ /* 0x0007e20000100800 */
[----:B------:R-:W-:-:S03]  /*14970*/  FADD R57, R58, R57 ;  /* 0x000000393a397221 */ /* 0x000fc60000000000 */
[----:B------:R-:W3:Y:S04]  /*14980*/  LDL.LU R0, [R1+0x104] ;  /* 0x0001040001007983 */ /* 0x000ee80000300800 */
[----:B------:R3:W-:Y:S01]  /*14990*/  STL [R1+0x27c], R57 ;  /* 0x00027c3901007387 */ /* 0x0007e20000100800 */
[----:B------:R-:W-:-:S03]  /*149a0*/  FADD R12, R56, R12 ;  /* 0x0000000c380c7221 */ /* 0x000fc60000000000 */
[----:B0-----:R-:W3:Y:S04]  /*149b0*/  LDL.LU R2, [R1+0x288] ;  /* 0x0002880001027983 */ /* 0x001ee80000300800 */
[----:B------:R0:W-:Y:S01]  /*149c0*/  STL [R1+0x280], R12 ;  /* 0x0002800c01007387 */ /* 0x0001e20000100800 */
[----:B----4-:R-:W-:-:S03]  /*149d0*/  FADD R14, R13, R14 ;  /* 0x0000000e0d0e7221 */ /* 0x010fc60000000000 */
[----:B------:R-:W4:Y:S04]  /*149e0*/  LDL.LU R3, [R1+0x108] ;  /* 0x0001080001037983 */ /* 0x000f280000300800 */
[----:B------:R0:W-:Y:S04]  /*149f0*/  STL [R1+0x284], R14 ;  /* 0x0002840e01007387 */ /* 0x0001e80000100800 */
[----:B-1----:R-:W4:Y:S04]  /*14a00*/  LDL.LU R4, [R1+0x28c] ;  /* 0x00028c0001047983 */ /* 0x002f280000300800 */
[----:B------:R-:W4:Y:S04]  /*14a10*/  LDL.LU R5, [R1+0x10c] ;  /* 0x00010c0001057983 */ /* 0x000f280000300800 */
[----:B--2---:R-:W2:Y:S04]  /*14a20*/  LDL.LU R6, [R1+0x290] ;  /* 0x0002900001067983 */ /* 0x004ea80000300800 */
[----:B------:R-:W2:Y:S04]  /*14a30*/  LDL.LU R7, [R1+0x110] ;  /* 0x0001100001077983 */ /* 0x000ea80000300800 */
[----:B---3--:R-:W3:Y:S04]  /*14a40*/  LDL.LU R8, [R1+0x294] ;  /* 0x0002940001087983 */ /* 0x008ee80000300800 */
        /* <DEDUP_REMOVED lines=53> */
[----:B------:R-:W3:Y:S01]  /*14da0*/  LDL.LU R14, [R1+0x300] ;  /* 0x00030000010e7983 */ /* 0x000ee20000300800 */
[----:B------:R-:W-:-:S05]  /*14db0*/  FADD R2, R0, R2 ;  /* 0x0000000200027221 */ /* 0x000fca0000000000 */
[----:B------:R-:W-:Y:S01]  /*14dc0*/  STL [R1+0x288], R2 ;  /* 0x0002880201007387 */ /* 0x000fe20000100800 */
[----:B----4-:R-:W-:Y:S01]  /*14dd0*/  FADD R4, R3, R4 ;  /* 0x0000000403047221 */ /* 0x010fe20000000000 */
[----:B--2---:R-:W-:-:S04]  /*14de0*/  FADD R6, R5, R6 ;  /* 0x0000000605067221 */ /* 0x004fc80000000000 */
[----:B------:R-:W-:Y:S01]  /*14df0*/  STL [R1+0x28c], R4 ;  /* 0x00028c0401007387 */ /* 0x000fe20000100800 */
[----:B---3--:R-:W-:-:S03]  /*14e00*/  FADD R8, R7, R8 ;  /* 0x0000000807087221 */ /* 0x008fc60000000000 */
[----:B------:R-:W-:Y:S01]  /*14e10*/  STL [R1+0x290], R6 ;  /* 0x0002900601007387 */ /* 0x000fe20000100800 */
[----:B------:R-:W-:-:S03]  /*14e20*/  FADD R10, R9, R10 ;  /* 0x0000000a090a7221 */ /* 0x000fc60000000000 */
        /* <DEDUP_REMOVED lines=46> */
[----:B------:R-:W-:Y:S04]  /*15110*/  STL [R1+0x2f0], R61 ;  /* 0x0002f03d01007387 */ /* 0x000fe80000100800 */
[----:B------:R-:W-:Y:S01]  /*15120*/  STL [R1+0x2f4], R59 ;  /* 0x0002f43b01007387 */ /* 0x000fe20000100800 */
[----:B------:R-:W-:Y:S01]  /*15130*/  FADD R57, R58, R57 ;  /* 0x000000393a397221 */ /* 0x000fe20000000000 */
[----:B------:R-:W-:Y:S02]  /*15140*/  FADD R12, R56, R12 ;  /* 0x0000000c380c7221 */ /* 0x000fe40000000000 */
[----:B------:R-:W2:Y:S04]  /*15150*/  LDL.LU R56, [R1+0x80] ;  /* 0x0000800001387983 */ /* 0x000ea80000300800 */
[----:B------:R0:W-:Y:S01]  /*15160*/  STL [R1+0x2f8], R57 ;  /* 0x0002f83901007387 */ /* 0x0001e20000100800 */
[----:B------:R-:W-:-:S03]  /*15170*/  FADD R14, R13, R14 ;  /* 0x0000000e0d0e7221 */ /* 0x000fc60000000000 */
[----:B0-----:R-:W2:Y:S04]  /*15180*/  LDL.LU R57, [R1+0x304] ;  /* 0x0003040001397983 */ /* 0x001ea80000300800 */
[----:B------:R0:W-:Y:S04]  /*15190*/  STL [R1+0x2fc], R12 ;  /* 0x0002fc0c01007387 */ /* 0x0001e80000100800 */
[----:B------:R-:W3:Y:S04]  /*151a0*/  LDL.LU R58, [R1+0x84] ;  /* 0x00008400013a7983 */ /* 0x000ee80000300800 */
[----:B------:R1:W-:Y:S04]  /*151b0*/  STL [R1+0x300], R14 ;  /* 0x0003000e01007387 */ /* 0x0003e80000100800 */
[----:B------:R-:W3:Y:S04]  /*151c0*/  LDL.LU R59, [R1+0x308] ;  /* 0x00030800013b7983 */ /* 0x000ee80000300800 */
        /* <DEDUP_REMOVED lines=57> */
[----:B-1----:R-:W4:Y:S01]  /*15560*/  LDL.LU R14, [R1+0x37c] ;  /* 0x00037c00010e7983 */ /* 0x002f220000300800 */
[----:B--2---:R-:W-:-:S03]  /*15570*/  FADD R57, R56, R57 ;  /* 0x0000003938397221 */ /* 0x004fc60000000000 */
[----:B------:R-:W2:Y:S04]  /*15580*/  LDL.LU R56, [R1+0x80c] ;  /* 0x00080c0001387983 */ /* 0x000ea80000300800 */
[----:B------:R0:W-:Y:S01]  /*15590*/  STL [R1+0x304], R57 ;  /* 0x0003043901007387 */ /* 0x0001e20000100800 */
        /* <DEDUP_REMOVED lines=12> */
[----:B------:R-:W4:Y:S04]  /*15660*/  LDL.LU R62, [R1+0x7f4] ;  /* 0x0007f400013e7983 */ /* 0x000f280000300800 */
[----:B------:R0:W-:Y:S01]  /*15670*/  STL [R1+0x310], R63 ;  /* 0x0003103f01007387 */ /* 0x0001e20000100800 */
[----:B------:R-:W-:Y:S01]  /*15680*/  FADD R69, R68, R69 ;  /* 0x0000004544457221 */ /* 0x000fe20000000000 */
[----:B------:R-:W-:-:S02]  /*15690*/  FADD R71, R70, R71 ;  /* 0x0000004746477221 */ /* 0x000fc40000000000 */
[----:B0-----:R-:W4:Y:S04]  /*156a0*/  LDL.LU R63, [R1+0x7f0] ;  /* 0x0007f000013f7983 */ /* 0x001f280000300800 */
[----:B------:R-:W4:Y:S04]  /*156b0*/  LDL.LU R64, [R1+0x7ec] ;  /* 0x0007ec0001407983 */ /* 0x000f280000300800 */
[----:B------:R0:W-:Y:S01]  /*156c0*/  STL [R1+0x314], R65 ;  /* 0x0003144101007387 */ /* 0x0001e20000100800 */
[----:B------:R-:W-:-:S03]  /*156d0*/  FADD R41, R40, R41 ;  /* 0x0000002928297221 */ /* 0x000fc60000000000 */
        /* <DEDUP_REMOVED lines=24> */
[----:B------:R-:W-:Y:S01]  /*15860*/  FADD R5, R4, R5 ;  /* 0x0000000504057221 */ /* 0x000fe20000000000 */
[----:B------:R-:W-:Y:S01]  /*15870*/  FADD R7, R6, R7 ;  /* 0x0000000706077221 */ /* 0x000fe20000000000 */
[----:B------:R-:W-:Y:S01]  /*15880*/  FADD R9, R8, R9 ;  /* 0x0000000908097221 */ /* 0x000fe20000000000 */
        /* <DEDUP_REMOVED lines=14> */
[----:B------:R-:W-:Y:S04]  /*15970*/  STL [R1+0x338], R0 ;  /* 0x0003380001007387 */ /* 0x000fe80000100800 */
[----:B------:R-:W-:Y:S04]  /*15980*/  STL [R1+0x33c], R3 ;  /* 0x00033c0301007387 */ /* 0x000fe80000100800 */
        /* <DEDUP_REMOVED lines=18> */
[----:B------:R-:W-:Y:S04]  /*15ab0*/  STL [R1+0x36c], R24 ;  /* 0x00036c1801007387 */ /* 0x000fe80000100800 */
[----:B------:R-:W-:Y:S04]  /*15ac0*/  STL [R1+0x370], R54 ;  /* 0x0003703601007387 */ /* 0x000fe80000100800 */
[----:B------:R-:W2:Y:S04]  /*15ad0*/  LDL.LU R51, [R1+0x7c] ;  /* 0x00007c0001337983 */ /* 0x000ea80000300800 */
[----:B------:R0:W-:Y:S04]  /*15ae0*/  STL [R1+0x374], R52 ;  /* 0x0003743401007387 */ /* 0x0001e80000100800 */
[----:B------:R-:W2:Y:S04]  /*15af0*/  LDL.LU R10, [R1+0x380] ;  /* 0x00038000010a7983 */ /* 0x000ea80000300800 */
[----:B------:R1:W-:Y:S04]  /*15b00*/  STL [R1+0x378], R12 ;  /* 0x0003780c01007387 */ /* 0x0003e80000100800 */
[----:B0-----:R-:W3:Y:S04]  /*15b10*/  LDL.LU R52, [R1] ;  /* 0x0000000001347983 */ /* 0x001ee80000300800 */
        /* <DEDUP_REMOVED lines=15> */
[----:B-1----:R-:W4:Y:S04]  /*15c10*/  LDL.LU R12, [R1+0x3a0] ;  /* 0x0003a000010c7983 */ /* 0x002f280000300800 */
[----:B------:R-:W4:Y:S04]  /*15c20*/  LDL.LU R26, [R1+0x20] ;  /* 0x00002000011a7983 */ /* 0x000f280000300800 */
[----:B------:R-:W4:Y:S04]  /*15c30*/  LDL.LU R13, [R1+0x3a4] ;  /* 0x0003a400010d7983 */ /* 0x000f280000300800 */
[----:B------:R-:W4:Y:S04]  /*15c40*/  LDL.LU R27, [R1+0x24] ;  /* 0x00002400011b7983 */ /* 0x000f280000300800 */
[----:B0-----:R-:W4:Y:S04]  /*15c50*/  LDL.LU R14, [R1+0x3a8] ;  /* 0x0003a800010e7983 */ /* 0x001f280000300800 */
        /* <DEDUP_REMOVED lines=17> */
[----:B0-----:R-:W3:Y:S04]  /*15d70*/  LDL.LU R10, [R1+0x3c8] ;  /* 0x0003c800010a7983 */ /* 0x001ee80000300800 */
[----:B------:R-:W2:Y:S01]  /*15d80*/  LDL.LU R52, [R1+0x79c] ;  /* 0x00079c0001347983 */ /* 0x000ea20000300800 */
[----:B----4-:R-:W-:-:S03]  /*15d90*/  FADD R8, R53, R8 ;  /* 0x0000000835087221 */ /* 0x010fc60000000000 */
[----:B------:R0:W-:Y:S01]  /*15da0*/  STL [R1+0x384], R9 ;  /* 0x0003840901007387 */ /* 0x0001e20000100800 */
[----:B------:R-:W-:-:S03]  /*15db0*/  FADD R7, R54, R7 ;  /* 0x0000000736077221 */ /* 0x000fc60000000000 */
[----:B0-----:R-:W4:Y:S04]  /*15dc0*/  LDL.LU R9, [R1+0x3cc] ;  /* 0x0003cc0001097983 */ /* 0x001f280000300800 */
[----:B------:R-:W2:Y:S01]  /*15dd0*/  LDL.LU R53, [R1+0x798] ;  /* 0x0007980001357983 */ /* 0x000ea20000300800 */
[----:B------:R-:W-:-:S03]  /*15de0*/  FADD R6, R55, R6 ;  /* 0x0000000637067221 */ /* 0x000fc60000000000 */
[----:B------:R0:W-:Y:S01]  /*15df0*/  STL [R1+0x388], R8 ;  /* 0x0003880801007387 */ /* 0x0001e20000100800 */
[----:B------:R-:W-:-:S03]  /*15e00*/  FADD R5, R24, R5 ;  /* 0x0000000518057221 */ /* 0x000fc60000000000 */
[----:B0-----:R-:W2:Y:S04]  /*15e10*/  LDL.LU R8, [R1+0x3d0] ;  /* 0x0003d00001087983 */ /* 0x001ea80000300800 */
[----:B------:R-:W2:Y:S04]  /*15e20*/  LDL.LU R54, [R1+0x794] ;  /* 0x0007940001367983 */ /* 0x000ea80000300800 */
[----:B------:R0:W-:Y:S01]  /*15e30*/  STL [R1+0x38c], R7 ;  /* 0x00038c0701007387 */ /* 0x0001e20000100800 */
[----:B------:R-:W-:-:S03]  /*15e40*/  FADD R4, R0, R4 ;  /* 0x0000000400047221 */ /* 0x000fc60000000000 */
[----:B0-----:R-:W2:Y:S04]  /*15e50*/  LDL.LU R7, [R1+0x3d4] ;  /* 0x0003d40001077983 */ /* 0x001ea80000300800 */
[----:B------:R-:W2:Y:S04]  /*15e60*/  LDL.LU R55, [R1+0x790] ;  /* 0x0007900001377983 */ /* 0x000ea80000300800 */
[----:B------:R0:W-:Y:S04]  /*15e70*/  STL [R1+0x390], R6 ;  /* 0x0003900601007387 */ /* 0x0001e80000100800 */
[----:B0-----:R-:W2:Y:S04]  /*15e80*/  LDL.LU R6, [R1+0x3d8] ;  /* 0x0003d80001067983 */ /* 0x001ea80000300800 */
[----:B------:R-:W2:Y:S04]  /*15e90*/  LDL.LU R24, [R1+0x78c] ;  /* 0x00078c0001187983 */ /* 0x000ea80000300800 */
[----:B------:R0:W-:Y:S04]  /*15ea0*/  STL [R1+0x394], R5 ;  /* 0x0003940501007387 */ /* 0x0001e80000100800 */
[----:B0-----:R-:W2:Y:S04]  /*15eb0*/  LDL.LU R5, [R1+0x3dc] ;  /* 0x0003dc0001057983 */ /* 0x001ea80000300800 */
[----:B------:R0:W-:Y:S04]  /*15ec0*/  STL [R1+0x398], R4 ;  /* 0x0003980401007387 */ /* 0x0001e80000100800 */
[----:B0-----:R-:W2:Y:S01]  /*15ed0*/  LDL.LU R4, [R1+0x3e0] ;  /* 0x0003e00001047983 */ /* 0x001ea20000300800 */
[----:B------:R-:W-:Y:S01]  /*15ee0*/  FADD R3, R2, R3 ;  /* 0x0000000302037221 */ /* 0x000fe20000000000 */
[----:B------:R-:W-:-:S02]  /*15ef0*/  FADD R12, R25, R12 ;  /* 0x0000000c190c7221 */ /* 0x000fc40000000000 */
[----:B------:R-:W2:Y:S01]  /*15f00*/  LDL.LU R0, [R1+0x404] ;  /* 0x0004040001007983 */ /* 0x000ea20000300800 */
[----:B------:R-:W-:-:S03]  /*15f10*/  FADD R13, R26, R13 ;  /* 0x0000000d1a0d7221 */ /* 0x000fc60000000000 */
[----:B------:R-:W2:Y:S04]  /*15f20*/  LDL.LU R2, [R1+0x408] ;  /* 0x0004080001027983 */ /* 0x000ea80000300800 */
[----:B------:R0:W-:Y:S01]  /*15f30*/  STL [R1+0x39c], R3 ;  /* 0x00039c0301007387 */ /* 0x0001e20000100800 */
[----:B------:R-:W-:Y:S01]  /*15f40*/  FADD R14, R27, R14 ;  /* 0x0000000e1b0e7221 */ /* 0x000fe20000000000 */
[----:B------:R-:W-:Y:S02]  /*15f50*/  FADD R29, R28, R29 ;  /* 0x0000001d1c1d7221 */ /* 0x000fe40000000000 */
[----:B0-----:R-:W2:Y:S04]  /*15f60*/  LDL.LU R3, [R1+0x40c] ;  /* 0x00040c0001037983 */ /* 0x001ea80000300800 */
[----:B------:R-:W2:Y:S04]  /*15f70*/  LDL.LU R25, [R1+0x788] ;  /* 0x0007880001197983 */ /* 0x000ea80000300800 */
        /* <DEDUP_REMOVED lines=17> */
[----:B------:R-:W-:Y:S01]  /*16090*/  FADD R39, R38, R39 ;  /* 0x0000002726277221 */ /* 0x000fe20000000000 */
[----:B------:R-:W-:-:S02]  /*160a0*/  FADD R11, R216, R11 ;  /* 0x0000000bd80b7221 */ /* 0x000fc40000000000 */
[----:B0-----:R-:W2:Y:S04]  /*160b0*/  LDL.LU R31, [R1+0x770] ;  /* 0x00077000011f7983 */ /* 0x001ea80000300800 */
[----:B------:R-:W2:Y:S04]  /*160c0*/  LDL.LU R32, [R1+0x76c] ;  /* 0x00076c0001207983 */ /* 0x000ea80000300800 */
[----:B------:R0:W-:Y:S04]  /*160d0*/  STL [R1+0x3b4], R33 ;  /* 0x0003b42101007387 */ /* 0x0001e80000100800 */
        /* <DEDUP_REMOVED lines=10> */
[----:B------:R0:W-:Y:S01]  /*16180*/  STL [R1+0x3c4], R11 ;  /* 0x0003c40b01007387 */ /* 0x0001e20000100800 */
[----:B---3--:R-:W-:-:S03]  /*16190*/  FADD R10, R217, R10 ;  /* 0x0000000ad90a7221 */ /* 0x008fc60000000000 */
[----:B0-----:R0:W5:Y:S04]  /*161a0*/  LDL.LU R11, [R1+0x74c] ;  /* 0x00074c00010b7983 */ /* 0x0011680000300800 */
[----:B------:R-:W3:Y:S04]  /*161b0*/  LDL.LU R216, [R1+0x400] ;  /* 0x0004000001d87983 */ /* 0x000ee80000300800 */
[----:B------:R1:W-:Y:S01]  /*161c0*/  STL [R1+0x3c8], R10 ;  /* 0x0003c80a01007387 */ /* 0x0003e20000100800 */
[----:B----4-:R-:W-:-:S03]  /*161d0*/  FADD R9, R218, R9 ;  /* 0x00000009da097221 */ /* 0x010fc60000000000 */
[----:B-1----:R0:W5:Y:S04]  /*161e0*/  LDL.LU R10, [R1+0x748] ;  /* 0x00074800010a7983 */ /* 0x0021680000300800 */
[----:B------:R-:W4:Y:S04]  /*161f0*/  LDL.LU R217, [R1+0x3fc] ;  /* 0x0003fc0001d97983 */ /* 0x000f280000300800 */
[----:B------:R1:W-:Y:S01]  /*16200*/  STL [R1+0x3cc], R9 ;  /* 0x0003cc0901007387 */ /* 0x0003e20000100800 */
[----:B--2---:R-:W-:-:S03]  /*16210*/  FADD R8, R219, R8 ;  /* 0x00000008db087221 */ /* 0x004fc60000000000 */
[----:B-1----:R0:W5:Y:S04]  /*16220*/  LDL.LU R9, [R1+0x744] ;  /* 0x0007440001097983 */ /* 0x0021680000300800 */
[----:B------:R-:W2:Y:S04]  /*16230*/  LDL.LU R218, [R1+0x3f8] ;  /* 0x0003f80001da7983 */ /* 0x000ea80000300800 */
[----:B------:R1:W-:Y:S01]  /*16240*/  STL [R1+0x3d0], R8 ;  /* 0x0003d00801007387 */ /* 0x0003e20000100800 */
[----:B------:R-:W-:-:S03]  /*16250*/  FADD R7, R220, R7 ;  /* 0x00000007dc077221 */ /* 0x000fc60000000000 */
        /* <DEDUP_REMOVED lines=14> */
[----:B------:R1:W-:Y:S04]  /*16340*/  STL [R1+0x3e0], R4 ;  /* 0x0003e00401007387 */ /* 0x0003e80000100800 */
[----:B-1----:R0:W5:Y:S04]  /*16350*/  LDL.LU R4, [R1+0x730] ;  /* 0x0007300001047983 */ /* 0x0021680000300800 */
[----:B------:R-:W2:Y:S01]  /*16360*/  LDL.LU R223, [R1+0x3e4] ;  /* 0x0003e40001df7983 */ /* 0x000ea20000300800 */
[----:B------:R-:W-:Y:S01]  /*16370*/  FADD R3, R202, R3 ;  /* 0x00000003ca037221 */ /* 0x000fe20000000000 */
[----:B------:R-:W-:Y:S01]  /*16380*/  FADD R0, R200, R0 ;  /* 0x00000000c8007221 */ /* 0x000fe20000000000 */
[----:B------:R-:W-:Y:S01]  /*16390*/  FADD R2, R201, R2 ;  /* 0x00000002c9027221 */ /* 0x000fe20000000000 */
[----:B---3--:R-:W-:Y:S01]  /*163a0*/  FADD R216, R231, R216 ;  /* 0x000000d8e7d87221 */ /* 0x008fe20000000000 */
[----:B----4-:R-:W-:Y:S01]  /*163b0*/  FADD R217, R230, R217 ;  /* 0x000000d9e6d97221 */ /* 0x010fe20000000000 */
[----:B--2---:R-:W-:Y:S01]  /*163c0*/  FADD R218, R229, R218 ;  /* 0x000000dae5da7221 */ /* 0x004fe20000000000 */
[----:B------:R-:W-:Y:S01]  /*163d0*/  FADD R219, R228, R219 ;  /* 0x000000dbe4db7221 */ /* 0x000fe20000000000 */
[----:B------:R-:W-:Y:S01]  /*163e0*/  FADD R220, R227, R220 ;  /* 0x000000dce3dc7221 */ /* 0x000fe20000000000 */
[----:B------:R-:W-:Y:S01]  /*163f0*/  FADD R221, R226, R221 ;  /* 0x000000dde2dd7221 */ /* 0x000fe20000000000 */
[----:B------:R-:W-:Y:S01]  /*16400*/  FADD R222, R225, R222 ;  /* 0x000000dee1de7221 */ /* 0x000fe20000000000 */
        /* <DEDUP_REMOVED lines=11> */
[----:B-1----:R-:W2:Y:S04]  /*164c0*/  LDL.LU R3, [R1+0x41c] ;  /* 0x00041c0001037983 */ /* 0x002ea80000300800 */
[----:B------:R1:W-:Y:S04]  /*164d0*/  STL [R1+0x408], R2 ;  /* 0x0004080201007387 */ /* 0x0003e80000100800 */
[----:B-1----:R-:W3:Y:S04]  /*164e0*/  LDL.LU R2, [R1+0x420] ;  /* 0x0004200001027983 */ /* 0x002ee80000300800 */
[----:B------:R-:W4:Y:S01]  /*164f0*/  LDL.LU R0, [R1+0x424] ;  /* 0x0004240001007983 */ /* 0x000f220000300800 */
[----:B------:R-:W-:Y:S01]  /*16500*/  FADD R12, R203, R12 ;  /* 0x0000000ccb0c7221 */ /* 0x000fe20000000000 */
[----:B------:R-:W-:Y:S01]  /*16510*/  FADD R13, R204, R13 ;  /* 0x0000000dcc0d7221 */ /* 0x000fe20000000000 */
[----:B------:R-:W-:-:S03]  /*16520*/  FADD R14, R205, R14 ;  /* 0x0000000ecd0e7221 */ /* 0x000fc60000000000 */
[----:B------:R1:W-:Y:S04]  /*16530*/  STL [R1+0x410], R12 ;  /* 0x0004100c01007387 */ /* 0x0003e80000100800 */
[----:B------:R-:W4:Y:S04]  /*16540*/  LDL.LU R205, [R1+0x434] ;  /* 0x0004340001cd7983 */ /* 0x000f280000300800 */
[----:B------:R0:W-:Y:S04]  /*16550*/  STL [R1+0x414], R13 ;  /* 0x0004140d01007387 */ /* 0x0001e80000100800 */
        /* <DEDUP_REMOVED lines=23> */
[----:B0-----:R-:W4:Y:S04]  /*166d0*/  LDL.LU R13, [R1+0x490] ;  /* 0x00049000010d7983 */ /* 0x001f280000300800 */
[----:B------:R-:W4:Y:S01]  /*166e0*/  LDL.LU R14, [R1+0x494] ;  /* 0x00049400010e7983 */ /* 0x000f220000300800 */
[----:B--2---:R-:W-:-:S05]  /*166f0*/  FADD R3, R206, R3 ;  /* 0x00000003ce037221 */ /* 0x004fca0000000000 */
[----:B------:R0:W-:Y:S01]  /*16700*/  STL [R1+0x41c], R3 ;  /* 0x00041c0301007387 */ /* 0x0001e20000100800 */
[----:B---3--:R-:W-:-:S03]  /*16710*/  FADD R2, R207, R2 ;  /* 0x00000002cf027221 */ /* 0x008fc60000000000 */
[----:B0-----:R0:W5:Y:S01]  /*16720*/  LDL.LU R3, [R1+0x72c] ;  /* 0x00072c0001037983 */ /* 0x0011620000300800 */
[----:B----4-:R-:W-:-:S03]  /*16730*/  FADD R0, R208, R0 ;  /* 0x00000000d0007221 */ /* 0x010fc60000000000 */
[----:B------:R-:W2:Y:S04]  /*16740*/  LDL.LU R206, [R1+0x430] ;  /* 0x0004300001ce7983 */ /* 0x000ea80000300800 */
[----:B------:R1:W-:Y:S04]  /*16750*/  STL [R1+0x420], R2 ;  /* 0x0004200201007387 */ /* 0x0003e80000100800 */
[----:B-1----:R0:W5:Y:S04]  /*16760*/  LDL.LU R2, [R1+0x728] ;  /* 0x0007280001027983 */ /* 0x0021680000300800 */
[----:B------:R-:W3:Y:S04]  /*16770*/  LDL.LU R207, [R1+0x42c] ;  /* 0x00042c0001cf7983 */ /* 0x000ee80000300800 */
[----:B------:R1:W-:Y:S04]  /*16780*/  STL [R1+0x424], R0 ;  /* 0x0004240001007387 */ /* 0x0003e80000100800 */
[----:B-1----:R0:W5:Y:S04]  /*16790*/  LDL.LU R0, [R1+0x724] ;  /* 0x0007240001007983 */ /* 0x0021680000300800 */
[----:B------:R-:W4:Y:S01]  /*167a0*/  LDL.LU R208, [R1+0x428] ;  /* 0x0004280001d07983 */ /* 0x000f220000300800 */
[----:B------:R-:W-:Y:S01]  /*167b0*/  FADD R205, R212, R205 ;  /* 0x000000cdd4cd7221 */ /* 0x000fe20000000000 */
        /* <DEDUP_REMOVED lines=24> */
[----:B--2---:R-:W-:Y:S01]  /*16940*/  FADD R206, R211, R206 ;  /* 0x000000ced3ce7221 */ /* 0x004fe20000000000 */
[----:B---3--:R-:W-:Y:S01]  /*16950*/  FADD R207, R210, R207 ;  /* 0x000000cfd2cf7221 */ /* 0x008fe20000000000 */
[----:B----4-:R-:W-:-:S05]  /*16960*/  FADD R208, R209, R208 ;  /* 0x000000d0d1d07221 */ /* 0x010fca0000000000 */
[----:B------:R1:W-:Y:S04]  /*16970*/  STL [R1+0x428], R208 ;  /* 0x000428d001007387 */ /* 0x0003e80000100800 */
        /* <DEDUP_REMOVED lines=24> */
[----:B------:R-:W4:Y:S04]  /*16b00*/  LDL.LU R211, [R1+0x498] ;  /* 0x0004980001d37983 */ /* 0x000f280000300800 */
[----:B------:R0:W-:Y:S04]  /*16b10*/  STL [R1+0x48c], R12 ;  /* 0x00048c0c01007387 */ /* 0x0001e80000100800 */
[----:B------:R-:W4:Y:S04]  /*16b20*/  LDL.LU R210, [R1+0x49c] ;  /* 0x00049c0001d27983 */ /* 0x000f280000300800 */
[----:B------:R0:W-:Y:S04]  /*16b30*/  STL [R1+0x490], R13 ;  /* 0x0004900d01007387 */ /* 0x0001e80000100800 */
[----:B------:R-:W4:Y:S04]  /*16b40*/  LDL.LU R209, [R1+0x4a0] ;  /* 0x0004a00001d17983 */ /* 0x000f280000300800 */
[----:B------:R0:W-:Y:S04]  /*16b50*/  STL [R1+0x494], R14 ;  /* 0x0004940e01007387 */ /* 0x0001e80000100800 */
[----:B-1----:R-:W4:Y:S04]  /*16b60*/  LDL.LU R208, [R1+0x4a4] ;  /* 0x0004a40001d07983 */ /* 0x002f280000300800 */
[----:B--2---:R-:W2:Y:S04]  /*16b70*/  LDL.LU R207, [R1+0x4a8] ;  /* 0x0004a80001cf7983 */ /* 0x004ea80000300800 */
[----:B---3--:R-:W3:Y:S04]  /*16b80*/  LDL.LU R206, [R1+0x4ac] ;  /* 0x0004ac0001ce7983 */ /* 0x008ee80000300800 */
[----:B----4-:R-:W4:Y:S04]  /*16b90*/  LDL.LU R205, [R1+0x4b0] ;  /* 0x0004b00001cd7983 */ /* 0x010f280000300800 */
        /* <DEDUP_REMOVED lines=24> */
[----:B------:R-:W-:Y:S01]  /*16d20*/  FADD R211, R173, R211 ;  /* 0x000000d3add37221 */ /* 0x000fe20000000000 */
[----:B------:R-:W-:-:S04]  /*16d30*/  FADD R210, R174, R210 ;  /* 0x000000d2aed27221 */ /* 0x000fc80000000000 */
[----:B------:R0:W-:Y:S01]  /*16d40*/  STL [R1+0x498], R211 ;  /* 0x000498d301007387 */ /* 0x0001e20000100800 */
[----:B------:R-:W-:-:S03]  /*16d50*/  FADD R209, R175, R209 ;  /* 0x000000d1afd17221 */ /* 0x000fc60000000000 */
[----:B------:R1:W-:Y:S01]  /*16d60*/  STL [R1+0x49c], R210 ;  /* 0x00049cd201007387 */ /* 0x0003e20000100800 */
[----:B------:R-:W-:-:S03]  /*16d70*/  FADD R208, R176, R208 ;  /* 0x000000d0b0d07221 */ /* 0x000fc60000000000 */
        /* <DEDUP_REMOVED lines=57> */
[----:B------:R-:W4:Y:S04]  /*17110*/  LDL.LU R209, [R1+0x51c] ;  /* 0x00051c0001d17983 */ /* 0x000f280000300800 */
[----:B------:R1:W-:Y:S04]  /*17120*/  STL [R1+0x510], R14 ;  /* 0x0005100e01007387 */ /* 0x0003e80000100800 */
        /* <DEDUP_REMOVED lines=28> */
[----:B------:R-:W-:Y:S01]  /*172f0*/  FADD R211, R140, R211 ;  /* 0x000000d38cd37221 */ /* 0x000fe20000000000 */
[----:B------:R-:W-:-:S04]  /*17300*/  FADD R210, R141, R210 ;  /* 0x000000d28dd27221 */ /* 0x000fc80000000000 */
        /* <DEDUP_REMOVED lines=334> */
[----:B------:R-:W-:Y:S01]  /*187f0*/  FADD R13, R38, R13 ;  /* 0x0000000d260d7221 */ /* 0x000fe20000000000 */
[----:B------:R-:W-:-:S05]  /*18800*/  FADD R14, R14, R39 ;  /* 0x000000270e0e7221 */ /* 0x000fca0000000000 */
[----:B------:R0:W-:Y:S04]  /*18810*/  STL [R1+0x700], R14 ;  /* 0x0007000e01007387 */ /* 0x0001e80000100800 */
[----:B------:R0:W-:Y:S04]  /*18820*/  STL [R1+0x6f8], R12 ;  /* 0x0006f80c01007387 */ /* 0x0001e80000100800 */
[----:B------:R0:W-:Y:S02]  /*18830*/  STL [R1+0x6fc], R13 ;  /* 0x0006fc0d01007387 */ /* 0x0001e40000100800 */
.L_x_32:
[----:B0-----:R-:W0:Y:S02]  /*18840*/  LDC R12, c[0x0][0x28c] ;  /* 0x0000a300ff0c7b82 */ /* 0x001e240000000800 */
[----:B0-----:R-:W-:-:S13]  /*18850*/  ISETP.GE.AND P0, PT, R12, 0x1, PT ;  /* 0x000000010c00780c */ /* 0x001fda0003f06270 */
[----:B------:R-:W-:Y:S05]  /*18860*/  @!P0 BRA `(.L_x_33) ;  /* 0x0000000000648947 */ /* 0x000fea0003800000 */
[----:B------:R-:W-:-:S06]  /*18870*/  UISETP.NE.AND UP0, UPT, UR10, 0x3, UPT ;  /* 0x000000030a00788c */ /* 0x000fcc000bf05270 */
[----:B------:R-:W-:-:S13]  /*18880*/  PLOP3.LUT P0, PT, PT, PT, UP0, 0x80, 0x0 ;  /* 0x000000000000781c */ /* 0x000fda0003f0f008 */
[----:B------:R-:W-:Y:S05]  /*18890*/  @!P0 BRA `(.L_x_34) ;  /* 0x0000000000048947 */ /* 0x000fea0003800000 */
[----:B------:R-:W-:Y:S01]  /*188a0*/  BPT.TRAP 0x1 ;  /* 0x000000040000795c */ /* 0x000fe20000300000 */
.L_x_34:
[----:B------:R-:W3:Y:S01]  /*188b0*/  LDL R12, [R1+0x704] ;  /* 0x00070400010c7983 */ /* 0x000ee20000100800 */
[----:B------:R-:W-:Y:S01]  /*188c0*/  BSSY B0, `(.L_x_35) ;  /* 0x000000f000007945 */ /* 0x000fe20003800000 */
[----:B---3--:R-:W-:-:S13]  /*188d0*/  ISETP.NE.AND P0, PT, R12, RZ, PT ;  /* 0x000000ff0c00720c */ /* 0x008fda0003f05270 */
[----:B------:R-:W-:Y:S05]  /*188e0*/  @!P0 BRA `(.L_x_36) ;  /* 0x0000000000308947 */ /* 0x000fea0003800000 */
[----:B------:R-:W3:Y:S01]  /*188f0*/  LDL R13, [R1+0x710] ;  /* 0x00071000010d7983 */ /* 0x000ee20000100800 */
[----:B------:R-:W-:-:S04]  /*18900*/  UISETP.LT.AND UP0, UPT, UR11, 0x1, UPT ;  /* 0x000000010b00788c */ /* 0x000fc8000bf01270 */
[----:B------:R-:W-:-:S04]  /*18910*/  USEL UR6, UR11, 0x1, UP0 ;  /* 0x000000010b067887 */ /* 0x000fc80008000000 */
[----:B------:R-:W-:-:S04]  /*18920*/  UIADD3 UR6, UR5, UR11, -UR6 ;  /* 0x0000000b05067290 */ /* 0x000fc8000fffe806 */
[----:B------:R-:W-:-:S04]  /*18930*/  UIMAD.WIDE.U32 UR12, UR6, -0x33333333, URZ ;  /* 0xcccccccd060c78a5 */ /* 0x000fc8000f8e003f */
[----:B------:R-:W-:-:S04]  /*18940*/  USHF.R.U32.HI UR12, URZ, 0x2, UR13 ;  /* 0x000000023f0c7899 */ /* 0x000fc8000801160d */
[----:B------:R-:W-:-:S04]  /*18950*/  UIMAD UR6, UR12, -0x5, UR6 ;  /* 0xfffffffb0c0678a4 */ /* 0x000fc8000f8e0206 */
[----:B------:R-:W-:-:S04]  /*18960*/  ULEA UR6, UR6, UR8, 0x3 ;  /* 0x0000000806067291 */ /* 0x000fc8000f8e183f */
[----:B------:R-:W-:-:S06]  /*18970*/  UIADD3 UR6, UR6, 0x28, URZ ;  /* 0x0000002806067890 */ /* 0x000fcc000fffe03f */
[----:B------:R-:W-:-:S05]  /*18980*/  IMAD.U32 R12, RZ, RZ, UR6 ;  /* 0x00000006ff0c7e24 */ /* 0x000fca000f8e00ff */
[----:B---3--:R-:W-:-:S04]  /*18990*/  PRMT R12, R13, 0x654, R12 ;  /* 0x000006540d0c7816 */ /* 0x008fc8000000000c */
[----:B------:R0:W-:Y:S03]  /*189a0*/  SYNCS.ARRIVE.TRANS64.RED.A1T0 RZ, [R12+URZ], RZ ;  /* 0x000000ff0cff79a7 */ /* 0x0001e6000810043f */
.L_x_36:
[----:B------:R-:W-:Y:S05]  /*189b0*/  BSYNC B0 ;  /* 0x0000000000007941 */ /* 0x000fea0003800000 */
.L_x_35:
[----:B------:R-:W-:-:S06]  /*189c0*/  UISETP.GT.U32.AND UP0, UPT, UR7, 0x1, UPT ;  /* 0x000000010700788c */ /* 0x000fcc000bf04070 */
[----:B------:R-:W-:-:S13]  /*189d0*/  PLOP3.LUT P0, PT, PT, PT, UP0, 0x80, 0x0 ;  /* 0x000000000000781c */ /* 0x000fda0003f0f008 */
[----:B------:R-:W-:Y:S05]  /*189e0*/  @P0 BRA `(.L_x_33) ;  /* 0x0000000000040947 */ /* 0x000fea0003800000 */
[----:B------:R-:W-:Y:S01]  /*189f0*/  BPT.TRAP 0x1 ;  /* 0x000000040000795c */ /* 0x000fe20000300000 */
.L_x_33:
[----:B0-----:R-:W3:Y:S01]  /*18a00*/  LDL.LU R12, [R1+0x70c] ;  /* 0x00070c00010c7983 */ /* 0x001ee20000300800 */
[----:B------:R-:W0:Y:S01]  /*18a10*/  LDC R28, c[0x0][0x288] ;  /* 0x0000a200ff1c7b82 */ /* 0x000e220000000800 */
[----:B------:R-:W-:Y:S01]  /*18a20*/  ULDC UR6, c[0x0][0x284] ;  /* 0x0000a10000067ab9 */ /* 0x000fe20000000800 */
[----:B------:R-:W1:Y:S01]  /*18a30*/  S2R R32, SR_TID.X ;  /* 0x0000000000207919 */ /* 0x000e620000002100 */
[----:B------:R-:W-:Y:S02]  /*18a40*/  UISETP.GE.U32.AND UP1, UPT, UR11, 0x5, UPT ;  /* 0x000000050b00788c */ /* 0x000fe4000bf26070 */
[----:B------:R-:W-:Y:S01]  /*18a50*/  USHF.R.S32.HI UR12, URZ, 0x1f, UR42 ;  /* 0x0000001f3f0c7899 */ /* 0x000fe2000801142a */
[----:B------:R-:W4:Y:S01]  /*18a60*/  LDL.LU R29, [R1+0x708] ;  /* 0x00070800011d7983 */ /* 0x000f220000300800 */
[----:B------:R-:W-:Y:S01]  /*18a70*/  ULDC.64 UR14, c[0x0][0x5d0] ;  /* 0x00017400000e7ab9 */ /* 0x000fe20000000a00 */
[----:B-1----:R-:W-:Y:S02]  /*18a80*/  SHF.R.U32.HI R14, RZ, 0x2, R32 ;  /* 0x00000002ff0e7819 */ /* 0x002fe40000011620 */
[----:B------:R-:W-:-:S02]  /*18a90*/  LOP3.LUT R25, R32, 0x60, RZ, 0xc0, !PT ;  /* 0x0000006020197812 */ /* 0x000fc400078ec0ff */
[----:B------:R-:W-:Y:S02]  /*18aa0*/  SHF.R.U32.HI R13, RZ, 0x7, R32 ;  /* 0x00000007ff0d7819 */ /* 0x000fe40000011620 */
[----:B------:R-:W-:Y:S02]  /*18ab0*/  LOP3.LUT R14, R14, 0x7, RZ, 0xc0, !PT ;  /* 0x000000070e0e7812 */ /* 0x000fe400078ec0ff */
[----:B------:R-:W-:Y:S02]  /*18ac0*/  SHF.R.U32.HI R25, RZ, 0x1, R25 ;  /* 0x00000001ff197819 */ /* 0x000fe40000011619 */
[----:B------:R-:W-:Y:S02]  /*18ad0*/  LOP3.LUT R13, R13, 0x1, RZ, 0xc0, !PT ;  /* 0x000000010d0d7812 */ /* 0x000fe400078ec0ff */
[----:B------:R-:W-:-:S03]  /*18ae0*/  LOP3.LUT R27, R32, 0x3, RZ, 0xc0, !PT ;  /* 0x00000003201b7812 */ /* 0x000fc600078ec0ff */
[----:B------:R-:W-:Y:S02]  /*18af0*/  IMAD.SHL.U32 R31, R13, 0x40, RZ ;  /* 0x000000400d1f7824 */ /* 0x000fe400078e00ff */
[----:B0-----:R-:W-:-:S03]  /*18b00*/  IMAD R27, R27, -0x2, R28 ;  /* 0xfffffffe1b1b7824 */ /* 0x001fc600078e021c */
[--C-:B------:R-:W-:Y:S01]  /*18b10*/  LOP3.LUT R31, R31, 0x40, R14.reuse, 0xe2, !PT ;  /* 0x000000401f1f7812 */ /* 0x100fe200078ee20e */
[----:B---3--:R-:W-:Y:S01]  /*18b20*/  IMAD R24, R12, 0xe0, RZ ;  /* 0x000000e00c187824 */ /* 0x008fe200078e02ff */
[----:B------:R-:W-:Y:S01]  /*18b30*/  IADD3 R12, RZ, -R25, -R14 ;  /* 0x80000019ff0c7210 */ /* 0x000fe20007ffe80e */
[----:B------:R-:W-:Y:S02]  /*18b40*/  IMAD.MOV.U32 R14, RZ, RZ, -0x1 ;  /* 0xffffffffff0e7424 */ /* 0x000fe400078e00ff */
[----:B------:R-:W-:Y:S01]  /*18b50*/  IMAD.IADD R27, R27, 0x1, -R24 ;  /* 0x000000011b1b7824 */ /* 0x000fe200078e0a18 */
[----:B------:R-:W-:Y:S01]  /*18b60*/  ISETP.GE.AND P0, PT, R24, R28, PT ;  /* 0x0000001c1800720c */ /* 0x000fe20003f06270 */
[----:B------:R-:W-:Y:S01]  /*18b70*/  IMAD R12, R13, -0x40, R12 ;  /* 0xffffffc00d0c7824 */ /* 0x000fe200078e020c */
[----:B------:R0:W-:Y:S01]  /*18b80*/  STL [R1+0x20], R14 ;  /* 0x0000200e01007387 */ /* 0x0001e20000100800 */
[C---:B----4-:R-:W-:Y:S02]  /*18b90*/  IMAD R26, R29.reuse, 0x180, RZ ;  /* 0x000001801d1a7824 */ /* 0x050fe400078e02ff */
[----:B------:R-:W-:-:S03]  /*18ba0*/  IMAD.WIDE R72, R29, 0x180, RZ ;  /* 0x000001801d487825 */ /* 0x000fc600078e02ff */
[C---:B------:R-:W-:Y:S02]  /*18bb0*/  ISETP.GE.OR P0, PT, R26.reuse, UR6, P0 ;  /* 0x000000061a007c0c */ /* 0x040fe40008706670 */
[----:B------:R-:W-:Y:S01]  /*18bc0*/  IADD3 R26, -R26, UR6, R12 ;  /* 0x000000061a1a7c10 */ /* 0x000fe2000fffe10c */
[----:B------:R-:W-:Y:S01]  /*18bd0*/  IMAD.SHL.U32 R12, R32, 0x2, RZ ;  /* 0x00000002200c7824 */ /* 0x000fe200078e00ff */
[----:B------:R-:W-:Y:S01]  /*18be0*/  UIADD3 UR6, UR11, UR5, URZ ;  /* 0x000000050b067290 */ /* 0x000fe2000fffe03f */
[----:B------:R-:W-:Y:S01]  /*18bf0*/  LOP3.LUT R31, R72, R31, R25, 0xfe, !PT ;  /* 0x0000001f481f7212 */ /* 0x000fe200078efe19 */
[----:B------:R-:W-:Y:S02]  /*18c00*/  UIMAD UR5, UR12, UR14, URZ ;  /* 0x0000000e0c0572a4 */ /* 0x000fe4000f8e023f */
[----:B------:R-:W-:Y:S01]  /*18c10*/  LOP3.LUT R24, R24, 0x6, R12, 0xf8, !PT ;  /* 0x0000000618187812 */ /* 0x000fe200078ef80c */
[----:B------:R-:W-:Y:S01]  /*18c20*/  UISETP.GT.U32.AND UP0, UPT, UR6, 0x4, UPT ;  /* 0x000000040600788c */ /* 0x000fe2000bf04070 */
[----:B------:R-:W-:Y:S01]  /*18c30*/  IMAD.U32 R12, RZ, RZ, UR14 ;  /* 0x0000000eff0c7e24 */ /* 0x000fe2000f8e00ff */
[----:B------:R-:W-:Y:S01]  /*18c40*/  @UP1 UIMAD.WIDE.U32 UR8, UR6, -0x33333333, URZ ;  /* 0xcccccccd060818a5 */ /* 0x000fe2000f8e003f */
[----:B------:R-:W-:Y:S01]  /*18c50*/  SHF.R.S32.HI R25, RZ, 0x1f, R24 ;  /* 0x0000001fff197819 */ /* 0x000fe20000011418 */
[----:B------:R-:W-:-:S02]  /*18c60*/  UISETP.LT.U32.AND UP0, UPT, UR11, 0x5, UP0 ;  /* 0x000000050b00788c */ /* 0x000fc40008701070 */
[----:B------:R-:W-:Y:S02]  /*18c70*/  UIMAD UR5, UR42, UR15, UR5 ;  /* 0x0000000f2a0572a4 */ /* 0x000fe4000f8e0205 */
[----:B------:R-:W-:Y:S01]  /*18c80*/  @UP1 USHF.R.U32.HI UR8, URZ, 0x2, UR9 ;  /* 0x000000023f081899 */ /* 0x000fe20008011609 */
[----:B------:R-:W-:Y:S01]  /*18c90*/  IMAD.WIDE.U32 R12, R12, UR42, R24 ;  /* 0x0000002a0c0c7c25 */ /* 0x000fe2000f8e0018 */
[----:B------:R-:W-:Y:S01]  /*18ca0*/  USEL UR9, URZ, 0x1, !UP0 ;  /* 0x000000013f097887 */ /* 0x000fe2000c000000 */
[----:B------:R-:W-:Y:S02]  /*18cb0*/  ULDC.64 UR14, c[0x0][0x5c8] ;  /* 0x00017200000e7ab9 */ /* 0x000fe40000000a00 */
[----:B------:R-:W-:Y:S01]  /*18cc0*/  VIADD R13, R13, UR5 ;  /* 0x000000050d0d7c36 */ /* 0x000fe20008000000 */
[----:B------:R-:W-:Y:S01]  /*18cd0*/  ULOP3.LUT UR4, UR4, UR9, URZ, 0x3c, !UPT ;  /* 0x0000000904047292 */ /* 0x000fe2000f8e3c3f */
[----:B------:R-:W-:Y:S02]  /*18ce0*/  IMAD R29, R73, UR14, RZ ;  /* 0x0000000e491d7c24 */ /* 0x000fe4000f8e02ff */
[----:B------:R-:W-:Y:S01]  /*18cf0*/  IMAD.WIDE.U32 R12, R31, UR14, R12 ;  /* 0x0000000e1f0c7c25 */ /* 0x000fe2000f8e000c */
[----:B------:R-:W-:-:S03]  /*18d00*/  @UP1 ULOP3.LUT UR4, UR4, 0x1, UR8, 0x78, !UPT ;  /* 0x0000000104041892 */ /* 0x000fc6000f8e7808 */
[----:B------:R-:W-:Y:S01]  /*18d10*/  IMAD R29, R31, UR15, R29 ;  /* 0x0000000f1f1d7c24 */ /* 0x000fe2000f8e021d */
[----:B0-----:R-:W-:Y:S08]  /*18d20*/  @P0 BRA `(.L_x_37) ;  /* 0x0000024400f80947 */ /* 0x001ff00003800000 */
[----:B------:R-:W-:Y:S01]  /*18d30*/  FSETP.NEU.AND P0, PT, RZ, UR40, PT ;  /* 0x00000028ff007c0b */ /* 0x000fe2000bf0d000 */
[----:B------:R-:W-:Y:S01]  /*18d40*/  BSSY B0, `(.L_x_37) ;  /* 0x000247c000007945 */ /* 0x000fe20003800000 */
[----:B------:R-:W-:-:S11]  /*18d50*/  IMAD.IADD R29, R13, 0x1, R29 ;  /* 0x000000010d1d7824 */ /* 0x000fd600078e021d */
[----:B------:R-:W-:Y:S05]  /*18d60*/  @!P0 BRA `(.L_x_38) ;  /* 0x0000016000248947 */ /* 0x000fea0003800000 */
[----:B------:R-:W-:Y:S01]  /*18d70*/  ISETP.GE.AND P2, PT, R26, 0x9, PT ;  /* 0x000000091a00780c */ /* 0x000fe20003f46270 */
[----:B------:R-:W-:Y:S01]  /*18d80*/  ULDC.64 UR8, c[0x0][0x5b8] ;  /* 0x00016e0000087ab9 */ /* 0x000fe20000000a00 */
[----:B------:R-:W3:Y:S02]  /*18d90*/  LDL.LU R54, [R1+0x200] ;  /* 0x0002000001367983 */ /* 0x000ee40000300800 */
[C---:B------:R-:W-:Y:S02]  /*18da0*/  ISETP.LT.OR P0, PT, R27.reuse, 0x1, !P2 ;  /* 0x000000011b00780c */ /* 0x040fe40005701670 */
[C---:B------:R-:W-:Y:S02]  /*18db0*/  ISETP.LT.OR P1, PT, R27.reuse, 0x2, !P2 ;  /* 0x000000021b00780c */ /* 0x040fe40005721670 */
[----:B------:R-:W-:Y:S01]  /*18dc0*/  ISETP.LT.OR P4, PT, R27, 0x9, !P2 ;  /* 0x000000091b00780c */ /* 0x000fe20005781670 */
[----:B------:R-:W-:Y:S02]  /*18dd0*/  UIMAD UR5, UR12, UR8, URZ ;  /* 0x000000080c0572a4 */ /* 0x000fe4000f8e023f */
[----:B------:R-:W-:Y:S01]  /*18de0*/  IMAD.U32 R14, RZ, RZ, UR8 ;  /* 0x00000008ff0e7e24 */ /* 0x000fe2000f8e00ff */
[----:B------:R-:W-:Y:S01]  /*18df0*/  LOP3.LUT R30, R30, 0xfffffffd, RZ, 0xc0, !PT ;  /* 0xfffffffd1e1e7812 */ /* 0x000fe200078ec0ff */
[----:B------:R-:W-:Y:S01]  /*18e00*/  ULDC.64 UR12, c[0x0][0x5a8] ;  /* 0x00016a00000c7ab9 */ /* 0x000fe20000000a00 */
[----:B-----5:R-:W-:Y:S01]  /*18e10*/  LOP3.LUT R0, R0, 0xfffffffe, RZ, 0xc0, !PT ;  /* 0xfffffffe00007812 */ /* 0x020fe200078ec0ff */
[----:B------:R-:W4:Y:S01]  /*18e20*/  LDL.LU R55, [R1+0x204] ;  /* 0x0002040001377983 */ /* 0x000f220000300800 */
[----:B------:R-:W-:-:S02]  /*18e30*/  UIMAD UR5, UR42, UR9, UR5 ;  /* 0x000000092a0572a4 */ /* 0x000fc4000f8e0205 */
[----:B------:R-:W-:Y:S01]  /*18e40*/  IMAD.WIDE.U32 R24, R14, UR42, R24 ;  /* 0x0000002a0e187c25 */ /* 0x000fe2000f8e0018 */
[----:B------:R-:W0:Y:S01]  /*18e50*/  @!P0 LDC.64 R36, c[0x0][0x5c0] ;  /* 0x00017000ff248b82 */ /* 0x000e220000000a00 */
[----:B------:R-:W-:Y:S01]  /*18e60*/  ULDC.64 UR8, c[0x0][0x5b0] ;  /* 0x00016c0000087ab9 */ /* 0x000fe20000000a00 */
[----:B------:R-:W-:Y:S01]  /*18e70*/  @P1 LOP3.LUT R30, R30, 0x2, RZ, 0xfc, !PT ;  /* 0x000000021e1e1812 */ /* 0x000fe200078efcff */
[----:B------:R-:W-:-:S04]  /*18e80*/  IMAD R14, R73, UR8, RZ ;  /* 0x00000008490e7c24 */ /* 0x000fc8000f8e02ff */
[----:B------:R-:W-:Y:S01]  /*18e90*/  IMAD R14, R31, UR9, R14 ;  /* 0x000000091f0e7c24 */ /* 0x000fe2000f8e020e */
[----:B------:R-:W1:Y:S08]  /*18ea0*/  @!P1 LDC.64 R34, c[0x0][0x5c0] ;  /* 0x00017000ff229b82 */ /* 0x000e700000000a00 */
[----:B------:R-:W2:Y:S01]  /*18eb0*/  @!P4 LDC.64 R32, c[0x0][0x5c0] ;  /* 0x00017000ff20cb82 */ /* 0x000ea20000000a00 */
[----:B0-----:R-:W-:-:S04]  /*18ec0*/  @!P0 IADD3 R36, P3, P5, R12, R36, R3 ;  /* 0x000000240c248210 */ /* 0x001fc80007d7e003 */
[----:B------:R-:W-:Y:S02]  /*18ed0*/  @!P0 IADD3.X R37, R29, R37, R4, P3, P5 ;  /* 0x000000251d258210 */ /* 0x000fe40001fea404 */
[----:B-1----:R-:W-:-:S04]  /*18ee0*/  @!P1 IADD3 R38, P3, P5, R12, R34, R3 ;  /* 0x000000220c269210 */ /* 0x002fc80007d7e003 */
[----:B------:R-:W-:Y:S02]  /*18ef0*/  @!P1 IADD3.X R39, R29, R35, R4, P3, P5 ;  /* 0x000000231d279210 */ /* 0x000fe40001fea404 */
[----:B------:R-:W-:Y:S02]  /*18f00*/  ISETP.GE.AND P1, PT, R26, 0x1, PT ;  /* 0x000000011a00780c */ /* 0x000fe40003f26270 */
[----:B--2---:R-:W-:-:S04]  /*18f10*/  @!P4 IADD3 R42, P3, P5, R12, R32, R3 ;  /* 0x000000200c2ac210 */ /* 0x004fc80007d7e003 */
[----:B------:R-:W-:Y:S02]  /*18f20*/  @!P4 IADD3.X R43, R29, R33, R4, P3, P5 ;  /* 0x000000211d2bc210 */ /* 0x000fe40001fea404 */
[----:B------:R-:W-:-:S13]  /*18f30*/  ISETP.LT.OR P3, PT, R27, 0xa, !P2 ;  /* 0x0000000a1b00780c */ /* 0x000fda0005761670 */
[----:B------:R-:W0:Y:S02]  /*18f40*/  @!P3 LDC.64 R32, c[0x0][0x5c0] ;  /* 0x00017000ff20bb82 */ /* 0x000e240000000a00 */
[----:B0-----:R-:W-:Y:S01]  /*18f50*/  @!P3 IADD3 R44, P5, P6, R12, R32, R3 ;  /* 0x000000200c2cb210 */ /* 0x001fe20007ebe003 */
[----:B------:R-:W-:-:S03]  /*18f60*/  IMAD.MOV.U32 R32, RZ, RZ, R24 ;  /* 0x000000ffff207224 */ /* 0x000fc600078e0018 */
[----:B------:R-:W-:Y:S01]  /*18f70*/  @!P3 IADD3.X R45, R29, R33, R4, P5, P6 ;  /* 0x000000211d2db210 */ /* 0x000fe20002fec404 */
[----:B------:R-:W-:Y:S02]  /*18f80*/  VIADD R33, R25, UR5 ;  /* 0x0000000519217c36 */ /* 0x000fe40008000000 */
[----:B------:R-:W-:-:S03]  /*18f90*/  IMAD.WIDE.U32 R24, R31, UR8, R32 ;  /* 0x000000081f187c25 */ /* 0x000fc6000f8e0020 */
[----:B------:R-:W-:-:S04]  /*18fa0*/  IADD3 R24, P5, R24, UR12, RZ ;  /* 0x0000000c18187c10 */ /* 0x000fc8000ffbe0ff */
[--C-:B------:R-:W-:Y:S02]  /*18fb0*/  IADD3.X R25, R25, UR13, R14.reuse, P5, !PT ;  /* 0x0000000d19197c10 */ /* 0x100fe4000affe40e */
[----:B------:R-:W-:Y:S02]  /*18fc0*/  ISETP.LT.OR P5, PT, R27, 0x1, !P1 ;  /* 0x000000011b00780c */ /* 0x000fe40004fa1670 */
[----:B------:R-:W-:-:S11]  /*18fd0*/  PRMT R14, RZ, 0x7610, R14 ;  /* 0x00007610ff0e7816 */ /* 0x000fd6000000000e */
[----:B------:R-:W2:Y:S02]  /*18fe0*/  @!P5 LDG.E.U8 R14, desc[UR46][R24.64] ;  /* 0x0000002e180ed981 */ /* 0x000ea4000c1e1100 */
[----:B--2---:R-:W-:-:S04]  /*18ff0*/  LOP3.LUT R14, R14, 0xff, RZ, 0xc0, !PT ;  /* 0x000000ff0e0e7812 */ /* 0x004fc800078ec0ff */
[----:B------:R-:W-:-:S05]  /*19000*/  F2FP.F16.E4M3.UNPACK_B R14, R14 ;  /* 0x0000000eff0e723e */ /* 0x000fca00020006ff */
[----:B------:R-:W-:-:S05]  /*19010*/  HADD2.F32 R14, -RZ, R14.H0_H0 ;  /* 0x2000000eff0e7230 */ /* 0x000fca0000004100 */
[----:B------:R-:W-:-:S04]  /*19020*/  FMUL R14, R14, UR40 ;  /* 0x000000280e0e7c20 */ /* 0x000fc80008400000 */
[----:B------:R-:W-:Y:S02]  /*19030*/  FFMA R34, R15, UR41, R14 ;  /* 0x000000290f227c23 */ /* 0x000fe4000800000e */
[----:B------:R-:W0:Y:S03]  /*19040*/  @!P5 LDC.64 R14, c[0x0][0x5c0] ;  /* 0x00017000ff0edb82 */ /* 0x000e260000000a00 */
[----:B------:R-:W-:Y:S02]  /*19050*/  F2FP.SATFINITE.E4M3.F32.PACK_AB_MERGE_C R34, RZ, R34, RZ ;  /* 0x00000022ff22723e */ /* 0x000fe400048070ff */
[----:B0-----:R-:W-:-:S05]  /*19060*/  @!P5 IADD3 R14, P6, R12, R14, RZ ;  /* 0x0000000e0c0ed210 */ /* 0x001fca0007fde0ff */
[----:B------:R-:W-:-:S05]  /*19070*/  @!P5 IMAD.X R15, R29, 0x1, R15, P6 ;  /* 0x000000011d0fd824 */ /* 0x000fca00030e060f */
[----:B------:R0:W-:Y:S01]  /*19080*/  @!P5 STG.E.U8 desc[UR46][R14.64], R34 ;  /* 0x000000220e00d986 */ /* 0x0001e2000c10112e */
[----:B------:R-:W-:Y:S02]  /*19090*/  ISETP.LT.OR P5, PT, R27, 0x2, !P1 ;  /* 0x000000021b00780c */ /* 0x000fe40004fa1670 */
[----:B0-----:R-:W-:-:S11]  /*190a0*/  PRMT R34, RZ, 0x7610, R34 ;  /* 0x00007610ff227816 */ /* 0x001fd60000000022 */
[----:B------:R-:W0:Y:S01]  /*190b0*/  @!P5 LDC.64 R14, c[0x0][0x5c0] ;  /* 0x00017000ff0edb82 */ /* 0x000e220000000a00 */
[----:B------:R-:W2:Y:S01]  /*190c0*/  @!P5 LDG.E.U8 R34, desc[UR46][R24.64+0x1] ;  /* 0x0000012e1822d981 */ /* 0x000ea2000c1e1100 */
[----:B0-----:R-:W-:-:S05]  /*190d0*/  @!P5 IADD3 R14, P6, R12, R14, RZ ;  /* 0x0000000e0c0ed210 */ /* 0x001fca0007fde0ff */
[----:B------:R-:W-:Y:S01]  /*190e0*/  @!P5 IMAD.X R15, R29, 0x1, R15, P6 ;  /* 0x000000011d0fd824 */ /* 0x000fe200030e060f */
[----:B--2---:R-:W-:-:S04]  /*190f0*/  LOP3.LUT R34, R34, 0xff, RZ, 0xc0, !PT ;  /* 0x000000ff22227812 */ /* 0x004fc800078ec0ff */
[----:B------:R-:W-:-:S05]  /*19100*/  F2FP.F16.E4M3.UNPACK_B R34, R34 ;  /* 0x00000022ff22723e */ /* 0x000fca00020006ff */
[----:B------:R-:W-:-:S05]  /*19110*/  HADD2.F32 R34, -RZ, R34.H0_H0 ;  /* 0x20000022ff227230 */ /* 0x000fca0000004100 */
[----:B------:R-:W-:-:S04]  /*19120*/  FMUL R34, R34, UR40 ;  /* 0x0000002822227c20 */ /* 0x000fc80008400000 */
[----:B------:R-:W-:-:S05]  /*19130*/  FFMA R16, R16, UR41, R34 ;  /* 0x0000002910107c23 */ /* 0x000fca0008000022 */
[----:B------:R-:W-:-:S05]  /*19140*/  F2FP.SATFINITE.E4M3.F32.PACK_AB_MERGE_C R16, RZ, R16, RZ ;  /* 0x00000010ff10723e */ /* 0x000fca00048070ff */
[----:B------:R0:W-:Y:S02]  /*19150*/  @!P5 STG.E.U8 desc[UR46][R14.64+0x1], R16 ;  /* 0x000001100e00d986 */ /* 0x0001e4000c10112e */
[----:B0-----:R-:W-:-:S05]  /*19160*/  IADD3 R14, P5, R31, 0x8, RZ ;  /* 0x000000081f0e7810 */ /* 0x001fca0007fbe0ff */
[----:B------:R-:W-:-:S04]  /*19170*/  IMAD.X R16, RZ, RZ, R73, P5 ;  /* 0x000000ffff107224 */ /* 0x000fc800028e0649 */
[----:B------:R-:W-:-:S04]  /*19180*/  IMAD R16, R16, UR8, RZ ;  /* 0x0000000810107c24 */ /* 0x000fc8000f8e02ff */
[C---:B------:R-:W-:Y:S02]  /*19190*/  IMAD R16, R14.reuse, UR9, R16 ;  /* 0x000000090e107c24 */ /* 0x040fe4000f8e0210 */
[----:B------:R-:W-:-:S03]  /*191a0*/  IMAD.WIDE.U32 R14, R14, UR8, R32 ;  /* 0x000000080e0e7c25 */ /* 0x000fc6000f8e0020 */
[----:B------:R-:W-:-:S04]  /*191b0*/  IADD3 R14, P5, R14, UR12, RZ ;  /* 0x0000000c0e0e7c10 */ /* 0x000fc8000ffbe0ff */
[--C-:B------:R-:W-:Y:S02]  /*191c0*/  IADD3.X R15, R15, UR13, R16.reuse, P5, !PT ;  /* 0x0000000d0f0f7c10 */ /* 0x100fe4000affe410 */
[----:B------:R-:W-:-:S06]  /*191d0*/  PRMT R16, RZ, 0x7610, R16 ;  /* 0x00007610ff107816 */ /* 0x000fcc0000000010 */
[----:B------:R-:W2:Y:S01]  /*191e0*/  @!P0 LDG.E.U8 R16, desc[UR46][R14.64] ;  /* 0x0000002e0e108981 */ /* 0x000ea2000c1e1100 */
[----:B------:R-:W-:-:S13]  /*191f0*/  ISETP.LT.OR P1, PT, R27, 0x11, !P2 ;  /* 0x000000111b00780c */ /* 0x000fda0005721670 */
[----:B------:R-:W-:Y:S02]  /*19200*/  @P1 LOP3.LUT R0, R0, 0x1, RZ, 0xfc, !PT ;  /* 0x0000000100001812 */ /* 0x000fe400078efcff */
[----:B--2---:R-:W-:-:S04]  /*19210*/  LOP3.LUT R16, R16, 0xff, RZ, 0xc0, !PT ;  /* 0x000000ff10107812 */ /* 0x004fc800078ec0ff */
[----:B------:R-:W-:-:S05]  /*19220*/  F2FP.F16.E4M3.UNPACK_B R16, R16 ;  /* 0x00000010ff10723e */ /* 0x000fca00020006ff */
[----:B------:R-:W-:-:S05]  /*19230*/  HADD2.F32 R16, -RZ, R16.H0_H0 ;  /* 0x20000010ff107230 */ /* 0x000fca0000004100 */
[----:B------:R-:W-:-:S04]  /*19240*/  FMUL R16, R16, UR40 ;  /* 0x0000002810107c20 */ /* 0x000fc80008400000 */
[----:B------:R-:W-:Y:S02]  /*19250*/  FFMA R34, R17, UR41, R16 ;  /* 0x0000002911227c23 */ /* 0x000fe40008000010 */
[----:B------:R-:W0:Y:S03]  /*19260*/  @!P1 LDC.64 R16, c[0x0][0x5c0] ;  /* 0x00017000ff109b82 */ /* 0x000e260000000a00 */
[----:B------:R-:W-:-:S05]  /*19270*/  F2FP.SATFINITE.E4M3.F32.PACK_AB_MERGE_C R34, RZ, R34, RZ ;  /* 0x00000022ff22723e */ /* 0x000fca00048070ff */
[----:B------:R1:W-:Y:S01]  /*19280*/  @!P0 STG.E.U8 desc[UR46][R36.64], R34 ;  /* 0x0000002224008986 */ /* 0x0003e2000c10112e */
[----:B------:R-:W-:Y:S02]  /*19290*/  ISETP.LT.OR P0, PT, R27, 0x12, !P2 ;  /* 0x000000121b00780c */ /* 0x000fe40005701670 */
[----:B0-----:R-:W-:-:S04]  /*192a0*/  @!P1 IADD3 R40, P5, P6, R12, R16, R3 ;  /* 0x000000100c289210 */ /* 0x001fc80007ebe003 */
[----:B------:R-:W-:-:S07]  /*192b0*/  @!P1 IADD3.X R41, R29, R17, R4, P5, P6 ;  /* 0x000000111d299210 */ /* 0x000fce0002fec404 */
[----:B------:R-:W1:Y:S01]  /*192c0*/  @!P0 LDC.64 R16, c[0x0][0x5c0] ;  /* 0x00017000ff108b82 */ /* 0x000e620000000a00 */
[----:B------:R-:W-:Y:S02]  /*192d0*/  LOP3.LUT P1, RZ, R30, 0x2, RZ, 0xc0, !PT ;  /* 0x000000021eff7812 */ /* 0x000fe4000782c0ff */
[----:B-1----:R-:W-:Y:S02]  /*192e0*/  @!P0 IADD3 R36, P5, P6, R12, R16, R3 ;  /* 0x000000100c248210 */ /* 0x002fe40007ebe003 */
[----:B------:R-:W-:-:S09]  /*192f0*/  PRMT R16, RZ, 0x7610, R16 ;  /* 0x00007610ff107816 */ /* 0x000fd20000000010 */
[----:B------:R-:W2:Y:S01]  /*19300*/  @!P1 LDG.E.U8 R16, desc[UR46][R14.64+0x1] ;  /* 0x0000012e0e109981 */ /* 0x000ea2000c1e1100 */
[----:B------:R-:W-:Y:S02]  /*19310*/  LOP3.LUT R30, R30, 0xfffffffe, RZ, 0xc0, !PT ;  /* 0xfffffffe1e1e7812 */ /* 0x000fe400078ec0ff */
[----:B------:R-:W-:Y:S02]  /*19320*/  @!P0 IADD3.X R37, R29, R17, R4, P5, P6 ;  /* 0x000000111d258210 */ /* 0x000fe40002fec404 */
[----:B------:R-:W-:Y:S02]  /*19330*/  @P0 LOP3.LUT R30, R30, 0x1, RZ, 0xfc, !PT ;  /* 0x000000011e1e0812 */ /* 0x000fe400078efcff */
[----:B------:R-:W-:Y:S02]  /*19340*/  ISETP.LT.OR P0, PT, R27, 0x19, !P2 ;  /* 0x000000191b00780c */ /* 0x000fe40005701670 */
[----:B------:R-:W-:Y:S02]  /*19350*/  ISETP.GE.AND P6, PT, R26, 0x1, PT ;  /* 0x000000011a00780c */ /* 0x000fe40003fc6270 */
        /* <DEDUP_REMOVED lines=8> */
[----:B0-----:R-:W-:-:S04]  /*193e0*/  @!P0 IADD3 R46, P1, P5, R12, R16, R3 ;  /* 0x000000100c2e8210 */ /* 0x001fc80007d3e003 */
[----:B------:R-:W-:Y:S02]  /*193f0*/  @!P0 IADD3.X R47, R29, R17, R4, P1, P5 ;  /* 0x000000111d2f8210 */ /* 0x000fe40000fea404 */
[----:B------:R-:W-:Y:S02]  /*19400*/  ISETP.LT.OR P1, PT, R27, 0x9, !P6 ;  /* 0x000000091b00780c */ /* 0x000fe40007721670 */
[----:B------:R-:W-:-:S11]  /*19410*/  PRMT R16, RZ, 0x7610, R16 ;  /* 0x00007610ff107816 */ /* 0x000fd60000000010 */
[----:B------:R-:W2:Y:S01]  /*19420*/  @!P1 LDG.E.U8 R16, desc[UR46][R24.64+0x8] ;  /* 0x0000082e18109981 */ /* 0x000ea2000c1e1100 */
[----:B-1----:R-:W-:Y:S02]  /*19430*/  PRMT R18, RZ, 0x7610, R18 ;  /* 0x00007610ff127816 */ /* 0x002fe40000000012 */
        /* <DEDUP_REMOVED lines=10> */
[----:B------:R-:W-:-:S13]  /*194e0*/  ISETP.LT.OR P1, PT, R27, 0xa, !P6 ;  /* 0x0000000a1b00780c */ /* 0x000fda0007721670 */
[----:B------:R-:W2:Y:S01]  /*194f0*/  @!P1 LDG.E.U8 R18, desc[UR46][R24.64+0x9] ;  /* 0x0000092e18129981 */ /* 0x000ea2000c1e1100 */
[----:B0-----:R-:W0:Y:S01]  /*19500*/  @!P1 LDC.64 R16, c[0x0][0x5c0] ;  /* 0x00017000ff109b82 */ /* 0x001e220000000a00 */
[----:B------:R-:W-:-:S04]  /*19510*/  LOP3.LUT R0, R0, 0xfffffffb, RZ, 0xc0, !PT ;  /* 0xfffffffb00007812 */ /* 0x000fc800078ec0ff */
[----:B------:R-:W-:Y:S02]  /*19520*/  @P0 LOP3.LUT R0, R0, 0x4, RZ, 0xfc, !PT ;  /* 0x0000000400000812 */ /* 0x000fe400078efcff */
[----:B------:R-:W-:Y:S02]  /*19530*/  ISETP.LT.OR P0, PT, R27, 0x1a, !P2 ;  /* 0x0000001a1b00780c */ /* 0x000fe40005701670 */
        /* <DEDUP_REMOVED lines=9> */
[----:B0-----:R-:W0:Y:S02]  /*195d0*/  @!P0 LDC.64 R16, c[0x0][0x5c0] ;  /* 0x00017000ff108b82 */ /* 0x001e240000000a00 */
[----:B0-----:R-:W-:Y:S02]  /*195e0*/  @!P0 IADD3 R34, P1, P5, R12, R16, R3 ;  /* 0x000000100c228210 */ /* 0x001fe40007d3e003 */
[----:B------:R-:W-:-:S06]  /*195f0*/  PRMT R16, RZ, 0x7610, R16 ;  /* 0x00007610ff107816 */ /* 0x000fcc0000000010 */
[----:B------:R-:W2:Y:S01]  /*19600*/  @!P4 LDG.E.U8 R16, desc[UR46][R14.64+0x8] ;  /* 0x0000082e0e10c981 */ /* 0x000ea2000c1e1100 */
[----:B------:R-:W-:Y:S02]  /*19610*/  LOP3.LUT R0, R0, 0xfffffffd, RZ, 0xc0, !PT ;  /* 0xfffffffd00007812 */ /* 0x000fe400078ec0ff */
[----:B------:R-:W-:Y:S02]  /*19620*/  @!P0 IADD3.X R35, R29, R17, R4, P1, P5 ;  /* 0x000000111d238210 */ /* 0x000fe40000fea404 */
[----:B------:R-:W-:Y:S02]  /*19630*/  @P0 LOP3.LUT R0, R0, 0x2, RZ, 0xfc, !PT ;  /* 0x0000000200000812 */ /* 0x000fe400078efcff */
[----:B------:R-:W-:-:S04]  /*19640*/  ISETP.GE.AND P0, PT, R26, 0x81, PT ;  /* 0x000000811a00780c */ /* 0x000fc80003f06270 */
[----:B------:R-:W-:Y:S02]  /*19650*/  ISETP.LT.OR P1, PT, R27, 0x1, !P0 ;  /* 0x000000011b00780c */ /* 0x000fe40004721670 */
[----:B------:R-:W-:-:S04]  /*19660*/  LOP3.LUT R28, R28, 0xefffffff, RZ, 0xc0, !PT ;  /* 0xefffffff1c1c7812 */ /* 0x000fc800078ec0ff */
[----:B------:R-:W-:-:S04]  /*19670*/  @P2 LOP3.LUT R28, R28, 0x10000000, RZ, 0xfc, !PT ;  /* 0x100000001c1c2812 */ /* 0x000fc800078efcff */
[----:B------:R-:W-:-:S04]  /*19680*/  LOP3.LUT R28, R28, 0x7fffffff, RZ, 0xc0, !PT ;  /* 0x7fffffff1c1c7812 */ /* 0x000fc800078ec0ff */
        /* <DEDUP_REMOVED lines=11> */
[----:B------:R-:W-:-:S04]  /*19740*/  ISETP.GE.AND P1, PT, R26, 0x81, PT ;  /* 0x000000811a00780c */ /* 0x000fc80003f26270 */
[----:B------:R-:W-:-:S13]  /*19750*/  ISETP.LT.OR P4, PT, R27, 0x2, !P1 ;  /* 0x000000021b00780c */ /* 0x000fda0004f81670 */
[----:B------:R-:W0:Y:S02]  /*19760*/  @!P4 LDC.64 R16, c[0x0][0x5c0] ;  /* 0x00017000ff10cb82 */ /* 0x000e240000000a00 */
[----:B0-----:R-:W-:Y:S02]  /*19770*/  @!P4 IADD3 R20, P5, P6, R12, R16, R7 ;  /* 0x000000100c14c210 */ /* 0x001fe40007ebe007 */
[----:B------:R-:W-:-:S06]  /*19780*/  PRMT R16, RZ, 0x7610, R16 ;  /* 0x00007610ff107816 */ /* 0x000fcc0000000010 */
[----:B------:R-:W2:Y:S01]  /*19790*/  @!P3 LDG.E.U8 R16, desc[UR46][R14.64+0x9] ;  /* 0x0000092e0e10b981 */ /* 0x000ea2000c1e1100 */
[----:B------:R-:W-:Y:S02]  /*197a0*/  ISETP.LT.OR P2, PT, R27, 0x9, !P1 ;  /* 0x000000091b00780c */ /* 0x000fe40004f41670 */
[----:B-1----:R-:W-:Y:S02]  /*197b0*/  @!P4 IADD3.X R21, R29, R17, R6, P5, P6 ;  /* 0x000000111d15c210 */ /* 0x002fe40002fec406 */
[----:B------:R-:W-:-:S09]  /*197c0*/  LOP3.LUT R28, R28, 0xdfffffff, RZ, 0xc0, !PT ;  /* 0xdfffffff1c1c7812 */ /* 0x000fd200078ec0ff */
        /* <DEDUP_REMOVED lines=8> */
[----:B------:R-:W-:Y:S01]  /*19850*/  @!P3 STG.E.U8 desc[UR46][R44.64+0x9], R22 ;  /* 0x000009162c00b986 */ /* 0x000fe2000c10112e */
[----:B0-----:R-:W-:-:S04]  /*19860*/  @!P2 IADD3 R48, P3, P5, R12, R16, R7 ;  /* 0x000000100c30a210 */ /* 0x001fc80007d7e007 */
[----:B------:R-:W-:Y:S02]  /*19870*/  @!P2 IADD3.X R49, R29, R17, R6, P3, P5 ;  /* 0x000000111d31a210 */ /* 0x000fe40001fea406 */
[----:B------:R-:W-:-:S04]  /*19880*/  ISETP.GE.AND P2, PT, R26, 0x1, PT ;  /* 0x000000011a00780c */ /* 0x000fc80003f46270 */
[----:B------:R-:W-:Y:S02]  /*19890*/  ISETP.LT.OR P3, PT, R27, 0x11, !P2 ;  /* 0x000000111b00780c */ /* 0x000fe40005761670 */
[----:B------:R-:W-:-:S11]  /*198a0*/  PRMT R16, RZ, 0x7610, R16 ;  /* 0x00007610ff107816 */ /* 0x000fd60000000010 */
[----:B------:R-:W2:Y:S01]  /*198b0*/  @!P3 LDG.E.U8 R16, desc[UR46][R24.64+0x10] ;  /* 0x0000102e1810b981 */ /* 0x000ea2000c1e1100 */
[----:B------:R-:W-:Y:S02]  /*198c0*/  PRMT R18, RZ, 0x7610, R18 ;  /* 0x00007610ff127816 */ /* 0x000fe40000000012 */
        /* <DEDUP_REMOVED lines=12> */
[----:B0-----:R-:W0:Y:S02]  /*19990*/  @!P3 LDC.64 R16, c[0x0][0x5c0] ;  /* 0x00017000ff10bb82 */ /* 0x001e240000000a00 */
[----:B0-----:R-:W-:-:S05]  /*199a0*/  @!P3 IADD3 R16, P5, R12, R16, RZ ;  /* 0x000000100c10b210 */ /* 0x001fca0007fbe0ff */
[----:B------:R-:W-:Y:S01]  /*199b0*/  @!P3 IMAD.X R17, R29, 0x1, R17, P5 ;  /* 0x000000011d11b824 */ /* 0x000fe200028e0611 */
[----:B------:R-:W-:Y:S02]  /*199c0*/  LOP3.LUT R28, R28, 0xbfffffff, RZ, 0xc0, !PT ;  /* 0xbfffffff1c1c7812 */ /* 0x000fe400078ec0ff */
[----:B--2---:R-:W-:-:S04]  /*199d0*/  LOP3.LUT R18, R18, 0xff, RZ, 0xc0, !PT ;  /* 0x000000ff12127812 */ /* 0x004fc800078ec0ff */
[----:B------:R-:W-:-:S05]  /*199e0*/  F2FP.F16.E4M3.UNPACK_B R18, R18 ;  /* 0x00000012ff12723e */ /* 0x000fca00020006ff */
[----:B------:R-:W-:-:S05]  /*199f0*/  HADD2.F32 R18, -RZ, R18.H0_H0 ;  /* 0x20000012ff127230 */ /* 0x000fca0000004100 */
[----:B------:R-:W-:-:S04]  /*19a00*/  FMUL R18, R18, UR40 ;  /* 0x0000002812127c20 */ /* 0x000fc80008400000 */
[----:B------:R-:W-:-:S05]  /*19a10*/  FFMA R232, R232, UR41, R18 ;  /* 0x00000029e8e87c23 */ /* 0x000fca0008000012 */
[----:B------:R-:W-:-:S05]  /*19a20*/  F2FP.SATFINITE.E4M3.F32.PACK_AB_MERGE_C R232, RZ, R232, RZ ;  /* 0x000000e8ffe8723e */ /* 0x000fca00048070ff */
[----:B------:R0:W-:Y:S01]  /*19a30*/  @!P3 STG.E.U8 desc[UR46][R16.64+0x11], R232 ;  /* 0x000011e81000b986 */ /* 0x0001e2000c10112e */
[----:B------:R-:W-:-:S13]  /*19a40*/  ISETP.LT.OR P3, PT, R27, 0xa, !P1 ;  /* 0x0000000a1b00780c */ /* 0x000fda0004f61670 */
[----:B0-----:R-:W0:Y:S01]  /*19a50*/  @!P3 LDC.64 R16, c[0x0][0x5c0] ;  /* 0x00017000ff10bb82 */ /* 0x001e220000000a00 */
[----:B------:R-:W-:Y:S02]  /*19a60*/  @P3 LOP3.LUT R28, R28, 0x40000000, RZ, 0xfc, !PT ;  /* 0x400000001c1c3812 */ /* 0x000fe400078efcff */
[----:B0-----:R-:W-:-:S04]  /*19a70*/  @!P3 IADD3 R42, P5, P6, R12, R16, R7 ;  /* 0x000000100c2ab210 */ /* 0x001fc80007ebe007 */
[----:B------:R-:W-:Y:S02]  /*19a80*/  @!P3 IADD3.X R43, R29, R17, R6, P5, P6 ;  /* 0x000000111d2bb210 */ /* 0x000fe40002fec406 */
[----:B------:R-:W-:Y:S02]  /*19a90*/  LOP3.LUT P3, RZ, R0, 0x1, RZ, 0xc0, !PT ;  /* 0x0000000100ff7812 */ /* 0x000fe4000786c0ff */
[----:B------:R-:W-:-:S11]  /*19aa0*/  PRMT R16, RZ, 0x7610, R16 ;  /* 0x00007610ff107816 */ /* 0x000fd60000000010 */
[----:B------:R-:W2:Y:S01]  /*19ab0*/  @!P3 LDG.E.U8 R16, desc[UR46][R14.64+0x10] ;  /* 0x0000102e0e10b981 */ /* 0x000ea2000c1e1100 */
[----:B------:R-:W-:Y:S02]  /*19ac0*/  ISETP.LT.OR P0, PT, R27, 0x11, !P1 ;  /* 0x000000111b00780c */ /* 0x000fe40004f01670 */
[----:B------:R-:W-:-:S11]  /*19ad0*/  LOP3.LUT R0, R0, 0xffffffdf, RZ, 0xc0, !PT ;  /* 0xffffffdf00007812 */ /* 0x000fd600078ec0ff */
        /* <DEDUP_REMOVED lines=50> */
[----:B------:R-:W-:-:S04]  /*19e00*/  LOP3.LUT R0, R0, 0xffffffbf, RZ, 0xc0, !PT ;  /* 0xffffffbf00007812 */ /* 0x000fc800078ec0ff */
[----:B------:R-:W-:-:S04]  /*19e10*/  @P3 LOP3.LUT R0, R0, 0x40, RZ, 0xfc, !PT ;  /* 0x0000004000003812 */ /* 0x000fc800078efcff */
[----:B------:R-:W-:Y:S02]  /*19e20*/  LOP3.LUT P3, RZ, R0, 0x4, RZ, 0xc0, !PT ;  /* 0x0000000400ff7812 */ /* 0x000fe4000786c0ff */
        /* <DEDUP_REMOVED lines=17> */
[----:B------:R-:W-:Y:S02]  /*19f40*/  LOP3.LUT P2, RZ, R0, 0x2, RZ, 0xc0, !PT ;  /* 0x0000000200ff7812 */ /* 0x000fe4000784c0ff */
        /* <DEDUP_REMOVED lines=11> */
[----:B------:R-:W1:Y:S02]  /*1a000*/  @!P3 LDC.64 R16, c[0x0][0x5c0] ;  /* 0x00017000ff10bb82 */ /* 0x000e640000000a00 */
[----:B-1----:R-:W-:Y:S02]  /*1a010*/  @!P3 IADD3 R46, P5, P6, R12, R16, R9 ;  /* 0x000000100c2eb210 */ /* 0x002fe40007ebe009 */
[----:B------:R-:W-:-:S06]  /*1a020*/  PRMT R16, RZ, 0x7610, R16 ;  /* 0x00007610ff107816 */ /* 0x000fcc0000000010 */
[----:B------:R-:W2:Y:S01]  /*1a030*/  @!P2 LDG.E.U8 R16, desc[UR46][R14.64+0x19] ;  /* 0x0000192e0e10a981 */ /* 0x000ea2000c1e1100 */
[----:B------:R-:W-:Y:S02]  /*1a040*/  @!P3 IADD3.X R47, R29, R17, R8, P5, P6 ;  /* 0x000000111d2fb210 */ /* 0x000fe40002fec408 */
[----:B------:R-:W-:-:S04]  /*1a050*/  LOP3.LUT R0, R0, 0xffffff7f, RZ, 0xc0, !PT ;  /* 0xffffff7f00007812 */ /* 0x000fc800078ec0ff */
[----:B------:R-:W-:Y:S02]  /*1a060*/  @P1 LOP3.LUT R0, R0, 0x80, RZ, 0xfc, !PT ;  /* 0x0000008000001812 */ /* 0x000fe400078efcff */
[----:B------:R-:W-:Y:S02]  /*1a070*/  LOP3.LUT P1, RZ, R28, 0x80000000, RZ, 0xc0, !PT ;  /* 0x800000001cff7812 */ /* 0x000fe4000782c0ff */
[----:B--2---:R-:W-:-:S04]  /*1a080*/  LOP3.LUT R16, R16, 0xff, RZ, 0xc0, !PT ;  /* 0x000000ff10107812 */ /* 0x004fc800078ec0ff */
[----:B------:R-:W-:-:S05]  /*1a090*/  F2FP.F16.E4M3.UNPACK_B R16, R16 ;  /* 0x00000010ff10723e */ /* 0x000fca00020006ff */
[----:B------:R-:W-:-:S05]  /*1a0a0*/  HADD2.F32 R16, -RZ, R16.H0_H0 ;  /* 0x20000010ff107230 */ /* 0x000fca0000004100 */
[----:B------:R-:W-:-:S04]  /*1a0b0*/  FMUL R16, R16, UR40 ;  /* 0x0000002810107c20 */ /* 0x000fc80008400000 */
[----:B---3--:R-:W-:Y:S02]  /*1a0c0*/  FFMA R16, R54, UR41, R16 ;  /* 0x0000002936107c23 */ /* 0x008fe40008000010 */
[----:B------:R-:W2:Y:S03]  /*1a0d0*/  LDL.LU R54, [R1+0x208] ;  /* 0x0002080001367983 */ /* 0x000ea60000300800 */
        /* <DEDUP_REMOVED lines=10> */
[----:B------:R-:W3:Y:S01]  /*1a180*/  @!P1 LDG.E.U8 R18, desc[UR46][R16.64] ;  /* 0x0000002e10129981 */ /* 0x000ee2000c1e1100 */
[----:B------:R-:W-:Y:S02]  /*1a190*/  ISETP.LT.OR P2, PT, R27, 0x9, !P0 ;  /* 0x000000091b00780c */ /* 0x000fe40004741670 */
[----:B---3--:R-:W-:-:S04]  /*1a1a0*/  LOP3.LUT R18, R18, 0xff, RZ, 0xc0, !PT ;  /* 0x000000ff12127812 */ /* 0x008fc800078ec0ff */
[----:B------:R-:W-:-:S05]  /*1a1b0*/  F2FP.F16.E4M3.UNPACK_B R18, R18 ;  /* 0x00000012ff12723e */ /* 0x000fca00020006ff */
[----:B------:R-:W-:-:S05]  /*1a1c0*/  HADD2.F32 R18, -RZ, R18.H0_H0 ;  /* 0x20000012ff127230 */ /* 0x000fca0000004100 */
[----:B------:R-:W-:-:S04]  /*1a1d0*/  FMUL R18, R18, UR40 ;  /* 0x0000002812127c20 */ /* 0x000fc80008400000 */
[----:B----4-:R-:W-:Y:S02]  /*1a1e0*/  FFMA R22, R55, UR41, R18 ;  /* 0x0000002937167c23 */ /* 0x010fe40008000012 */
[----:B------:R-:W0:Y:S01]  /*1a1f0*/  @!P2 LDC.64 R18, c[0x0][0x5c0] ;  /* 0x00017000ff12ab82 */ /* 0x000e220000000a00 */
[----:B------:R-:W-:Y:S01]  /*1a200*/  LOP3.LUT R0, R0, 0xfffffffb, RZ, 0xc0, !PT ;  /* 0xfffffffb00007812 */ /* 0x000fe200078ec0ff */
[----:B------:R-:W3:Y:S01]  /*1a210*/  LDL.LU R55, [R1+0x20c] ;  /* 0x00020c0001377983 */ /* 0x000ee20000300800 */
[----:B------:R-:W-:-:S05]  /*1a220*/  F2FP.SATFINITE.E4M3.F32.PACK_AB_MERGE_C R22, RZ, R22, RZ ;  /* 0x00000016ff16723e */ /* 0x000fca00048070ff */
[----:B------:R1:W-:Y:S01]  /*1a230*/  @!P1 STG.E.U8 desc[UR46][R38.64], R22 ;  /* 0x0000001626009986 */ /* 0x0003e2000c10112e */
[----:B0-----:R-:W-:Y:S02]  /*1a240*/  @!P2 IADD3 R56, P5, P6, R12, R18, R9 ;  /* 0x000000120c38a210 */ /* 0x001fe40007ebe009 */
[----:B------:R-:W-:-:S06]  /*1a250*/  PRMT R18, RZ, 0x7610, R18 ;  /* 0x00007610ff127816 */ /* 0x000fcc0000000012 */
[----:B------:R-:W4:Y:S01]  /*1a260*/  @!P4 LDG.E.U8 R18, desc[UR46][R16.64+0x1] ;  /* 0x0000012e1012c981 */ /* 0x000f22000c1e1100 */
[----:B------:R-:W-:Y:S02]  /*1a270*/  ISETP.GE.AND P1, PT, R26, 0x89, PT ;  /* 0x000000891a00780c */ /* 0x000fe40003f26270 */
[----:B------:R-:W-:Y:S02]  /*1a280*/  @!P2 IADD3.X R57, R29, R19, R8, P5, P6 ;  /* 0x000000131d39a210 */ /* 0x000fe40002fec408 */
[----:B------:R-:W-:Y:S02]  /*1a290*/  ISETP.LT.OR P5, PT, R27, 0x1, !P1 ;  /* 0x000000011b00780c */ /* 0x000fe40004fa1670 */
[----:B------:R-:W-:-:S04]  /*1a2a0*/  @P3 LOP3.LUT R0, R0, 0x4, RZ, 0xfc, !PT ;  /* 0x0000000400003812 */ /* 0x000fc800078efcff */
[----:B------:R-:W-:-:S04]  /*1a2b0*/  LOP3.LUT R0, R0, 0xfffffdff, RZ, 0xc0, !PT ;  /* 0xfffffdff00007812 */ /* 0x000fc800078ec0ff */
[----:B------:R-:W-:-:S03]  /*1a2c0*/  @P2 LOP3.LUT R0, R0, 0x200, RZ, 0xfc, !PT ;  /* 0x0000020000002812 */ /* 0x000fc600078efcff */
[----:B-1----:R-:W-:Y:S02]  /*1a2d0*/  @!P5 IADD3 R22, P2, P6, R3, R12, R7 ;  /* 0x0000000c0316d210 */ /* 0x002fe40007e5e007 */
[----:B----4-:R-:W-:-:S04]  /*1a2e0*/  LOP3.LUT R18, R18, 0xff, RZ, 0xc0, !PT ;  /* 0x000000ff12127812 */ /* 0x010fc800078ec0ff */
[----:B------:R-:W-:-:S05]  /*1a2f0*/  F2FP.F16.E4M3.UNPACK_B R18, R18 ;  /* 0x00000012ff12723e */ /* 0x000fca00020006ff */
[----:B------:R-:W-:-:S05]  /*1a300*/  HADD2.F32 R18, -RZ, R18.H0_H0 ;  /* 0x20000012ff127230 */ /* 0x000fca0000004100 */
[----:B------:R-:W-:-:S04]  /*1a310*/  FMUL R18, R18, UR40 ;  /* 0x0000002812127c20 */ /* 0x000fc80008400000 */
[----:B--2---:R-:W-:Y:S01]  /*1a320*/  FFMA R18, R54, UR41, R18 ;  /* 0x0000002936127c23 */ /* 0x004fe20008000012 */
[----:B------:R-:W-:Y:S01]  /*1a330*/  ISETP.LT.OR P3, PT, R27, 0xa, !P0 ;  /* 0x0000000a1b00780c */ /* 0x000fe20004761670 */
[----:B------:R-:W2:Y:S03]  /*1a340*/  LDL.LU R54, [R1+0x210] ;  /* 0x0002100001367983 */ /* 0x000ea60000300800 */
[----:B------:R-:W-:Y:S01]  /*1a350*/  F2FP.SATFINITE.E4M3.F32.PACK_AB_MERGE_C R18, RZ, R18, RZ ;  /* 0x00000012ff12723e */ /* 0x000fe200048070ff */
[----:B------:R-:W4:Y:S04]  /*1a360*/  LDL.LU R58, [R1+0x214] ;  /* 0x00021400013a7983 */ /* 0x000f280000300800 */
[----:B------:R0:W-:Y:S01]  /*1a370*/  @!P4 STG.E.U8 desc[UR46][R20.64+0x1], R18 ;  /* 0x000001121400c986 */ /* 0x0001e2000c10112e */
[----:B------:R-:W-:-:S02]  /*1a380*/  @!P5 IADD3.X R23, R4, R29, R6, P2, P6 ;  /* 0x0000001d0417d210 */ /* 0x000fc400017ec406 */
[----:B------:R-:W-:Y:S01]  /*1a390*/  LOP3.LUT R0, R0, 0xfffffffd, RZ, 0xc0, !PT ;  /* 0xfffffffd00007812 */ /* 0x000fe200078ec0ff */
[----:B------:R-:W4:Y:S01]  /*1a3a0*/  LDL.LU R59, [R1+0x218] ;  /* 0x00021800013b7983 */ /* 0x000f220000300800 */
[----:B0-----:R-:W-:-:S05]  /*1a3b0*/  IADD3 R18, P4, R31, 0x88, RZ ;  /* 0x000000881f127810 */ /* 0x001fca0007f9e0ff */
[----:B------:R-:W-:-:S04]  /*1a3c0*/  IMAD.X R20, RZ, RZ, R73, P4 ;  /* 0x000000ffff147224 */ /* 0x000fc800020e0649 */
[----:B------:R-:W-:-:S04]  /*1a3d0*/  IMAD R20, R20, UR8, RZ ;  /* 0x0000000814147c24 */ /* 0x000fc8000f8e02ff */
[C---:B------:R-:W-:Y:S02]  /*1a3e0*/  IMAD R20, R18.reuse, UR9, R20 ;  /* 0x0000000912147c24 */ /* 0x040fe4000f8e0214 */
[----:B------:R-:W-:-:S03]  /*1a3f0*/  IMAD.WIDE.U32 R18, R18, UR8, R32 ;  /* 0x0000000812127c25 */ /* 0x000fc6000f8e0020 */
[----:B------:R-:W-:-:S04]  /*1a400*/  IADD3 R18, P4, R18, UR12, RZ ;  /* 0x0000000c12127c10 */ /* 0x000fc8000ff9e0ff */
[----:B------:R-:W-:Y:S02]  /*1a410*/  IADD3.X R19, R19, UR13, R20, P4, !PT ;  /* 0x0000000d13137c10 */ /* 0x000fe4000a7fe414 */
[----:B------:R-:W0:Y:S02]  /*1a420*/  @!P5 LDC.64 R20, c[0x0][0x5c0] ;  /* 0x00017000ff14db82 */ /* 0x000e240000000a00 */
[----:B0-----:R-:W-:Y:S02]  /*1a430*/  @!P5 IADD3 R20, P4, R22, R20, RZ ;  /* 0x000000141614d210 */ /* 0x001fe40007f9e0ff */
[----:B------:R-:W-:-:S06]  /*1a440*/  PRMT R22, RZ, 0x7610, R22 ;  /* 0x00007610ff167816 */ /* 0x000fcc0000000016 */
[----:B------:R-:W3:Y:S01]  /*1a450*/  @!P5 LDG.E.U8 R22, desc[UR46][R18.64] ;  /* 0x0000002e1216d981 */ /* 0x000ee2000c1e1100 */
[----:B------:R-:W-:Y:S01]  /*1a460*/  @!P5 IMAD.X R21, R23, 0x1, R21, P4 ;  /* 0x000000011715d824 */ /* 0x000fe200020e0615 */
[----:B------:R-:W-:-:S13]  /*1a470*/  ISETP.LT.OR P4, PT, R27, 0x2, !P1 ;  /* 0x000000021b00780c */ /* 0x000fda0004f81670 */
[----:B------:R-:W-:-:S04]  /*1a480*/  @!P4 IADD3 R30, P2, P6, R3, R12, R7 ;  /* 0x0000000c031ec210 */ /* 0x000fc80007e5e007 */
[----:B------:R-:W-:Y:S02]  /*1a490*/  @!P4 IADD3.X R38, R4, R29, R6, P2, P6 ;  /* 0x0000001d0426c210 */ /* 0x000fe400017ec406 */
[----:B---3--:R-:W-:-:S04]  /*1a4a0*/  LOP3.LUT R22, R22, 0xff, RZ, 0xc0, !PT ;  /* 0x000000ff16167812 */ /* 0x008fc800078ec0ff */
[----:B------:R-:W-:-:S05]  /*1a4b0*/  F2FP.F16.E4M3.UNPACK_B R22, R22 ;  /* 0x00000016ff16723e */ /* 0x000fca00020006ff */
[----:B------:R-:W-:-:S05]  /*1a4c0*/  HADD2.F32 R22, -RZ, R22.H0_H0 ;  /* 0x20000016ff167230 */ /* 0x000fca0000004100 */
[----:B------:R-:W-:-:S04]  /*1a4d0*/  FMUL R22, R22, UR40 ;  /* 0x0000002816167c20 */ /* 0x000fc80008400000 */
[----:B------:R-:W-:-:S05]  /*1a4e0*/  FFMA R22, R55, UR41, R22 ;  /* 0x0000002937167c23 */ /* 0x000fca0008000016 */
[----:B------:R-:W-:-:S05]  /*1a4f0*/  F2FP.SATFINITE.E4M3.F32.PACK_AB_MERGE_C R22, RZ, R22, RZ ;  /* 0x00000016ff16723e */ /* 0x000fca00048070ff */
[----:B------:R0:W-:Y:S02]  /*1a500*/  @!P5 STG.E.U8 desc[UR46][R20.64], R22 ;  /* 0x000000161400d986 */ /* 0x0001e4000c10112e */
[----:B0-----:R-:W0:Y:S08]  /*1a510*/  @!P3 LDC.64 R20, c[0x0][0x5c0] ;  /* 0x00017000ff14bb82 */ /* 0x001e300000000a00 */
[----:B------:R-:W1:Y:S01]  /*1a520*/  @!P4 LDC.64 R22, c[0x0][0x5c0] ;  /* 0x00017000ff16cb82 */ /* 0x000e620000000a00 */
[----:B0-----:R-:W-:-:S02]  /*1a530*/  @!P3 IADD3 R34, P5, P6, R12, R20, R9 ;  /* 0x000000140c22b210 */ /* 0x001fc40007ebe009 */
[----:B------:R-:W-:-:S06]  /*1a540*/  PRMT R20, RZ, 0x7610, R20 ;  /* 0x00007610ff147816 */ /* 0x000fcc0000000014 */
[----:B------:R-:W3:Y:S01]  /*1a550*/  @!P4 LDG.E.U8 R20, desc[UR46][R18.64+0x1] ;  /* 0x0000012e1214c981 */ /* 0x000ee2000c1e1100 */
[----:B------:R-:W-:Y:S02]  /*1a560*/  @!P3 IADD3.X R35, R29, R21, R8, P5, P6 ;  /* 0x000000151d23b210 */ /* 0x000fe40002fec408 */
[----:B------:R-:W-:Y:S02]  /*1a570*/  ISETP.LT.OR P6, PT, R27, 0x11, !P0 ;  /* 0x000000111b00780c */ /* 0x000fe400047c1670 */
[----:B-1----:R-:W-:-:S05]  /*1a580*/  @!P4 IADD3 R22, P2, R30, R22, RZ ;  /* 0x000000161e16c210 */ /* 0x002fca0007f5e0ff */
[----:B------:R-:W-:Y:S01]  /*1a590*/  @!P4 IMAD.X R23, R38, 0x1, R23, P2 ;  /* 0x000000012617c824 */ /* 0x000fe200010e0617 */
[----:B------:R-:W-:Y:S02]  /*1a5a0*/  LOP3.LUT P2, RZ, R28, 0x20000000, RZ, 0xc0, !PT ;  /* 0x200000001cff7812 */ /* 0x000fe4000784c0ff */
[----:B---3--:R-:W-:-:S04]  /*1a5b0*/  LOP3.LUT R20, R20, 0xff, RZ, 0xc0, !PT ;  /* 0x000000ff14147812 */ /* 0x008fc800078ec0ff */
[----:B------:R-:W-:-:S05]  /*1a5c0*/  F2FP.F16.E4M3.UNPACK_B R20, R20 ;  /* 0x00000014ff14723e */ /* 0x000fca00020006ff */
[----:B------:R-:W-:-:S05]  /*1a5d0*/  HADD2.F32 R20, -RZ, R20.H0_H0 ;  /* 0x20000014ff147230 */ /* 0x000fca0000004100 */
[----:B------:R-:W-:-:S04]  /*1a5e0*/  FMUL R20, R20, UR40 ;  /* 0x0000002814147c20 */ /* 0x000fc80008400000 */
[----:B--2---:R-:W-:-:S05]  /*1a5f0*/  FFMA R20, R54, UR41, R20 ;  /* 0x0000002936147c23 */ /* 0x004fca0008000014 */
[----:B------:R-:W-:-:S05]  /*1a600*/  F2FP.SATFINITE.E4M3.F32.PACK_AB_MERGE_C R20, RZ, R20, RZ ;  /* 0x00000014ff14723e */ /* 0x000fca00048070ff */
[----:B------:R0:W-:Y:S02]  /*1a610*/  @!P4 STG.E.U8 desc[UR46][R22.64+0x1], R20 ;  /* 0x000001141600c986 */ /* 0x0001e4000c10112e */
[----:B0-----:R-:W0:Y:S02]  /*1a620*/  @!P6 LDC.64 R20, c[0x0][0x5c0] ;  /* 0x00017000ff14eb82 */ /* 0x001e240000000a00 */
[----:B0-----:R-:W-:Y:S02]  /*1a630*/  @!P6 IADD3 R54, P4, P5, R12, R20, R9 ;  /* 0x000000140c36e210 */ /* 0x001fe40007d9e009 */
[----:B------:R-:W-:-:S06]  /*1a640*/  PRMT R20, RZ, 0x7610, R20 ;  /* 0x00007610ff147816 */ /* 0x000fcc0000000014 */
[----:B------:R-:W2:Y:S01]  /*1a650*/  @!P2 LDG.E.U8 R20, desc[UR46][R16.64+0x8] ;  /* 0x0000082e1014a981 */ /* 0x000ea2000c1e1100 */
[----:B------:R-:W-:-:S04]  /*1a660*/  @P3 LOP3.LUT R0, R0, 0x2, RZ, 0xfc, !PT ;  /* 0x0000000200003812 */ /* 0x000fc800078efcff */
[----:B------:R-:W-:Y:S02]  /*1a670*/  LOP3.LUT R0, R0, 0xfffffeff, RZ, 0xc0, !PT ;  /* 0xfffffeff00007812 */ /* 0x000fe400078ec0ff */
[----:B------:R-:W-:Y:S02]  /*1a680*/  @!P6 IADD3.X R55, R29, R21, R8, P4, P5 ;  /* 0x000000151d37e210 */ /* 0x000fe400027ea408 */
[----:B------:R-:W-:Y:S02]  /*1a690*/  @P6 LOP3.LUT R0, R0, 0x100, RZ, 0xfc, !PT ;  /* 0x0000010000006812 */ /* 0x000fe400078efcff */
[----:B------:R-:W-:Y:S02]  /*1a6a0*/  ISETP.LT.OR P6, PT, R27, 0x12, !P0 ;  /* 0x000000121b00780c */ /* 0x000fe400047c1670 */
[----:B------:R-:W-:-:S11]  /*1a6b0*/  LOP3.LUT R0, R0, 0xfffffffe, RZ, 0xc0, !PT ;  /* 0xfffffffe00007812 */ /* 0x000fd600078ec0ff */
[----:B------:R-:W-:Y:S02]  /*1a6c0*/  @P6 LOP3.LUT R0, R0, 0x1, RZ, 0xfc, !PT ;  /* 0x0000000100006812 */ /* 0x000fe400078efcff */
[----:B------:R-:W-:Y:S02]  /*1a6d0*/  LOP3.LUT P3, RZ, R28, 0x40000000, RZ, 0xc0, !PT ;  /* 0x400000001cff7812 */ /* 0x000fe4000786c0ff */
[----:B--2---:R-:W-:-:S04]  /*1a6e0*/  LOP3.LUT R20, R20, 0xff, RZ, 0xc0, !PT ;  /* 0x000000ff14147812 */ /* 0x004fc800078ec0ff */
[----:B------:R-:W-:-:S05]  /*1a6f0*/  F2FP.F16.E4M3.UNPACK_B R20, R20 ;  /* 0x00000014ff14723e */ /* 0x000fca00020006ff */
[----:B------:R-:W-:-:S05]  /*1a700*/  HADD2.F32 R20, -RZ, R20.H0_H0 ;  /* 0x20000014ff147230 */ /* 0x000fca0000004100 */
[----:B------:R-:W-:-:S04]  /*1a710*/  FMUL R20, R20, UR40 ;  /* 0x0000002814147c20 */ /* 0x000fc80008400000 */
[----:B----4-:R-:W-:Y:S02]  /*1a720*/  FFMA R22, R58, UR41, R20 ;  /* 0x000000293a167c23 */ /* 0x010fe40008000014 */
[----:B------:R-:W0:Y:S01]  /*1a730*/  @!P6 LDC.64 R20, c[0x0][0x5c0] ;  /* 0x00017000ff14eb82 */ /* 0x000e220000000a00 */
[----:B------:R-:W2:Y:S02]  /*1a740*/  LDL.LU R58, [R1+0x21c] ;  /* 0x00021c00013a7983 */ /* 0x000ea40000300800 */
[----:B------:R-:W-:Y:S02]  /*1a750*/  F2FP.SATFINITE.E4M3.F32.PACK_AB_MERGE_C R22, RZ, R22, RZ ;  /* 0x00000016ff16723e */ /* 0x000fe400048070ff */
[----:B------:R-:W-:Y:S01]  /*1a760*/  LOP3.LUT R0, R0, 0xfffffbff, RZ, 0xc0, !PT ;  /* 0xfffffbff00007812 */ /* 0x000fe200078ec0ff */
[----:B------:R-:W3:Y:S01]  /*1a770*/  LDL.LU R60, [R1+0x220] ;  /* 0x00022000013c7983 */ /* 0x000ee20000300800 */
[----:B0-----:R-:W-:-:S04]  /*1a780*/  @!P6 IADD3 R38, P4, P5, R12, R20, R9 ;  /* 0x000000140c26e210 */ /* 0x001fc80007d9e009 */
[----:B------:R-:W-:Y:S02]  /*1a790*/  @!P6 IADD3.X R39, R29, R21, R8, P4, P5 ;  /* 0x000000151d27e210 */ /* 0x000fe400027ea408 */
[----:B------:R-:W-:-:S13]  /*1a7a0*/  ISETP.LT.OR P6, PT, R27, 0x19, !P0 ;  /* 0x000000191b00780c */ /* 0x000fda00047c1670 */
[----:B------:R-:W0:Y:S01]  /*1a7b0*/  @!P6 LDC.64 R20, c[0x0][0x5c0] ;  /* 0x00017000ff14eb82 */ /* 0x000e220000000a00 */
[----:B------:R0:W-:Y:S02]  /*1a7c0*/  @!P2 STG.E.U8 desc[UR46][R48.64+0x8], R22 ;  /* 0x000008163000a986 */ /* 0x0001e4000c10112e */
[----:B0-----:R-:W-:Y:S02]  /*1a7d0*/  @!P6 IADD3 R48, P4, P5, R12, R20, R9 ;  /* 0x000000140c30e210 */ /* 0x001fe40007d9e009 */
[----:B------:R-:W-:-:S06]  /*1a7e0*/  PRMT R20, RZ, 0x7610, R20 ;  /* 0x00007610ff147816 */ /* 0x000fcc0000000014 */
[----:B------:R-:W4:Y:S01]  /*1a7f0*/  @!P3 LDG.E.U8 R20, desc[UR46][R16.64+0x9] ;  /* 0x0000092e1014b981 */ /* 0x000f22000c1e1100 */
[----:B------:R-:W-:Y:S02]  /*1a800*/  @!P6 IADD3.X R49, R29, R21, R8, P4, P5 ;  /* 0x000000151d31e210 */ /* 0x000fe400027ea408 */
[----:B------:R-:W-:Y:S02]  /*1a810*/  ISETP.LT.OR P4, PT, R27, 0x9, !P1 ;  /* 0x000000091b00780c */ /* 0x000fe40004f81670 */
[----:B----4-:R-:W-:-:S04]  /*1a820*/  LOP3.LUT R20, R20, 0xff, RZ, 0xc0, !PT ;  /* 0x000000ff14147812 */ /* 0x010fc800078ec0ff */
[----:B------:R-:W-:-:S05]  /*1a830*/  F2FP.F16.E4M3.UNPACK_B R20, R20 ;  /* 0x00000014ff14723e */ /* 0x000fca00020006ff */
[----:B------:R-:W-:-:S05]  /*1a840*/  HADD2.F32 R20, -RZ, R20.H0_H0 ;  /* 0x20000014ff147230 */ /* 0x000fca0000004100 */
[----:B------:R-:W-:-:S04]  /*1a850*/  FMUL R20, R20, UR40 ;  /* 0x0000002814147c20 */ /* 0x000fc80008400000 */
[----:B------:R-:W-:Y:S01]  /*1a860*/  FFMA R20, R59, UR41, R20 ;  /* 0x000000293b147c23 */ /* 0x000fe20008000014 */
[----:B------:R-:W-:Y:S01]  /*1a870*/  ISETP.LT.OR P0, PT, R27, 0x1a, !P0 ;  /* 0x0000001a1b00780c */ /* 0x000fe20004701670 */
[----:B------:R-:W4:Y:S03]  /*1a880*/  LDL.LU R59, [R1+0x224] ;  /* 0x00022400013b7983 */ /* 0x000f260000300800 */
[----:B------:R-:W-:Y:S01]  /*1a890*/  F2FP.SATFINITE.E4M3.F32.PACK_AB_MERGE_C R20, RZ, R20, RZ ;  /* 0x00000014ff14723e */ /* 0x000fe200048070ff */
[----:B------:R-:W4:Y:S04]  /*1a8a0*/  LDL.LU R63, [R1+0x228] ;  /* 0x00022800013f7983 */ /* 0x000f280000300800 */
[----:B------:R0:W-:Y:S01]  /*1a8b0*/  @!P3 STG.E.U8 desc[UR46][R42.64+0x9], R20 ;  /* 0x000009142a00b986 */ /* 0x0001e2000c10112e */
[----:B------:R-:W-:-:S02]  /*1a8c0*/  @P6 LOP3.LUT R0, R0, 0x400, RZ, 0xfc, !PT ;  /* 0x0000040000006812 */ /* 0x000fc400078efcff */
[----:B------:R-:W-:Y:S01]  /*1a8d0*/  LOP3.LUT P2, RZ, R28, 0x10000000, RZ, 0xc0, !PT ;  /* 0x100000001cff7812 */ /* 0x000fe2000784c0ff */
[----:B------:R-:W4:Y:S01]  /*1a8e0*/  LDL.LU R62, [R1+0x22c] ;  /* 0x00022c00013e7983 */ /* 0x000f220000300800 */
[----:B0-----:R-:W0:Y:S01]  /*1a8f0*/  @!P4 LDC.64 R20, c[0x0][0x5c0] ;  /* 0x00017000ff14cb82 */ /* 0x001e220000000a00 */
[----:B------:R-:W-:-:S04]  /*1a900*/  @!P4 IADD3 R22, P3, P5, R3, R12, R7 ;  /* 0x0000000c0316c210 */ /* 0x000fc80007d7e007 */
[----:B------:R-:W-:Y:S02]  /*1a910*/  @!P4 IADD3.X R23, R4, R29, R6, P3, P5 ;  /* 0x0000001d0417c210 */ /* 0x000fe40001fea406 */
[----:B0-----:R-:W-:Y:S02]  /*1a920*/  @!P4 IADD3 R20, P3, R22, R20, RZ ;  /* 0x000000141614c210 */ /* 0x001fe40007f7e0ff */
[----:B------:R-:W-:-:S06]  /*1a930*/  PRMT R22, RZ, 0x7610, R22 ;  /* 0x00007610ff167816 */ /* 0x000fcc0000000016 */
[----:B------:R-:W2:Y:S01]  /*1a940*/  @!P4 LDG.E.U8 R22, desc[UR46][R18.64+0x8] ;  /* 0x0000082e1216c981 */ /* 0x000ea2000c1e1100 */
[----:B------:R-:W-:Y:S01]  /*1a950*/  @!P4 IMAD.X R21, R23, 0x1, R21, P3 ;  /* 0x000000011715c824 */ /* 0x000fe200018e0615 */
[----:B------:R-:W-:-:S13]  /*1a960*/  ISETP.LT.OR P3, PT, R27, 0xa, !P1 ;  /* 0x0000000a1b00780c */ /* 0x000fda0004f61670 */
[----:B------:R-:W-:Y:S02]  /*1a970*/  @!P3 IADD3 R30, P5, P6, R3, R12, R7 ;  /* 0x0000000c031eb210 */ /* 0x000fe40007ebe007 */
[----:B--2---:R-:W-:-:S04]  /*1a980*/  LOP3.LUT R22, R22, 0xff, RZ, 0xc0, !PT ;  /* 0x000000ff16167812 */ /* 0x004fc800078ec0ff */
[----:B------:R-:W-:-:S05]  /*1a990*/  F2FP.F16.E4M3.UNPACK_B R22, R22 ;  /* 0x00000016ff16723e */ /* 0x000fca00020006ff */
[----:B------:R-:W-:-:S05]  /*1a9a0*/  HADD2.F32 R22, -RZ, R22.H0_H0 ;  /* 0x20000016ff167230 */ /* 0x000fca0000004100 */
[----:B------:R-:W-:-:S04]  /*1a9b0*/  FMUL R22, R22, UR40 ;  /* 0x0000002816167c20 */ /* 0x000fc80008400000 */
[----:B------:R-:W-:-:S05]  /*1a9c0*/  FFMA R22, R58, UR41, R22 ;  /* 0x000000293a167c23 */ /* 0x000fca0008000016 */
[----:B------:R-:W-:-:S05]  /*1a9d0*/  F2FP.SATFINITE.E4M3.F32.PACK_AB_MERGE_C R22, RZ, R22, RZ ;  /* 0x00000016ff16723e */ /* 0x000fca00048070ff */
[----:B------:R0:W-:Y:S02]  /*1a9e0*/  @!P4 STG.E.U8 desc[UR46][R20.64+0x8], R22 ;  /* 0x000008161400c986 */ /* 0x0001e4000c10112e */
[----:B0-----:R-:W0:Y:S01]  /*1a9f0*/  @!P0 LDC.64 R20, c[0x0][0x5c0] ;  /* 0x00017000ff148b82 */ /* 0x001e220000000a00 */
[----:B------:R-:W-:-:S07]  /*1aa00*/  @!P3 IADD3.X R58, R4, R29, R6, P5, P6 ;  /* 0x0000001d043ab210 */ /* 0x000fce0002fec406 */
[----:B------:R-:W1:Y:S01]  /*1aa10*/  @!P3 LDC.64 R22, c[0x0][0x5c0] ;  /* 0x00017000ff16bb82 */ /* 0x000e620000000a00 */
[----:B0-----:R-:W-:Y:S02]  /*1aa20*/  @!P0 IADD3 R42, P5, P6, R12, R20, R9 ;  /* 0x000000140c2a8210 */ /* 0x001fe40007ebe009 */
[----:B------:R-:W-:-:S06]  /*1aa30*/  PRMT R20, RZ, 0x7610, R20 ;  /* 0x00007610ff147816 */ /* 0x000fcc0000000014 */
[----:B------:R-:W2:Y:S01]  /*1aa40*/  @!P3 LDG.E.U8 R20, desc[UR46][R18.64+0x9] ;  /* 0x0000092e1214b981 */ /* 0x000ea2000c1e1100 */
[----:B------:R-:W-:Y:S02]  /*1aa50*/  @!P0 IADD3.X R43, R29, R21, R8, P5, P6 ;  /* 0x000000151d2b8210 */ /* 0x000fe40002fec408 */
[----:B------:R-:W-:Y:S02]  /*1aa60*/  ISETP.LT.OR P5, PT, R27, 0x21, !P2 ;  /* 0x000000211b00780c */ /* 0x000fe400057a1670 */
[----:B-1----:R-:W-:-:S05]  /*1aa70*/  @!P3 IADD3 R22, P4, R30, R22, RZ ;  /* 0x000000161e16b210 */ /* 0x002fca0007f9e0ff */
        /* <DEDUP_REMOVED lines=8> */
[----:B---3--:R-:W-:-:S05]  /*1ab00*/  FFMA R20, R60, UR41, R20 ;  /* 0x000000293c147c23 */ /* 0x008fca0008000014 */
[----:B------:R-:W-:-:S05]  /*1ab10*/  F2FP.SATFINITE.E4M3.F32.PACK_AB_MERGE_C R20, RZ, R20, RZ ;  /* 0x00000014ff14723e */ /* 0x000fca00048070ff */
[----:B------:R0:W-:Y:S02]  /*1ab20*/  @!P3 STG.E.U8 desc[UR46][R22.64+0x9], R20 ;  /* 0x000009141600b986 */ /* 0x0001e4000c10112e */
[----:B0-----:R-:W0:Y:S02]  /*1ab30*/  @!P5 LDC.64 R20, c[0x0][0x5c0] ;  /* 0x00017000ff14db82 */ /* 0x001e240000000a00 */
[----:B0-----:R-:W-:Y:S02]  /*1ab40*/  @!P5 IADD3 R60, P3, P4, R12, R20, R3 ;  /* 0x000000140c3cd210 */ /* 0x001fe40007c7e003 */
[----:B------:R-:W-:-:S06]  /*1ab50*/  PRMT R20, RZ, 0x7610, R20 ;  /* 0x00007610ff147816 */ /* 0x000fcc0000000014 */
[----:B------:R-:W2:Y:S01]  /*1ab60*/  @!P6 LDG.E.U8 R20, desc[UR46][R16.64+0x10] ;  /* 0x0000102e1014e981 */ /* 0x000ea2000c1e1100 */
[----:B------:R-:W-:Y:S02]  /*1ab70*/  @!P5 IADD3.X R61, R29, R21, R4, P3, P4 ;  /* 0x000000151d3dd210 */ /* 0x000fe40001fe8404 */
[----:B------:R-:W-:Y:S02]  /*1ab80*/  ISETP.LT.OR P5, PT, R27, 0x22, !P2 ;  /* 0x000000221b00780c */ /* 0x000fe400057a1670 */
[----:B------:R-:W-:Y:S02]  /*1ab90*/  LOP3.LUT P0, RZ, R0, 0x8, RZ, 0xc0, !PT ;  /* 0x0000000800ff7812 */ /* 0x000fe4000780c0ff */
[----:B--2---:R-:W-:-:S04]  /*1aba0*/  LOP3.LUT R20, R20, 0xff, RZ, 0xc0, !PT ;  /* 0x000000ff14147812 */ /* 0x004fc800078ec0ff */
[----:B------:R-:W-:-:S05]  /*1abb0*/  F2FP.F16.E4M3.UNPACK_B R20, R20 ;  /* 0x00000014ff14723e */ /* 0x000fca00020006ff */
[----:B------:R-:W-:-:S05]  /*1abc0*/  HADD2.F32 R20, -RZ, R20.H0_H0 ;  /* 0x20000014ff147230 */ /* 0x000fca0000004100 */
[----:B------:R-:W-:-:S04]  /*1abd0*/  FMUL R20, R20, UR40 ;  /* 0x0000002814147c20 */ /* 0x000fc80008400000 */
[----:B----4-:R-:W-:Y:S02]  /*1abe0*/  FFMA R22, R59, UR41, R20 ;  /* 0x000000293b167c23 */ /* 0x010fe40008000014 */
[----:B------:R-:W0:Y:S02]  /*1abf0*/  @!P5 LDC.64 R20, c[0x0][0x5c0] ;  /* 0x00017000ff14db82 */ /* 0x000e240000000a00 */
[----:B0-----:R-:W-:-:S04]  /*1ac00*/  @!P5 IADD3 R58, P3, P4, R12, R20, R3 ;  /* 0x000000140c3ad210 */ /* 0x001fc80007c7e003 */
[----:B------:R-:W-:Y:S02]  /*1ac10*/  @!P5 IADD3.X R59, R29, R21, R4, P3, P4 ;  /* 0x000000151d3bd210 */ /* 0x000fe40001fe8404 */
[----:B------:R-:W-:-:S13]  /*1ac20*/  ISETP.LT.OR P5, PT, R27, 0x29, !P2 ;  /* 0x000000291b00780c */ /* 0x000fda00057a1670 */
[----:B------:R-:W0:Y:S01]  /*1ac30*/  @!P5 LDC.64 R20, c[0x0][0x5c0] ;  /* 0x00017000ff14db82 */ /* 0x000e220000000a00 */
[----:B------:R-:W-:-:S05]  /*1ac40*/  F2FP.SATFINITE.E4M3.F32.PACK_AB_MERGE_C R22, RZ, R22, RZ ;  /* 0x00000016ff16723e */ /* 0x000fca00048070ff */
[----:B------:R1:W-:Y:S01]  /*1ac50*/  @!P6 STG.E.U8 desc[UR46][R44.64+0x10], R22 ;  /* 0x000010162c00e986 */ /* 0x0003e2000c10112e */
[----:B0-----:R-:W-:Y:S02]  /*1ac60*/  @!P5 IADD3 R66, P3, P4, R12, R20, R3 ;  /* 0x000000140c42d210 */ /* 0x001fe40007c7e003 */
[----:B------:R-:W-:-:S06]  /*1ac70*/  PRMT R20, RZ, 0x7610, R20 ;  /* 0x00007610ff147816 */ /* 0x000fcc0000000014 */
[----:B------:R-:W2:Y:S01]  /*1ac80*/  @!P0 LDG.E.U8 R20, desc[UR46][R16.64+0x11] ;  /* 0x0000112e10148981 */ /* 0x000ea2000c1e1100 */
[----:B------:R-:W-:Y:S02]  /*1ac90*/  @!P5 IADD3.X R67, R29, R21, R4, P3, P4 ;  /* 0x000000151d43d210 */ /* 0x000fe40001fe8404 */
[----:B------:R-:W-:-:S13]  /*1aca0*/  ISETP.LT.OR P4, PT, R27, 0x11, !P1 ;  /* 0x000000111b00780c */ /* 0x000fda0004f81670 */
[----:B-1----:R-:W-:-:S04]  /*1acb0*/  @!P4 IADD3 R22, P3, P5, R3, R12, R7 ;  /* 0x0000000c0316c210 */ /* 0x002fc80007d7e007 */
[----:B------:R-:W-:Y:S02]  /*1acc0*/  @!P4 IADD3.X R23, R4, R29, R6, P3, P5 ;  /* 0x0000001d0417c210 */ /* 0x000fe40001fea406 */
[----:B--2---:R-:W-:-:S04]  /*1acd0*/  LOP3.LUT R20, R20, 0xff, RZ, 0xc0, !PT ;  /* 0x000000ff14147812 */ /* 0x004fc800078ec0ff */
[----:B------:R-:W-:-:S05]  /*1ace0*/  F2FP.F16.E4M3.UNPACK_B R20, R20 ;  /* 0x00000014ff14723e */ /* 0x000fca00020006ff */
[----:B------:R-:W-:-:S05]  /*1acf0*/  HADD2.F32 R20, -RZ, R20.H0_H0 ;  /* 0x20000014ff147230 */ /* 0x000fca0000004100 */
[----:B------:R-:W-:-:S04]  /*1ad00*/  FMUL R20, R20, UR40 ;  /* 0x0000002814147c20 */ /* 0x000fc80008400000 */
[----:B------:R-:W-:Y:S02]  /*1ad10*/  FFMA R20, R63, UR41, R20 ;  /* 0x000000293f147c23 */ /* 0x000fe40008000014 */
[----:B------:R-:W2:Y:S03]  /*1ad20*/  LDL.LU R63, [R1+0x230] ;  /* 0x00023000013f7983 */ /* 0x000ea60000300800 */
[----:B------:R-:W-:-:S05]  /*1ad30*/  F2FP.SATFINITE.E4M3.F32.PACK_AB_MERGE_C R20, RZ, R20, RZ ;  /* 0x00000014ff14723e */ /* 0x000fca00048070ff */
[----:B------:R0:W-:Y:S02]  /*1ad40*/  @!P0 STG.E.U8 desc[UR46][R40.64+0x11], R20 ;  /* 0x0000111428008986 */ /* 0x0001e4000c10112e */
[----:B0-----:R-:W0:Y:S02]  /*1ad50*/  @!P4 LDC.64 R20, c[0x0][0x5c0] ;  /* 0x00017000ff14cb82 */ /* 0x001e240000000a00 */
[----:B0-----:R-:W-:Y:S02]  /*1ad60*/  @!P4 IADD3 R20, P3, R22, R20, RZ ;  /* 0x000000141614c210 */ /* 0x001fe40007f7e0ff */
[----:B------:R-:W-:-:S06]  /*1ad70*/  PRMT R22, RZ, 0x7610, R22 ;  /* 0x00007610ff167816 */ /* 0x000fcc0000000016 */
[----:B------:R-:W3:Y:S01]  /*1ad80*/  @!P4 LDG.E.U8 R22, desc[UR46][R18.64+0x10] ;  /* 0x0000102e1216c981 */ /* 0x000ee2000c1e1100 */
[----:B------:R-:W-:Y:S01]  /*1ad90*/  ISETP.LT.OR P0, PT, R27, 0x2a, !P2 ;  /* 0x0000002a1b00780c */ /* 0x000fe20005701670 */
        /* <DEDUP_REMOVED lines=8> */
[----:B------:R-:W-:Y:S01]  /*1ae20*/  FFMA R22, R62, UR41, R22 ;  /* 0x000000293e167c23 */ /* 0x000fe20008000016 */
[----:B------:R-:W-:Y:S01]  /*1ae30*/  LOP3.LUT R0, R0, 0xfffffff7, RZ, 0xc0, !PT ;  /* 0xfffffff700007812 */ /* 0x000fe200078ec0ff */
[----:B------:R-:W3:Y:S03]  /*1ae40*/  LDL.LU R62, [R1+0x234] ;  /* 0x00023400013e7983 */ /* 0x000ee60000300800 */
[----:B------:R-:W-:Y:S01]  /*1ae50*/  F2FP.SATFINITE.E4M3.F32.PACK_AB_MERGE_C R22, RZ, R22, RZ ;  /* 0x00000016ff16723e */ /* 0x000fe200048070ff */
[----:B------:R-:W4:Y:S04]  /*1ae60*/  LDL.LU R69, [R1+0x238] ;  /* 0x0002380001457983 */ /* 0x000f280000300800 */
[----:B------:R0:W-:Y:S01]  /*1ae70*/  @!P4 STG.E.U8 desc[UR46][R20.64+0x10], R22 ;  /* 0x000010161400c986 */ /* 0x0001e2000c10112e */
[----:B------:R-:W-:-:S03]  /*1ae80*/  @P0 LOP3.LUT R0, R0, 0x8, RZ, 0xfc, !PT ;  /* 0x0000000800000812 */ /* 0x000fc600078efcff */
[----:B------:R-:W4:Y:S04]  /*1ae90*/  LDL.LU R68, [R1+0x23c] ;  /* 0x00023c0001447983 */ /* 0x000f280000300800 */
[----:B------:R-:W4:Y:S01]  /*1aea0*/  LDL.LU R74, [R1+0x240] ;  /* 0x00024000014a7983 */ /* 0x000f220000300800 */
[----:B0-----:R-:W0:Y:S03]  /*1aeb0*/  @!P0 LDC.64 R20, c[0x0][0x5c0] ;  /* 0x00017000ff148b82 */ /* 0x001e260000000a00 */
[----:B------:R-:W4:Y:S05]  /*1aec0*/  LDL.LU R75, [R1+0x244] ;  /* 0x00024400014b7983 */ /* 0x000f2a0000300800 */
[----:B------:R-:W1:Y:S01]  /*1aed0*/  @!P3 LDC.64 R22, c[0x0][0x5c0] ;  /* 0x00017000ff16bb82 */ /* 0x000e620000000a00 */
[----:B0-----:R-:W-:-:S02]  /*1aee0*/  @!P0 IADD3 R44, P5, P6, R12, R20, R3 ;  /* 0x000000140c2c8210 */ /* 0x001fc40007ebe003 */
[----:B------:R-:W-:-:S06]  /*1aef0*/  PRMT R20, RZ, 0x7610, R20 ;  /* 0x00007610ff147816 */ /* 0x000fcc0000000014 */
[----:B------:R-:W2:Y:S01]  /*1af00*/  @!P3 LDG.E.U8 R20, desc[UR46][R18.64+0x11] ;  /* 0x0000112e1214b981 */ /* 0x000ea2000c1e1100 */
[----:B------:R-:W-:Y:S02]  /*1af10*/  @!P0 IADD3.X R45, R29, R21, R4, P5, P6 ;  /* 0x000000151d2d8210 */ /* 0x000fe40002fec404 */
[----:B------:R-:W-:Y:S02]  /*1af20*/  ISETP.LT.OR P5, PT, R27, 0x31, !P2 ;  /* 0x000000311b00780c */ /* 0x000fe400057a1670 */
[----:B-1----:R-:W-:-:S05]  /*1af30*/  @!P3 IADD3 R22, P4, R30, R22, RZ ;  /* 0x000000161e16b210 */ /* 0x002fca0007f9e0ff */
[----:B------:R-:W-:Y:S01]  /*1af40*/  @!P3 IMAD.X R23, R40, 0x1, R23, P4 ;  /* 0x000000012817b824 */ /* 0x000fe200020e0617 */
[----:B------:R-:W-:Y:S02]  /*1af50*/  LOP3.LUT P6, RZ, R0, 0x40, RZ, 0xc0, !PT ;  /* 0x0000004000ff7812 */ /* 0x000fe400078cc0ff */
        /* <DEDUP_REMOVED lines=22> */
[----:B---3--:R-:W-:Y:S02]  /*1b0c0*/  FFMA R22, R62, UR41, R20 ;  /* 0x000000293e167c23 */ /* 0x008fe40008000014 */
[----:B------:R-:W0:Y:S02]  /*1b0d0*/  @!P5 LDC.64 R20, c[0x0][0x5c0] ;  /* 0x00017000ff14db82 */ /* 0x000e240000000a00 */
[----:B0-----:R-:W-:-:S04]  /*1b0e0*/  @!P5 IADD3 R62, P3, P4, R12, R20, R3 ;  /* 0x000000140c3ed210 */ /* 0x001fc80007c7e003 */
[----:B------:R-:W-:Y:S02]  /*1b0f0*/  @!P5 IADD3.X R63, R29, R21, R4, P3, P4 ;  /* 0x000000151d3fd210 */ /* 0x000fe40001fe8404 */
[----:B------:R-:W-:-:S13]  /*1b100*/  ISETP.LT.OR P5, PT, R27, 0x39, !P2 ;  /* 0x000000391b00780c */ /* 0x000fda00057a1670 */
[----:B------:R-:W0:Y:S01]  /*1b110*/  @!P5 LDC.64 R20, c[0x0][0x5c0] ;  /* 0x00017000ff14db82 */ /* 0x000e220000000a00 */
[----:B------:R-:W-:-:S05]  /*1b120*/  F2FP.SATFINITE.E4M3.F32.PACK_AB_MERGE_C R22, RZ, R22, RZ ;  /* 0x00000016ff16723e */ /* 0x000fca00048070ff */
[----:B------:R-:W-:Y:S01]  /*1b130*/  @!P6 STG.E.U8 desc[UR46][R50.64+0x18], R22 ;  /* 0x000018163200e986 */ /* 0x000fe2000c10112e */
[----:B0-----:R-:W-:Y:S02]  /*1b140*/  @!P5 IADD3 R70, P3, P4, R12, R20, R3 ;  /* 0x000000140c46d210 */ /* 0x001fe40007c7e003 */
[----:B------:R-:W-:-:S06]  /*1b150*/  PRMT R20, RZ, 0x7610, R20 ;  /* 0x00007610ff147816 */ /* 0x000fcc0000000014 */
[----:B------:R-:W2:Y:S01]  /*1b160*/  @!P0 LDG.E.U8 R20, desc[UR46][R16.64+0x19] ;  /* 0x0000192e10148981 */ /* 0x000ea2000c1e1100 */
[----:B------:R-:W-:Y:S02]  /*1b170*/  @!P5 IADD3.X R71, R29, R21, R4, P3, P4 ;  /* 0x000000151d47d210 */ /* 0x000fe40001fe8404 */
[----:B------:R-:W-:Y:S02]  /*1b180*/  ISETP.LT.OR P3, PT, R27, 0x19, !P1 ;  /* 0x000000191b00780c */ /* 0x000fe40004f61670 */
[----:B--2---:R-:W-:-:S04]  /*1b190*/  LOP3.LUT R20, R20, 0xff, RZ, 0xc0, !PT ;  /* 0x000000ff14147812 */ /* 0x004fc800078ec0ff */
[----:B------:R-:W-:-:S05]  /*1b1a0*/  F2FP.F16.E4M3.UNPACK_B R20, R20 ;  /* 0x00000014ff14723e */ /* 0x000fca00020006ff */
[----:B------:R-:W-:-:S05]  /*1b1b0*/  HADD2.F32 R20, -RZ, R20.H0_H0 ;  /* 0x20000014ff147230 */ /* 0x000fca0000004100 */
[----:B------:R-:W-:-:S04]  /*1b1c0*/  FMUL R20, R20, UR40 ;  /* 0x0000002814147c20 */ /* 0x000fc80008400000 */
[----:B----4-:R-:W-:-:S05]  /*1b1d0*/  FFMA R20, R69, UR41, R20 ;  /* 0x0000002945147c23 */ /* 0x010fca0008000014 */
[----:B------:R-:W-:-:S05]  /*1b1e0*/  F2FP.SATFINITE.E4M3.F32.PACK_AB_MERGE_C R20, RZ, R20, RZ ;  /* 0x00000014ff14723e */ /* 0x000fca00048070ff */
[----:B------:R0:W-:Y:S02]  /*1b1f0*/  @!P0 STG.E.U8 desc[UR46][R36.64+0x19], R20 ;  /* 0x0000191424008986 */ /* 0x0001e4000c10112e */
[----:B0-----:R-:W0:Y:S01]  /*1b200*/  @!P3 LDC.64 R20, c[0x0][0x5c0] ;  /* 0x00017000ff14bb82 */ /* 0x001e220000000a00 */
[----:B------:R-:W-:-:S04]  /*1b210*/  @!P3 IADD3 R22, P0, P4, R3, R12, R7 ;  /* 0x0000000c0316b210 */ /* 0x000fc80007c1e007 */
[----:B------:R-:W-:Y:S02]  /*1b220*/  @!P3 IADD3.X R23, R4, R29, R6, P0, P4 ;  /* 0x0000001d0417b210 */ /* 0x000fe400007e8406 */
[----:B0-----:R-:W-:Y:S02]  /*1b230*/  @!P3 IADD3 R20, P0, R22, R20, RZ ;  /* 0x000000141614b210 */ /* 0x001fe40007f1e0ff */
[----:B------:R-:W-:-:S06]  /*1b240*/  PRMT R22, RZ, 0x7610, R22 ;  /* 0x00007610ff167816 */ /* 0x000fcc0000000016 */
[----:B------:R-:W2:Y:S01]  /*1b250*/  @!P3 LDG.E.U8 R22, desc[UR46][R18.64+0x18] ;  /* 0x0000182e1216b981 */ /* 0x000ea2000c1e1100 */
[----:B------:R-:W-:Y:S01]  /*1b260*/  ISETP.LT.OR P6, PT, R27, 0x3a, !P2 ;  /* 0x0000003a1b00780c */ /* 0x000fe200057c1670 */
[----:B------:R-:W-:Y:S01]  /*1b270*/  @!P3 IMAD.X R21, R23, 0x1, R21, P0 ;  /* 0x000000011715b824 */ /* 0x000fe200000e0615 */
[----:B------:R-:W-:Y:S02]  /*1b280*/  ISETP.LT.OR P0, PT, R27, 0x1a, !P1 ;  /* 0x0000001a1b00780c */ /* 0x000fe40004f01670 */
[----:B------:R-:W-:-:S04]  /*1b290*/  LOP3.LUT R0, R0, 0xfffdffff, RZ, 0xc0, !PT ;  /* 0xfffdffff00007812 */ /* 0x000fc800078ec0ff */
[----:B------:R-:W-:-:S07]  /*1b2a0*/  @P5 LOP3.LUT R0, R0, 0x20000, RZ, 0xfc, !PT ;  /* 0x0002000000005812 */ /* 0x000fce00078efcff */
[----:B------:R-:W-:-:S04]  /*1b2b0*/  @!P0 IADD3 R30, P4, P5, R3, R12, R7 ;  /* 0x0000000c031e8210 */ /* 0x000fc80007d9e007 */
[----:B------:R-:W-:Y:S02]  /*1b2c0*/  @!P0 IADD3.X R36, R4, R29, R6, P4, P5 ;  /* 0x0000001d04248210 */ /* 0x000fe400027ea406 */
[----:B--2---:R-:W-:-:S04]  /*1b2d0*/  LOP3.LUT R22, R22, 0xff, RZ, 0xc0, !PT ;  /* 0x000000ff16167812 */ /* 0x004fc800078ec0ff */
        /* <DEDUP_REMOVED lines=10> */
[----:B------:R-:W2:Y:S01]  /*1b380*/  @!P0 LDG.E.U8 R20, desc[UR46][R18.64+0x19] ;  /* 0x0000192e12148981 */ /* 0x000ea2000c1e1100 */
[----:B-1----:R-:W-:-:S05]  /*1b390*/  @!P0 IADD3 R22, P3, R30, R22, RZ ;  /* 0x000000161e168210 */ /* 0x002fca0007f7e0ff */
[----:B------:R-:W-:Y:S01]  /*1b3a0*/  @!P0 IMAD.X R23, R36, 0x1, R23, P3 ;  /* 0x0000000124178824 */ /* 0x000fe200018e0617 */
[----:B------:R-:W-:-:S04]  /*1b3b0*/  LOP3.LUT R28, R28, 0xff7fffff, RZ, 0xc0, !PT ;  /* 0xff7fffff1c1c7812 */ /* 0x000fc800078ec0ff */
[----:B------:R-:W-:Y:S02]  /*1b3c0*/  @P1 LOP3.LUT R28, R28, 0x800000, RZ, 0xfc, !PT ;  /* 0x008000001c1c1812 */ /* 0x000fe400078efcff */
        /* <DEDUP_REMOVED lines=8> */
[----:B------:R-:W-:Y:S01]  /*1b450*/  FFMA R20, R74, UR41, R20 ;  /* 0x000000294a147c23 */ /* 0x000fe20008000014 */
[----:B------:R-:W-:Y:S01]  /*1b460*/  ISETP.GE.AND P1, PT, R26, 0x81, PT ;  /* 0x000000811a00780c */ /* 0x000fe20003f26270 */
        /* <DEDUP_REMOVED lines=13> */
[----:B------:R-:W-:-:S11]  /*1b540*/  LOP3.LUT R28, R28, 0xfeffffff, RZ, 0xc0, !PT ;  /* 0xfeffffff1c1c7812 */ /* 0x000fd600078ec0ff */
[----:B------:R-:W-:Y:S02]  /*1b550*/  @P1 LOP3.LUT R28, R28, 0x1000000, RZ, 0xfc, !PT ;  /* 0x010000001c1c1812 */ /* 0x000fe400078efcff */
[----:B------:R-:W-:-:S04]  /*1b560*/  LOP3.LUT R0, R0, 0xffffdfff, RZ, 0xc0, !PT ;  /* 0xffffdfff00007812 */ /* 0x000fc800078ec0ff */
[----:B------:R-:W-:-:S04]  /*1b570*/  @P6 LOP3.LUT R0, R0, 0x2000, RZ, 0xfc, !PT ;  /* 0x0000200000006812 */ /* 0x000fc800078efcff */
[----:B------:R-:W-:Y:S02]  /*1b580*/  LOP3.LUT P6, RZ, R0, 0x4, RZ, 0xc0, !PT ;  /* 0x0000000400ff7812 */ /* 0x000fe400078cc0ff */
[----:B---3--:R-:W-:-:S04]  /*1b590*/  LOP3.LUT R22, R22, 0xff, RZ, 0xc0, !PT ;  /* 0x000000ff16167812 */ /* 0x008fc800078ec0ff */
        /* <DEDUP_REMOVED lines=10> */
[----:B------:R-:W-:-:S13]  /*1b640*/  ISETP.LT.OR P2, PT, R27, 0x22, !P1 ;  /* 0x000000221b00780c */ /* 0x000fda0004f41670 */
[----:B------:R-:W0:Y:S02]  /*1b650*/  @!P2 LDC.64 R22, c[0x0][0x5c0] ;  /* 0x00017000ff16ab82 */ /* 0x000e240000000a00 */
[----:B0-----:R-:W-:Y:S02]  /*1b660*/  @!P2 IADD3 R50, P0, P3, R12, R22, R7 ;  /* 0x000000160c32a210 */ /* 0x001fe40007b1e007 */
[----:B------:R-:W-:-:S06]  /*1b670*/  PRMT R22, RZ, 0x7610, R22 ;  /* 0x00007610ff167816 */ /* 0x000fcc0000000016 */
[----:B------:R-:W3:Y:S01]  /*1b680*/  @!P6 LDG.E.U8 R22, desc[UR46][R20.64+0x1] ;  /* 0x0000012e1416e981 */ /* 0x000ee2000c1e1100 */
[----:B------:R-:W-:Y:S02]  /*1b690*/  LOP3.LUT R0, R0, 0xffffffdf, RZ, 0xc0, !PT ;  /* 0xffffffdf00007812 */ /* 0x000fe400078ec0ff */
[----:B------:R-:W-:Y:S02]  /*1b6a0*/  @!P2 IADD3.X R51, R29, R23, R6, P0, P3 ;  /* 0x000000171d33a210 */ /* 0x000fe400007e6406 */
[----:B------:R-:W-:Y:S02]  /*1b6b0*/  @P2 LOP3.LUT R0, R0, 0x20, RZ, 0xfc, !PT ;  /* 0x0000002000002812 */ /* 0x000fe400078efcff */
[----:B------:R-:W-:Y:S02]  /*1b6c0*/  ISETP.LT.OR P2, PT, R27, 0x29, !P1 ;  /* 0x000000291b00780c */ /* 0x000fe40004f41670 */
[----:B------:R-:W-:-:S11]  /*1b6d0*/  LOP3.LUT R0, R0, 0xffffff7f, RZ, 0xc0, !PT ;  /* 0xffffff7f00007812 */ /* 0x000fd600078ec0ff */
[----:B------:R-:W-:Y:S02]  /*1b6e0*/  @P2 LOP3.LUT R0, R0, 0x80, RZ, 0xfc, !PT ;  /* 0x0000008000002812 */ /* 0x000fe400078efcff */
[----:B---3--:R-:W-:-:S04]  /*1b6f0*/  LOP3.LUT R22, R22, 0xff, RZ, 0xc0, !PT ;  /* 0x000000ff16167812 */ /* 0x008fc800078ec0ff */
[----:B------:R-:W-:-:S05]  /*1b700*/  F2FP.F16.E4M3.UNPACK_B R22, R22 ;  /* 0x00000016ff16723e */ /* 0x000fca00020006ff */
[----:B------:R-:W-:-:S05]  /*1b710*/  HADD2.F32 R22, -RZ, R22.H0_H0 ;  /* 0x20000016ff167230 */ /* 0x000fca0000004100 */
[----:B------:R-:W-:-:S04]  /*1b720*/  FMUL R22, R22, UR40 ;  /* 0x0000002816167c20 */ /* 0x000fc80008400000 */
[----:B--2---:R-:W-:Y:S02]  /*1b730*/  FFMA R22, R74, UR41, R22 ;  /* 0x000000294a167c23 */ /* 0x004fe40008000016 */
[----:B------:R-:W2:Y:S03]  /*1b740*/  LDL.LU R74, [R1+0x24c] ;  /* 0x00024c00014a7983 */ /* 0x000ea60000300800 */
[----:B------:R-:W-:Y:S01]  /*1b750*/  F2FP.SATFINITE.E4M3.F32.PACK_AB_MERGE_C R22, RZ, R22, RZ ;  /* 0x00000016ff16723e */ /* 0x000fe200048070ff */
[----:B------:R-:W3:Y:S04]  /*1b760*/  LDL.LU R75, [R1+0x250] ;  /* 0x00025000014b7983 */ /* 0x000ee80000300800 */
[----:B------:R0:W-:Y:S02]  /*1b770*/  @!P6 STG.E.U8 desc[UR46][R46.64+0x1], R22 ;  /* 0x000001162e00e986 */ /* 0x0001e4000c10112e */
[----:B0-----:R-:W0:Y:S02]  /*1b780*/  @!P2 LDC.64 R22, c[0x0][0x5c0] ;  /* 0x00017000ff16ab82 */ /* 0x001e240000000a00 */
[----:B0-----:R-:W-:-:S04]  /*1b790*/  @!P2 IADD3 R46, P0, P3, R12, R22, R7 ;  /* 0x000000160c2ea210 */ /* 0x001fc80007b1e007 */
[----:B------:R-:W-:Y:S02]  /*1b7a0*/  @!P2 IADD3.X R47, R29, R23, R6, P0, P3 ;  /* 0x000000171d2fa210 */ /* 0x000fe400007e6406 */
[----:B------:R-:W-:-:S13]  /*1b7b0*/  ISETP.LT.OR P2, PT, R27, 0x2a, !P1 ;  /* 0x0000002a1b00780c */ /* 0x000fda0004f41670 */
[----:B------:R-:W0:Y:S02]  /*1b7c0*/  @!P2 LDC.64 R22, c[0x0][0x5c0] ;  /* 0x00017000ff16ab82 */ /* 0x000e240000000a00 */
[----:B0-----:R-:W-:-:S04]  /*1b7d0*/  @!P2 IADD3 R52, P0, P3, R12, R22, R7 ;  /* 0x000000160c34a210 */ /* 0x001fc80007b1e007 */
[----:B------:R-:W-:Y:S02]  /*1b7e0*/  @!P2 IADD3.X R53, R29, R23, R6, P0, P3 ;  /* 0x000000171d35a210 */ /* 0x000fe400007e6406 */
[----:B------:R-:W-:-:S05]  /*1b7f0*/  IADD3 R31, P0, R31, 0x108, RZ ;  /* 0x000001081f1f7810 */ /* 0x000fca0007f1e0ff */
[----:B------:R-:W-:Y:S01]  /*1b800*/  IMAD.X R22, RZ, RZ, R73, P0 ;  /* 0x000000ffff167224 */ /* 0x000fe200000e0649 */
[----:B------:R-:W-:-:S04]  /*1b810*/  ISETP.GE.AND P0, PT, R26, 0x109, PT ;  /* 0x000001091a00780c */ /* 0x000fc80003f06270 */
[----:B------:R-:W-:Y:S01]  /*1b820*/  ISETP.LT.OR P4, PT, R27, 0x1, !P0 ;  /* 0x000000011b00780c */ /* 0x000fe20004781670 */
[----:B------:R-:W-:Y:S02]  /*1b830*/  IMAD R22, R22, UR8, RZ ;  /* 0x0000000816167c24 */ /* 0x000fe4000f8e02ff */
[----:B------:R-:W-:-:S04]  /*1b840*/  IMAD.WIDE.U32 R32, R31, UR8, R32 ;  /* 0x000000081f207c25 */ /* 0x000fc8000f8e0020 */
[----:B------:R-:W-:-:S06]  /*1b850*/  IMAD R31, R31, UR9, R22 ;  /* 0x000000091f1f7c24 */ /* 0x000fcc000f8e0216 */
[----:B------:R-:W-:-:S04]  /*1b860*/  @!P4 IADD3 R36, P3, P5, R3, R12, R9 ;  /* 0x0000000c0324c210 */ /* 0x000fc80007d7e009 */
[----:B------:R-:W-:Y:S02]  /*1b870*/  @!P4 IADD3.X R37, R4, R29, R8, P3, P5 ;  /* 0x0000001d0425c210 */ /* 0x000fe40001fea408 */
[----:B------:R-:W-:Y:S02]  /*1b880*/  IADD3 R22, P3, R32, UR12, RZ ;  /* 0x0000000c20167c10 */ /* 0x000fe4000ff7e0ff */
[----:B------:R-:W-:Y:S02]  /*1b890*/  PRMT R32, RZ, 0x7610, R32 ;  /* 0x00007610ff207816 */ /* 0x000fe40000000020 */
[----:B------:R-:W-:Y:S02]  /*1b8a0*/  IADD3.X R23, R33, UR13, R31, P3, !PT ;  /* 0x0000000d21177c10 */ /* 0x000fe40009ffe41f */
[----:B------:R-:W0:Y:S03]  /*1b8b0*/  @!P4 LDC.64 R30, c[0x0][0x5c0] ;  /* 0x00017000ff1ecb82 */ /* 0x000e260000000a00 */
[----:B------:R-:W4:Y:S01]  /*1b8c0*/  @!P4 LDG.E.U8 R32, desc[UR46][R22.64] ;  /* 0x0000002e1620c981 */ /* 0x000f22000c1e1100 */
[----:B------:R-:W-:-:S04]  /*1b8d0*/  LOP3.LUT R0, R0, 0xfffffffb, RZ, 0xc0, !PT ;  /* 0xfffffffb00007812 */ /* 0x000fc800078ec0ff */
[----:B------:R-:W-:Y:S02]  /*1b8e0*/  @P2 LOP3.LUT R0, R0, 0x4, RZ, 0xfc, !PT ;  /* 0x0000000400002812 */ /* 0x000fe400078efcff */
[----:B------:R-:W-:Y:S02]  /*1b8f0*/  ISETP.LT.OR P2, PT, R27, 0x31, !P1 ;  /* 0x000000311b00780c */ /* 0x000fe40004f41670 */
[----:B0-----:R-:W-:-:S05]  /*1b900*/  @!P4 IADD3 R30, P3, R36, R30, RZ ;  /* 0x0000001e241ec210 */ /* 0x001fca0007f7e0ff */
[----:B------:R-:W-:Y:S01]  /*1b910*/  @!P4 IMAD.X R31, R37, 0x1, R31, P3 ;  /* 0x00000001251fc824 */ /* 0x000fe200018e061f */
[----:B------:R-:W-:-:S13]  /*1b920*/  ISETP.LT.OR P3, PT, R27, 0x2, !P0 ;  /* 0x000000021b00780c */ /* 0x000fda0004761670 */
[----:B------:R-:W-:-:S04]  /*1b930*/  @!P3 IADD3 R36, P5, P6, R3, R12, R9 ;  /* 0x0000000c0324b210 */ /* 0x000fc80007ebe009 */
[----:B------:R-:W-:Y:S02]  /*1b940*/  @!P3 IADD3.X R37, R4, R29, R8, P5, P6 ;  /* 0x0000001d0425b210 */ /* 0x000fe40002fec408 */
[----:B----4-:R-:W-:-:S04]  /*1b950*/  LOP3.LUT R32, R32, 0xff, RZ, 0xc0, !PT ;  /* 0x000000ff20207812 */ /* 0x010fc800078ec0ff */
[----:B------:R-:W-:-:S05]  /*1b960*/  F2FP.F16.E4M3.UNPACK_B R32, R32 ;  /* 0x00000020ff20723e */ /* 0x000fca00020006ff */
[----:B------:R-:W-:-:S05]  /*1b970*/  HADD2.F32 R32, -RZ, R32.H0_H0 ;  /* 0x20000020ff207230 */ /* 0x000fca0000004100 */
[----:B------:R-:W-:-:S04]  /*1b980*/  FMUL R32, R32, UR40 ;  /* 0x0000002820207c20 */ /* 0x000fc80008400000 */
[----:B--2---:R-:W-:Y:S01]  /*1b990*/  FFMA R32, R74, UR41, R32 ;  /* 0x000000294a207c23 */ /* 0x004fe20008000020 */
[----:B------:R-:W-:Y:S01]  /*1b9a0*/  LOP3.LUT R0, R0, 0xfff7ffff, RZ, 0xc0, !PT ;  /* 0xfff7ffff00007812 */ /* 0x000fe200078ec0ff */
[----:B------:R-:W2:Y:S03]  /*1b9b0*/  LDL.LU R74, [R1+0x254] ;  /* 0x00025400014a7983 */ /* 0x000ea60000300800 */
[----:B------:R-:W-:Y:S01]  /*1b9c0*/  F2FP.SATFINITE.E4M3.F32.PACK_AB_MERGE_C R32, RZ, R32, RZ ;  /* 0x00000020ff20723e */ /* 0x000fe200048070ff */
[----:B------:R-:W4:Y:S04]  /*1b9d0*/  LDL.LU R76, [R1+0x258] ;  /* 0x00025800014c7983 */ /* 0x000f280000300800 */
[----:B------:R0:W-:Y:S01]  /*1b9e0*/  @!P4 STG.E.U8 desc[UR46][R30.64], R32 ;  /* 0x000000201e00c986 */ /* 0x0001e2000c10112e */
[----:B------:R-:W-:-:S03]  /*1b9f0*/  @P2 LOP3.LUT R0, R0, 0x80000, RZ, 0xfc, !PT ;  /* 0x0008000000002812 */ /* 0x000fc600078efcff */
[----:B------:R-:W4:Y:S01]  /*1ba00*/  LDL.LU R77, [R1+0x25c] ;  /* 0x00025c00014d7983 */ /* 0x000f220000300800 */
        /* <DEDUP_REMOVED lines=20> */
[----:B------:R-:W3:Y:S01]  /*1bb50*/  @!P6 LDG.E.U8 R30, desc[UR46][R20.64+0x8] ;  /* 0x0000082e141ee981 */ /* 0x000ee2000c1e1100 */
[C---:B------:R-:W-:Y:S02]  /*1bb60*/  LOP3.LUT P2, RZ, R0.reuse, 0x2, RZ, 0xc0, !PT ;  /* 0x0000000200ff7812 */ /* 0x040fe4000784c0ff */
[----:B------:R-:W-:Y:S02]  /*1bb70*/  LOP3.LUT R0, R0, 0xfffbffff, RZ, 0xc0, !PT ;  /* 0xfffbffff00007812 */ /* 0x000fe400078ec0ff */
[----:B------:R-:W-:Y:S02]  /*1bb80*/  @!P5 IADD3.X R37, R29, R31, R6, P3, P4 ;  /* 0x0000001f1d25d210 */ /* 0x000fe40001fe8406 */
[----:B------:R-:W-:Y:S02]  /*1bb90*/  @P5 LOP3.LUT R0, R0, 0x40000, RZ, 0xfc, !PT ;  /* 0x0004000000005812 */ /* 0x000fe400078efcff */
[C---:B------:R-:W-:Y:S02]  /*1bba0*/  ISETP.LT.OR P5, PT, R27.reuse, 0x39, !P1 ;  /* 0x000000391b00780c */ /* 0x040fe40004fa1670 */
[----:B------:R-:W-:-:S02]  /*1bbb0*/  ISETP.LT.OR P1, PT, R27, 0x3a, !P1 ;  /* 0x0000003a1b00780c */ /* 0x000fc40004f21670 */
[----:B---3--:R-:W-:-:S04]  /*1bbc0*/  LOP3.LUT R30, R30, 0xff, RZ, 0xc0, !PT ;  /* 0x000000ff1e1e7812 */ /* 0x008fc800078ec0ff */
[----:B------:R-:W-:-:S05]  /*1bbd0*/  F2FP.F16.E4M3.UNPACK_B R30, R30 ;  /* 0x0000001eff1e723e */ /* 0x000fca00020006ff */
[----:B------:R-:W-:-:S05]  /*1bbe0*/  HADD2.F32 R30, -RZ, R30.H0_H0 ;  /* 0x2000001eff1e7230 */ /* 0x000fca0000004100 */
[----:B------:R-:W-:-:S04]  /*1bbf0*/  FMUL R30, R30, UR40 ;  /* 0x000000281e1e7c20 */ /* 0x000fc80008400000 */
[----:B--2---:R-:W-:Y:S02]  /*1bc00*/  FFMA R32, R74, UR41, R30 ;  /* 0x000000294a207c23 */ /* 0x004fe4000800001e */
[----:B------:R-:W0:Y:S02]  /*1bc10*/  @!P5 LDC.64 R30, c[0x0][0x5c0] ;  /* 0x00017000ff1edb82 */ /* 0x000e240000000a00 */
[----:B0-----:R-:W-:-:S04]  /*1bc20*/  @!P5 IADD3 R74, P3, P4, R12, R30, R7 ;  /* 0x0000001e0c4ad210 */ /* 0x001fc80007c7e007 */
[----:B------:R-:W-:Y:S02]  /*1bc30*/  @!P5 IADD3.X R75, R29, R31, R6, P3, P4 ;  /* 0x0000001f1d4bd210 */ /* 0x000fe40001fe8406 */
[----:B------:R-:W0:Y:S01]  /*1bc40*/  @!P1 LDC.64 R30, c[0x0][0x5c0] ;  /* 0x00017000ff1e9b82 */ /* 0x000e220000000a00 */
[----:B------:R-:W-:-:S05]  /*1bc50*/  F2FP.SATFINITE.E4M3.F32.PACK_AB_MERGE_C R32, RZ, R32, RZ ;  /* 0x00000020ff20723e */ /* 0x000fca00048070ff */
[----:B------:R0:W-:Y:S02]  /*1bc60*/  @!P6 STG.E.U8 desc[UR46][R56.64+0x8], R32 ;  /* 0x000008203800e986 */ /* 0x0001e4000c10112e */
[----:B0-----:R-:W-:Y:S02]  /*1bc70*/  @!P1 IADD3 R56, P3, P4, R12, R30, R7 ;  /* 0x0000001e0c389210 */ /* 0x001fe40007c7e007 */
[----:B------:R-:W-:-:S06]  /*1bc80*/  PRMT R30, RZ, 0x7610, R30 ;  /* 0x00007610ff1e7816 */ /* 0x000fcc000000001e */
[----:B------:R-:W2:Y:S01]  /*1bc90*/  @!P2 LDG.E.U8 R30, desc[UR46][R20.64+0x9] ;  /* 0x0000092e141ea981 */ /* 0x000ea2000c1e1100 */
[----:B------:R-:W-:Y:S02]  /*1bca0*/  @!P1 IADD3.X R57, R29, R31, R6, P3, P4 ;  /* 0x0000001f1d399210 */ /* 0x000fe40001fe8406 */
        /* <DEDUP_REMOVED lines=9> */
[----:B----4-:R-:W-:Y:S01]  /*1bd40*/  FFMA R30, R76, UR41, R30 ;  /* 0x000000294c1e7c23 */ /* 0x010fe2000800001e */
[----:B------:R-:W-:Y:S01]  /*1bd50*/  LOP3.LUT R0, R0, 0xfffffdff, RZ, 0xc0, !PT ;  /* 0xfffffdff00007812 */ /* 0x000fe200078ec0ff */
[----:B------:R-:W2:Y:S03]  /*1bd60*/  LDL.LU R76, [R1+0x260] ;  /* 0x00026000014c7983 */ /* 0x000ea60000300800 */
[----:B------:R-:W-:Y:S01]  /*1bd70*/  F2FP.SATFINITE.E4M3.F32.PACK_AB_MERGE_C R30, RZ, R30, RZ ;  /* 0x0000001eff1e723e */ /* 0x000fe200048070ff */
[----:B------:R-:W3:Y:S04]  /*1bd80*/  LDL.LU R80, [R1+0x264] ;  /* 0x0002640001507983 */ /* 0x000ee80000300800 */
[----:B------:R0:W-:Y:S01]  /*1bd90*/  @!P2 STG.E.U8 desc[UR46][R34.64+0x9], R30 ;  /* 0x0000091e2200a986 */ /* 0x0001e2000c10112e */
[----:B------:R-:W-:-:S03]  /*1bda0*/  @P1 LOP3.LUT R0, R0, 0x200, RZ, 0xfc, !PT ;  /* 0x0000020000001812 */ /* 0x000fc600078efcff */
[----:B------:R-:W4:Y:S01]  /*1bdb0*/  LDL.LU R83, [R1+0x268] ;  /* 0x0002680001537983 */ /* 0x000f220000300800 */
[----:B0-----:R-:W0:Y:S01]  /*1bdc0*/  @!P4 LDC.64 R30, c[0x0][0x5c0] ;  /* 0x00017000ff1ecb82 */ /* 0x001e220000000a00 */
[----:B------:R-:W-:Y:S02]  /*1bdd0*/  ISETP.GE.AND P2, PT, R26, 0x101, PT ;  /* 0x000001011a00780c */ /* 0x000fe40003f46270 */
[----:B------:R-:W4:Y:S01]  /*1bde0*/  LDL.LU R82, [R1+0x26c] ;  /* 0x00026c0001527983 */ /* 0x000f220000300800 */
[----:B0-----:R-:W-:-:S03]  /*1bdf0*/  @!P4 IADD3 R30, P3, R32, R30, RZ ;  /* 0x0000001e201ec210 */ /* 0x001fc60007f7e0ff */
[----:B------:R-:W4:Y:S01]  /*1be00*/  LDL.LU R85, [R1+0x270] ;  /* 0x0002700001557983 */ /* 0x000f220000300800 */
[----:B------:R-:W-:Y:S02]  /*1be10*/  PRMT R32, RZ, 0x7610, R32 ;  /* 0x00007610ff207816 */ /* 0x000fe40000000020 */
[----:B------:R-:W-:Y:S01]  /*1be20*/  ISETP.LT.OR P1, PT, R27, 0x21, !P2 ;  /* 0x000000211b00780c */ /* 0x000fe20005721670 */
[----:B------:R-:W-:Y:S01]  /*1be30*/  @!P4 IMAD.X R31, R33, 0x1, R31, P3 ;  /* 0x00000001211fc824 */ /* 0x000fe200018e061f */
[----:B------:R-:W-:Y:S01]  /*1be40*/  LOP3.LUT R0, R0, 0xffdfffff, RZ, 0xc0, !PT ;  /* 0xffdfffff00007812 */ /* 0x000fe200078ec0ff */
[----:B------:R-:W4:Y:S04]  /*1be50*/  LDL.LU R84, [R1+0x274] ;  /* 0x0002740001547983 */ /* 0x000f280000300800 */
[----:B------:R-:W2:Y:S01]  /*1be60*/  @!P4 LDG.E.U8 R32, desc[UR46][R22.64+0x8] ;  /* 0x0000082e1620c981 */ /* 0x000ea2000c1e1100 */
[----:B------:R-:W-:-:S03]  /*1be70*/  ISETP.LT.OR P3, PT, R27, 0xa, !P0 ;  /* 0x0000000a1b00780c */ /* 0x000fc60004761670 */
[----:B------:R-:W4:Y:S02]  /*1be80*/  LDL.LU R87, [R1+0x278] ;  /* 0x0002780001577983 */ /* 0x000f240000300800 */
[----:B------:R-:W-:Y:S02]  /*1be90*/  @P1 LOP3.LUT R0, R0, 0x200000, RZ, 0xfc, !PT ;  /* 0x0020000000001812 */ /* 0x000fe400078efcff */
[----:B------:R-:W4:Y:S04]  /*1bea0*/  LDL.LU R86, [R1+0x27c] ;  /* 0x00027c0001567983 */ /* 0x000f280000300800 */
[----:B------:R-:W4:Y:S02]  /*1beb0*/  LDL.LU R88, [R1+0x280] ;  /* 0x0002800001587983 */ /* 0x000f240000300800 */
[----:B------:R-:W-:-:S02]  /*1bec0*/  @!P3 IADD3 R34, P5, P6, R3, R12, R9 ;  /* 0x0000000c0322b210 */ /* 0x000fc40007ebe009 */
[----:B------:R-:W4:Y:S02]  /*1bed0*/  LDL.LU R89, [R1+0x284] ;  /* 0x0002840001597983 */ /* 0x000f240000300800 */
        /* <DEDUP_REMOVED lines=29> */
[C---:B------:R-:W-:Y:S02]  /*1c0b0*/  LOP3.LUT P1, RZ, R0.reuse, 0x1, RZ, 0xc0, !PT ;  /* 0x0000000100ff7812 */ /* 0x040fe4000782c0ff */
[----:B------:R-:W-:Y:S02]  /*1c0c0*/  LOP3.LUT R0, R0, 0xfffffffd, RZ, 0xc0, !PT ;  /* 0xfffffffd00007812 */ /* 0x000fe400078ec0ff */
[----:B------:R-:W-:Y:S02]  /*1c0d0*/  @!P5 IADD3.X R77, R29, R31, R8, P3, P4 ;  /* 0x0000001f1d4dd210 */ /* 0x000fe40001fe8408 */
[----:B------:R-:W-:Y:S02]  /*1c0e0*/  @P5 LOP3.LUT R0, R0, 0x2, RZ, 0xfc, !PT ;  /* 0x0000000200005812 */ /* 0x000fe400078efcff */
[----:B------:R-:W-:Y:S02]  /*1c0f0*/  ISETP.LT.OR P5, PT, R27, 0x29, !P2 ;  /* 0x000000291b00780c */ /* 0x000fe400057a1670 */
[----:B------:R-:W-:-:S11]  /*1c100*/  LOP3.LUT R0, R0, 0xffbfffff, RZ, 0xc0, !PT ;  /* 0xffbfffff00007812 */ /* 0x000fd600078ec0ff */
[----:B------:R-:W-:Y:S02]  /*1c110*/  @P5 LOP3.LUT R0, R0, 0x400000, RZ, 0xfc, !PT ;  /* 0x0040000000005812 */ /* 0x000fe400078efcff */
        /* <DEDUP_REMOVED lines=25> */
[----:B----4-:R-:W-:-:S05]  /*1c2b0*/  FFMA R30, R83, UR41, R30 ;  /* 0x00000029531e7c23 */ /* 0x010fca000800001e */
[----:B------:R-:W-:-:S05]  /*1c2c0*/  F2FP.SATFINITE.E4M3.F32.PACK_AB_MERGE_C R30, RZ, R30, RZ ;  /* 0x0000001eff1e723e */ /* 0x000fca00048070ff */
[----:B------:R0:W-:Y:S02]  /*1c2d0*/  @!P1 STG.E.U8 desc[UR46][R38.64+0x11], R30 ;  /* 0x0000111e26009986 */ /* 0x0001e4000c10112e */
[----:B0-----:R-:W0:Y:S02]  /*1c2e0*/  @!P4 LDC.64 R30, c[0x0][0x5c0] ;  /* 0x00017000ff1ecb82 */ /* 0x001e240000000a00 */
[----:B0-----:R-:W-:Y:S02]  /*1c2f0*/  @!P4 IADD3 R30, P3, R32, R30, RZ ;  /* 0x0000001e201ec210 */ /* 0x001fe40007f7e0ff */
[----:B------:R-:W-:-:S06]  /*1c300*/  PRMT R32, RZ, 0x7610, R32 ;  /* 0x00007610ff207816 */ /* 0x000fcc0000000020 */
[----:B------:R-:W2:Y:S01]  /*1c310*/  @!P4 LDG.E.U8 R32, desc[UR46][R22.64+0x10] ;  /* 0x0000102e1620c981 */ /* 0x000ea2000c1e1100 */
[----:B------:R-:W-:Y:S01]  /*1c320*/  ISETP.LT.OR P1, PT, R27, 0x31, !P2 ;  /* 0x000000311b00780c */ /* 0x000fe20005721670 */
[----:B------:R-:W-:Y:S01]  /*1c330*/  @!P4 IMAD.X R31, R33, 0x1, R31, P3 ;  /* 0x00000001211fc824 */ /* 0x000fe200018e061f */
[----:B------:R-:W-:-:S13]  /*1c340*/  ISETP.LT.OR P3, PT, R27, 0x12, !P0 ;  /* 0x000000121b00780c */ /* 0x000fda0004761670 */
        /* <DEDUP_REMOVED lines=15> */
[----:B------:R-:W-:Y:S02]  /*1c440*/  ISETP.GE.AND P6, PT, R26, 0x101, PT ;  /* 0x000001011a00780c */ /* 0x000fe40003fc6270 */
[----:B-1----:R-:W-:Y:S02]  /*1c450*/  @!P3 IADD3 R32, P4, R34, R32, RZ ;  /* 0x000000202220b210 */ /* 0x002fe40007f9e0ff */
[----:B------:R-:W-:-:S03]  /*1c460*/  ISETP.LT.OR P2, PT, R27, 0x32, !P6 ;  /* 0x000000321b00780c */ /* 0x000fc60007741670 */
        /* <DEDUP_REMOVED lines=36> */
[----:B------:R-:W-:Y:S02]  /*1c6b0*/  ISETP.LT.OR P4, PT, R27, 0x19, !P0 ;  /* 0x000000191b00780c */ /* 0x000fe40004781670 */
[----:B------:R-:W-:-:S04]  /*1c6c0*/  LOP3.LUT R0, R0, 0xfeffffff, RZ, 0xc0, !PT ;  /* 0xfeffffff00007812 */ /* 0x000fc800078ec0ff */
[----:B------:R-:W-:-:S04]  /*1c6d0*/  @P2 LOP3.LUT R0, R0, 0x1000000, RZ, 0xfc, !PT ;  /* 0x0100000000002812 */ /* 0x000fc800078efcff */
[----:B------:R-:W-:-:S04]  /*1c6e0*/  LOP3.LUT R0, R0, 0xfffffbff, RZ, 0xc0, !PT ;  /* 0xfffffbff00007812 */ /* 0x000fc800078ec0ff */
[----:B------:R-:W-:Y:S02]  /*1c6f0*/  @P5 LOP3.LUT R0, R0, 0x400, RZ, 0xfc, !PT ;  /* 0x0000040000005812 */ /* 0x000fe400078efcff */
        /* <DEDUP_REMOVED lines=10> */
[----:B0-----:R-:W-:Y:S02]  /*1c7a0*/  @!P4 IADD3 R30, P3, R32, R30, RZ ;  /* 0x0000001e201ec210 */ /* 0x001fe40007f7e0ff */
[----:B------:R-:W-:-:S06]  /*1c7b0*/  PRMT R32, RZ, 0x7610, R32 ;  /* 0x00007610ff207816 */ /* 0x000fcc0000000020 */
[----:B------:R-:W2:Y:S01]  /*1c7c0*/  @!P4 LDG.E.U8 R32, desc[UR46][R22.64+0x18] ;  /* 0x0000182e1620c981 */ /* 0x000ea2000c1e1100 */
[----:B------:R-:W-:-:S04]  /*1c7d0*/  LOP3.LUT P2, RZ, R28, 0x4000000, RZ, 0xc0, !PT ;  /* 0x040000001cff7812 */ /* 0x000fc8000784c0ff */
        /* <DEDUP_REMOVED lines=17> */
[----:B------:R-:W-:-:S04]  /*1c8f0*/  LOP3.LUT R28, R28, 0xffdfffff, RZ, 0xc0, !PT ;  /* 0xffdfffff1c1c7812 */ /* 0x000fc800078ec0ff */
[----:B------:R-:W-:Y:S02]  /*1c900*/  @P0 LOP3.LUT R28, R28, 0x200000, RZ, 0xfc, !PT ;  /* 0x002000001c1c0812 */ /* 0x000fe400078efcff */
[----:B------:R-:W-:Y:S02]  /*1c910*/  ISETP.LT.OR P0, PT, R27, 0x42, !P2 ;  /* 0x000000421b00780c */ /* 0x000fe40005701670 */
[----:B-1----:R-:W-:-:S05]  /*1c920*/  @!P3 IADD3 R32, P4, R34, R32, RZ ;  /* 0x000000202220b210 */ /* 0x002fca0007f9e0ff */
[----:B------:R-:W-:Y:S01]  /*1c930*/  @!P3 IMAD.X R33, R35, 0x1, R33, P4 ;  /* 0x000000012321b824 */ /* 0x000fe200020e0621 */
[----:B------:R-:W-:Y:S02]  /*1c940*/  @!P1 IADD3.X R87, R29, R31, R4, P5, P6 ;  /* 0x0000001f1d579210 */ /* 0x000fe40002fec404 */
[----:B------:R-:W-:Y:S02]  /*1c950*/  ISETP.GE.AND P5, PT, R26, 0x1, PT ;  /* 0x000000011a00780c */ /* 0x000fe40003fa6270 */
[----:B--2---:R-:W-:-:S04]  /*1c960*/  LOP3.LUT R30, R30, 0xff, RZ, 0xc0, !PT ;  /* 0x000000ff1e1e7812 */ /* 0x004fc800078ec0ff */
[----:B------:R-:W-:-:S05]  /*1c970*/  F2FP.F16.E4M3.UNPACK_B R30, R30 ;  /* 0x0000001eff1e723e */ /* 0x000fca00020006ff */
[----:B------:R-:W-:-:S05]  /*1c980*/  HADD2.F32 R30, -RZ, R30.H0_H0 ;  /* 0x2000001eff1e7230 */ /* 0x000fca0000004100 */
[----:B------:R-:W-:-:S04]  /*1c990*/  FMUL R30, R30, UR40 ;  /* 0x000000281e1e7c20 */ /* 0x000fc80008400000 */
[----:B------:R-:W-:Y:S02]  /*1c9a0*/  FFMA R30, R88, UR41, R30 ;  /* 0x00000029581e7c23 */ /* 0x000fe4000800001e */
[----:B------:R-:W2:Y:S03]  /*1c9b0*/  LDL.LU R88, [R1+0x288] ;  /* 0x0002880001587983 */ /* 0x000ea60000300800 */
[----:B------:R-:W-:Y:S01]  /*1c9c0*/  F2FP.SATFINITE.E4M3.F32.PACK_AB_MERGE_C R30, RZ, R30, RZ ;  /* 0x0000001eff1e723e */ /* 0x000fe200048070ff */
[----:B------:R-:W3:Y:S04]  /*1c9d0*/  LDL.LU R90, [R1+0x28c] ;  /* 0x00028c00015a7983 */ /* 0x000ee80000300800 */
[----:B------:R0:W-:Y:S01]  /*1c9e0*/  @!P3 STG.E.U8 desc[UR46][R32.64+0x19], R30 ;  /* 0x0000191e2000b986 */ /* 0x0001e2000c10112e */
[----:B------:R-:W-:-:S02]  /*1c9f0*/  ISETP.LT.OR P1, PT, R27, 0x21, !P2 ;  /* 0x000000211b00780c */ /* 0x000fc40005721670 */
[----:B------:R-:W-:Y:S01]  /*1ca00*/  LOP3.LUT R0, R0, 0xf7ffffff, RZ, 0xc0, !PT ;  /* 0xf7ffffff00007812 */ /* 0x000fe200078ec0ff */
[----:B------:R-:W4:Y:S04]  /*1ca10*/  LDL.LU R92, [R1+0x290] ;  /* 0x00029000015c7983 */ /* 0x000f280000300800 */
[----:B------:R-:W4:Y:S01]  /*1ca20*/  LDL.LU R93, [R1+0x294] ;  /* 0x00029400015d7983 */ /* 0x000f220000300800 */
[----:B0-----:R-:W0:Y:S02]  /*1ca30*/  @!P0 LDC.64 R30, c[0x0][0x5c0] ;  /* 0x00017000ff1e8b82 */ /* 0x001e240000000a00 */
[----:B0-----:R-:W-:-:S04]  /*1ca40*/  @!P0 IADD3 R42, P3, P4, R12, R30, R3 ;  /* 0x0000001e0c2a8210 */ /* 0x001fc80007c7e003 */
[----:B------:R-:W-:Y:S02]  /*1ca50*/  @!P0 IADD3.X R43, R29, R31, R4, P3, P4 ;  /* 0x0000001f1d2b8210 */ /* 0x000fe40001fe8404 */
        /* <DEDUP_REMOVED lines=31> */
[----:B------:R-:W-:Y:S02]  /*1cc50*/  @!P0 IADD3.X R89, R29, R31, R4, P3, P4 ;  /* 0x0000001f1d598210 */ /* 0x000fe40001fe8404 */
[----:B------:R-:W-:-:S13]  /*1cc60*/  ISETP.LT.OR P0, PT, R27, 0x4a, !P2 ;  /* 0x0000004a1b00780c */ /* 0x000fda0005701670 */
        /* <DEDUP_REMOVED lines=12> */
[----:B------:R0:W-:Y:S01]  /*1cd30*/  @!P1 STG.E.U8 desc[UR46][R60.64+0x20], R32 ;  /* 0x000020203c009986 */ /* 0x0001e2000c10112e */
[----:B------:R-:W-:Y:S02]  /*1cd40*/  ISETP.LT.OR P1, PT, R27, 0x22, !P2 ;  /* 0x000000221b00780c */ /* 0x000fe40005721670 */
[----:B0-----:R-:W-:Y:S02]  /*1cd50*/  @!P0 IADD3 R60, P3, P4, R12, R30, R3 ;  /* 0x0000001e0c3c8210 */ /* 0x001fe40007c7e003 */
        /* <DEDUP_REMOVED lines=10> */
[----:B----4-:R-:W-:Y:S02]  /*1ce00*/  FFMA R30, R92, UR41, R30 ;  /* 0x000000295c1e7c23 */ /* 0x010fe4000800001e */
[----:B------:R-:W2:Y:S03]  /*1ce10*/  LDL.LU R92, [R1+0x298] ;  /* 0x00029800015c7983 */ /* 0x000ea60000300800 */
[----:B------:R-:W-:Y:S01]  /*1ce20*/  F2FP.SATFINITE.E4M3.F32.PACK_AB_MERGE_C R30, RZ, R30, RZ ;  /* 0x0000001eff1e723e */ /* 0x000fe200048070ff */
[----:B------:R-:W3:Y:S04]  /*1ce30*/  LDL.LU R94, [R1+0x29c] ;  /* 0x00029c00015e7983 */ /* 0x000ee80000300800 */
[----:B------:R0:W-:Y:S01]  /*1ce40*/  @!P1 STG.E.U8 desc[UR46][R58.64+0x21], R30 ;  /* 0x0000211e3a009986 */ /* 0x0001e2000c10112e */
[----:B------:R-:W-:-:S02]  /*1ce50*/  LOP3.LUT R0, R0, 0xfffff7ff, RZ, 0xc0, !PT ;  /* 0xfffff7ff00007812 */ /* 0x000fc400078ec0ff */
[----:B------:R-:W-:Y:S01]  /*1ce60*/  ISETP.LT.OR P6, PT, R27, 0x29, !P2 ;  /* 0x000000291b00780c */ /* 0x000fe200057c1670 */
[----:B------:R-:W4:Y:S01]  /*1ce70*/  LDL.LU R96, [R1+0x2a0] ;  /* 0x0002a00001607983 */ /* 0x000f220000300800 */
[----:B0-----:R-:W0:Y:S01]  /*1ce80*/  @!P0 LDC.64 R30, c[0x0][0x5c0] ;  /* 0x00017000ff1e8b82 */ /* 0x001e220000000a00 */
[----:B------:R-:W-:Y:S02]  /*1ce90*/  @P0 LOP3.LUT R0, R0, 0x800, RZ, 0xfc, !PT ;  /* 0x0000080000000812 */ /* 0x000fe400078efcff */
[----:B------:R-:W4:Y:S01]  /*1cea0*/  LDL.LU R97, [R1+0x2a4] ;  /* 0x0002a40001617983 */ /* 0x000f220000300800 */
        /* <DEDUP_REMOVED lines=33> */
[----:B------:R-:W-:-:S04]  /*1d0c0*/  LOP3.LUT R28, R28, 0xfdffffff, RZ, 0xc0, !PT ;  /* 0xfdffffff1c1c7812 */ /* 0x000fc800078ec0ff */
[----:B------:R-:W-:Y:S02]  /*1d0d0*/  @P5 LOP3.LUT R28, R28, 0x2000000, RZ, 0xfc, !PT ;  /* 0x020000001c1c5812 */ /* 0x000fe400078efcff */
[----:B------:R-:W-:Y:S02]  /*1d0e0*/  ISETP.LT.OR P5, PT, R27, 0x5a, !P2 ;  /* 0x0000005a1b00780c */ /* 0x000fe400057a1670 */
[----:B------:R-:W-:Y:S02]  /*1d0f0*/  @!P0 IADD3.X R93, R29, R31, R4, P3, P4 ;  /* 0x0000001f1d5d8210 */ /* 0x000fe40001fe8404 */
[C---:B------:R-:W-:Y:S02]  /*1d100*/  LOP3.LUT P1, RZ, R0.reuse, 0x8, RZ, 0xc0, !PT ;  /* 0x0000000800ff7812 */ /* 0x040fe4000782c0ff */
[----:B------:R-:W-:Y:S02]  /*1d110*/  LOP3.LUT R0, R0, 0xbfffffff, RZ, 0xc0, !PT ;  /* 0xbfffffff00007812 */ /* 0x000fe400078ec0ff */
[----:B------:R-:W-:-:S02]  /*1d120*/  LOP3.LUT R28, R28, 0xffbfffff, RZ, 0xc0, !PT ;  /* 0xffbfffff1c1c7812 */ /* 0x000fc400078ec0ff */
[----:B------:R-:W-:Y:S02]  /*1d130*/  @P0 LOP3.LUT R0, R0, 0x40000000, RZ, 0xfc, !PT ;  /* 0x4000000000000812 */ /* 0x000fe400078efcff */
[----:B------:R-:W-:Y:S02]  /*1d140*/  ISETP.GE.AND P0, PT, R26, 0x81, PT ;  /* 0x000000811a00780c */ /* 0x000fe40003f06270 */
[----:B------:R-:W-:Y:S02]  /*1d150*/  @P2 LOP3.LUT R28, R28, 0x400000, RZ, 0xfc, !PT ;  /* 0x004000001c1c2812 */ /* 0x000fe400078efcff */
[----:B------:R-:W-:Y:S02]  /*1d160*/  ISETP.LT.OR P2, PT, R27, 0x41, !P0 ;  /* 0x000000411b00780c */ /* 0x000fe40004741670 */
        /* <DEDUP_REMOVED lines=27> */
[----:B------:R-:W-:-:S02]  /*1d320*/  ISETP.LT.OR P1, PT, R27, 0x42, !P0 ;  /* 0x000000421b00780c */ /* 0x000fc40004721670 */
[----:B------:R-:W-:Y:S01]  /*1d330*/  LOP3.LUT R0, R0, 0xfffeffff, RZ, 0xc0, !PT ;  /* 0xfffeffff00007812 */ /* 0x000fe200078ec0ff */
[----:B------:R-:W4:Y:S10]  /*1d340*/  LDL.LU R100, [R1+0x2b0] ;  /* 0x0002b00001647983 */ /* 0x000f340000300800 */
[----:B0-----:R-:W0:Y:S01]  /*1d350*/  @!P1 LDC.64 R30, c[0x0][0x5c0] ;  /* 0x00017000ff1e9b82 */ /* 0x001e220000000a00 */
[----:B------:R-:W-:Y:S01]  /*1d360*/  @P2 LOP3.LUT R0, R0, 0x10000, RZ, 0xfc, !PT ;  /* 0x0001000000002812 */ /* 0x000fe200078efcff */
        /* <DEDUP_REMOVED lines=20> */
[----:B------:R-:W-:-:S04]  /*1d4b0*/  LOP3.LUT R0, R0, 0xfffffff7, RZ, 0xc0, !PT ;  /* 0xfffffff700007812 */ /* 0x000fc800078ec0ff */
[----:B------:R-:W-:Y:S02]  /*1d4c0*/  @P1 LOP3.LUT R0, R0, 0x8, RZ, 0xfc, !PT ;  /* 0x0000000800001812 */ /* 0x000fe400078efcff */
[----:B------:R-:W-:Y:S02]  /*1d4d0*/  ISETP.LT.OR P1, PT, R27, 0x49, !P0 ;  /* 0x000000491b00780c */ /* 0x000fe40004721670 */
[----:B0-----:R-:W-:-:S05]  /*1d4e0*/  @!P3 IADD3 R30, P4, R12, R30, RZ ;  /* 0x0000001e0c1eb210 */ /* 0x001fca0007f9e0ff */
        /* <DEDUP_REMOVED lines=17> */
[----:B------:R-:W-:Y:S02]  /*1d600*/  LOP3.LUT P6, RZ, R0, 0x4000, RZ, 0xc0, !PT ;  /* 0x0000400000ff7812 */ /* 0x000fe400078cc0ff */
[----:B--2---:R-:W-:-:S04]  /*1d610*/  LOP3.LUT R30, R30, 0xff, RZ, 0xc0, !PT ;  /* 0x000000ff1e1e7812 */ /* 0x004fc800078ec0ff */
[----:B------:R-:W-:-:S05]  /*1d620*/  F2FP.F16.E4M3.UNPACK_B R30, R30 ;  /* 0x0000001eff1e723e */ /* 0x000fca00020006ff */
[----:B------:R-:W-:-:S05]  /*1d630*/  HADD2.F32 R30, -RZ, R30.H0_H0 ;  /* 0x2000001eff1e7230 */ /* 0x000fca0000004100 */
[----:B------:R-:W-:-:S04]  /*1d640*/  FMUL R30, R30, UR40 ;  /* 0x000000281e1e7c20 */ /* 0x000fc80008400000 */
[----:B---3--:R-:W-:Y:S02]  /*1d650*/  FFMA R32, R98, UR41, R30 ;  /* 0x0000002962207c23 */ /* 0x008fe4000800001e */
        /* <DEDUP_REMOVED lines=10> */
[----:B------:R-:W-:-:S04]  /*1d700*/  LOP3.LUT R0, R0, 0x7fffffff, RZ, 0xc0, !PT ;  /* 0x7fffffff00007812 */ /* 0x000fc800078ec0ff */
[----:B------:R-:W-:-:S04]  /*1d710*/  @P1 LOP3.LUT R0, R0, 0x80000000, RZ, 0xfc, !PT ;  /* 0x8000000000001812 */ /* 0x000fc800078efcff */
        /* <DEDUP_REMOVED lines=14> */
[----:B------:R-:W-:Y:S01]  /*1d800*/  LOP3.LUT R2, R2, 0xfffffffb, RZ, 0xc0, !PT ;  /* 0xfffffffb02027812 */ /* 0x000fe200078ec0ff */
[----:B------:R-:W4:Y:S01]  /*1d810*/  LDL.LU R105, [R1+0x2c0] ;  /* 0x0002c00001697983 */ /* 0x000f220000300800 */
[----:B0-----:R-:W0:Y:S01]  /*1d820*/  @!P2 LDC.64 R30, c[0x0][0x5c0] ;  /* 0x00017000ff1eab82 */ /* 0x001e220000000a00 */
[----:B------:R-:W-:Y:S02]  /*1d830*/  @P2 LOP3.LUT R0, R0, 0x4000, RZ, 0xfc, !PT ;  /* 0x0000400000002812 */ /* 0x000fe400078efcff */
[----:B------:R-:W4:Y:S01]  /*1d840*/  LDL.LU R104, [R1+0x2c4] ;  /* 0x0002c40001687983 */ /* 0x000f220000300800 */
[----:B0-----:R-:W-:-:S03]  /*1d850*/  @!P2 IADD3 R62, P3, P4, R12, R30, R7 ;  /* 0x0000001e0c3ea210 */ /* 0x001fc60007c7e007 */
[----:B------:R-:W4:Y:S01]  /*1d860*/  LDL.LU R109, [R1+0x2c8] ;  /* 0x0002c800016d7983 */ /* 0x000f220000300800 */
[----:B------:R-:W-:-:S03]  /*1d870*/  @!P2 IADD3.X R63, R29, R31, R6, P3, P4 ;  /* 0x0000001f1d3fa210 */ /* 0x000fc60001fe8406 */
[----:B------:R-:W4:Y:S01]  /*1d880*/  LDL.LU R108, [R1+0x2cc] ;  /* 0x0002cc00016c7983 */ /* 0x000f220000300800 */
[C---:B------:R-:W-:Y:S02]  /*1d890*/  ISETP.LT.OR P3, PT, R27.reuse, 0x39, !P5 ;  /* 0x000000391b00780c */ /* 0x040fe40006f61670 */
[----:B------:R-:W-:Y:S01]  /*1d8a0*/  PRMT R30, RZ, 0x7610, R30 ;  /* 0x00007610ff1e7816 */ /* 0x000fe2000000001e */
[----:B------:R-:W4:Y:S01]  /*1d8b0*/  LDL.LU R110, [R1+0x2d0] ;  /* 0x0002d000016e7983 */ /* 0x000f220000300800 */
[----:B------:R-:W-:Y:S02]  /*1d8c0*/  ISETP.LT.OR P2, PT, R27, 0x59, !P0 ;  /* 0x000000591b00780c */ /* 0x000fe40004741670 */
[----:B------:R-:W-:Y:S01]  /*1d8d0*/  LOP3.LUT P6, RZ, R0, 0x20000, RZ, 0xc0, !PT ;  /* 0x0002000000ff7812 */ /* 0x000fe200078cc0ff */
[----:B------:R-:W4:Y:S06]  /*1d8e0*/  LDL.LU R111, [R1+0x2d4] ;  /* 0x0002d400016f7983 */ /* 0x000f2c0000300800 */
        /* <DEDUP_REMOVED lines=28> */
[----:B------:R-:W-:Y:S02]  /*1dab0*/  @P2 LOP3.LUT R2, R2, 0x4, RZ, 0xfc, !PT ;  /* 0x0000000402022812 */ /* 0x000fe400078efcff */
[----:B------:R-:W-:Y:S02]  /*1dac0*/  @!P2 IADD3.X R101, R29, R31, R6, P3, P4 ;  /* 0x0000001f1d65a210 */ /* 0x000fe40001fe8406 */
[----:B------:R-:W-:Y:S02]  /*1dad0*/  ISETP.LT.OR P2, PT, R27, 0x5a, !P0 ;  /* 0x0000005a1b00780c */ /* 0x000fe40004741670 */
[----:B------:R-:W-:Y:S02]  /*1dae0*/  LOP3.LUT R2, R2, 0xfffffffd, RZ, 0xc0, !PT ;  /* 0xfffffffd02027812 */ /* 0x000fe400078ec0ff */
[----:B------:R-:W-:-:S09]  /*1daf0*/  ISETP.GE.AND P0, PT, R26, 0x101, PT ;  /* 0x000001011a00780c */ /* 0x000fd20003f06270 */
        /* <DEDUP_REMOVED lines=55> */
[----:B------:R-:W-:Y:S02]  /*1de70*/  LOP3.LUT P1, RZ, R28, 0x800000, RZ, 0xc0, !PT ;  /* 0x008000001cff7812 */ /* 0x000fe4000782c0ff */
        /* <DEDUP_REMOVED lines=32> */
[----:B------:R-:W-:Y:S02]  /*1e080*/  LOP3.LUT R0, R0, 0xffffffbf, RZ, 0xc0, !PT ;  /* 0xffffffbf00007812 */ /* 0x000fe400078ec0ff */
[----:B------:R-:W-:Y:S02]  /*1e090*/  @!P0 IADD3.X R109, R29, R31, R8, P5, P6 ;  /* 0x0000001f1d6d8210 */ /* 0x000fe40002fec408 */
[----:B------:R-:W-:Y:S02]  /*1e0a0*/  ISETP.GE.AND P6, PT, R26, 0x101, PT ;  /* 0x000001011a00780c */ /* 0x000fe40003fc6270 */
[----:B------:R-:W-:Y:S02]  /*1e0b0*/  @P2 LOP3.LUT R0, R0, 0x40, RZ, 0xfc, !PT ;  /* 0x0000004000002812 */ /* 0x000fe400078efcff */
        /* <DEDUP_REMOVED lines=8> */
[----:B------:R-:W-:Y:S01]  /*1e140*/  FFMA R30, R110, UR41, R30 ;  /* 0x000000296e1e7c23 */ /* 0x000fe2000800001e */
[----:B------:R-:W-:Y:S01]  /*1e150*/  LOP3.LUT R2, R2, 0xffffffbf, RZ, 0xc0, !PT ;  /* 0xffffffbf02027812 */ /* 0x000fe200078ec0ff */
[----:B------:R-:W2:Y:S03]  /*1e160*/  LDL.LU R110, [R1+0x2d8] ;  /* 0x0002d800016e7983 */ /* 0x000ea60000300800 */
[----:B------:R-:W-:-:S05]  /*1e170*/  F2FP.SATFINITE.E4M3.F32.PACK_AB_MERGE_C R30, RZ, R30, RZ ;  /* 0x0000001eff1e723e */ /* 0x000fca00048070ff */
[----:B------:R0:W-:Y:S02]  /*1e180*/  @!P3 STG.E.U8 desc[UR46][R32.64+0x21], R30 ;  /* 0x0000211e2000b986 */ /* 0x0001e4000c10112e */
[----:B0-----:R-:W0:Y:S02]  /*1e190*/  @!P2 LDC.64 R30, c[0x0][0x5c0] ;  /* 0x00017000ff1eab82 */ /* 0x001e240000000a00 */
[----:B0-----:R-:W-:Y:S02]  /*1e1a0*/  @!P2 IADD3 R40, P3, P4, R12, R30, R9 ;  /* 0x0000001e0c28a210 */ /* 0x001fe40007c7e009 */
[----:B------:R-:W-:-:S06]  /*1e1b0*/  PRMT R30, RZ, 0x7610, R30 ;  /* 0x00007610ff1e7816 */ /* 0x000fcc000000001e */
[----:B------:R-:W3:Y:S01]  /*1e1c0*/  @!P5 LDG.E.U8 R30, desc[UR46][R16.64+0x28] ;  /* 0x0000282e101ed981 */ /* 0x000ee2000c1e1100 */
[----:B------:R-:W-:Y:S02]  /*1e1d0*/  @P0 LOP3.LUT R2, R2, 0x40, RZ, 0xfc, !PT ;  /* 0x0000004002020812 */ /* 0x000fe400078efcff */
[C---:B------:R-:W-:Y:S02]  /*1e1e0*/  LOP3.LUT P0, RZ, R0.reuse, 0x4, RZ, 0xc0, !PT ;  /* 0x0000000400ff7812 */ /* 0x040fe4000780c0ff */
[----:B------:R-:W-:Y:S02]  /*1e1f0*/  LOP3.LUT R0, R0, 0xffffffdf, RZ, 0xc0, !PT ;  /* 0xffffffdf00007812 */ /* 0x000fe400078ec0ff */
[----:B------:R-:W-:Y:S02]  /*1e200*/  @!P2 IADD3.X R41, R29, R31, R8, P3, P4 ;  /* 0x0000001f1d29a210 */ /* 0x000fe40001fe8408 */
[----:B------:R-:W-:Y:S02]  /*1e210*/  @P2 LOP3.LUT R0, R0, 0x20, RZ, 0xfc, !PT ;  /* 0x0000002000002812 */ /* 0x000fe400078efcff */
[----:B------:R-:W-:-:S02]  /*1e220*/  ISETP.LT.OR P2, PT, R27, 0x59, !P6 ;  /* 0x000000591b00780c */ /* 0x000fc40007741670 */
[----:B---3--:R-:W-:-:S04]  /*1e230*/  LOP3.LUT R30, R30, 0xff, RZ, 0xc0, !PT ;  /* 0x000000ff1e1e7812 */ /* 0x008fc800078ec0ff */
[----:B------:R-:W-:-:S05]  /*1e240*/  F2FP.F16.E4M3.UNPACK_B R30, R30 ;  /* 0x0000001eff1e723e */ /* 0x000fca00020006ff */
[----:B------:R-:W-:-:S05]  /*1e250*/  HADD2.F32 R30, -RZ, R30.H0_H0 ;  /* 0x2000001eff1e7230 */ /* 0x000fca0000004100 */
[----:B------:R-:W-:-:S04]  /*1e260*/  FMUL R30, R30, UR40 ;  /* 0x000000281e1e7c20 */ /* 0x000fc80008400000 */
[----:B------:R-:W-:Y:S02]  /*1e270*/  FFMA R32, R111, UR41, R30 ;  /* 0x000000296f207c23 */ /* 0x000fe4000800001e */
[----:B------:R-:W0:Y:S01]  /*1e280*/  @!P2 LDC.64 R30, c[0x0][0x5c0] ;  /* 0x00017000ff1eab82 */ /* 0x000e220000000a00 */
[----:B------:R-:W-:Y:S01]  /*1e290*/  LOP3.LUT R0, R0, 0xffffff7f, RZ, 0xc0, !PT ;  /* 0xffffff7f00007812 */ /* 0x000fe200078ec0ff */
[----:B------:R-:W3:Y:S01]  /*1e2a0*/  LDL.LU R111, [R1+0x2dc] ;  /* 0x0002dc00016f7983 */ /* 0x000ee20000300800 */
        /* <DEDUP_REMOVED lines=8> */
[----:B------:R-:W4:Y:S01]  /*1e330*/  @!P0 LDG.E.U8 R30, desc[UR46][R16.64+0x29] ;  /* 0x0000292e101e8981 */ /* 0x000f22000c1e1100 */
[----:B------:R-:W-:Y:S02]  /*1e340*/  @!P5 IADD3.X R47, R29, R31, R8, P3, P4 ;  /* 0x0000001f1d2fd210 */ /* 0x000fe40001fe8408 */
[----:B------:R-:W-:Y:S02]  /*1e350*/  ISETP.LT.OR P4, PT, R27, 0x29, !P1 ;  /* 0x000000291b00780c */ /* 0x000fe40004f81670 */
[----:B------:R-:W-:-:S11]  /*1e360*/  @P5 LOP3.LUT R0, R0, 0x80, RZ, 0xfc, !PT ;  /* 0x0000008000005812 */ /* 0x000fd600078efcff */
        /* <DEDUP_REMOVED lines=14> */
[----:B0-----:R-:W0:Y:S01]  /*1e450*/  @!P4 LDC.64 R30, c[0x0][0x5c0] ;  /* 0x00017000ff1ecb82 */ /* 0x001e220000000a00 */
[----:B------:R-:W-:Y:S02]  /*1e460*/  LOP3.LUT P2, RZ, R28, 0x400000, RZ, 0xc0, !PT ;  /* 0x004000001cff7812 */ /* 0x000fe4000784c0ff */
[----:B------:R-:W4:Y:S01]  /*1e470*/  LDL.LU R117, [R1+0x2ec] ;  /* 0x0002ec0001757983 */ /* 0x000f220000300800 */
        /* <DEDUP_REMOVED lines=55> */
[----:B------:R-:W-:Y:S02]  /*1e7f0*/  ISETP.LT.OR P4, PT, R27, 0x31, !P1 ;  /* 0x000000311b00780c */ /* 0x000fe40004f81670 */
[----:B------:R-:W-:-:S04]  /*1e800*/  LOP3.LUT R0, R0, 0xfff7ffff, RZ, 0xc0, !PT ;  /* 0xfff7ffff00007812 */ /* 0x000fc800078ec0ff */
[----:B------:R-:W-:-:S07]  /*1e810*/  @P5 LOP3.LUT R0, R0, 0x80000, RZ, 0xfc, !PT ;  /* 0x0008000000005812 */ /* 0x000fce00078efcff */
        /* <DEDUP_REMOVED lines=11> */
[----:B------:R-:W-:-:S03]  /*1e8d0*/  LOP3.LUT R2, R2, 0xbfffffff, RZ, 0xc0, !PT ;  /* 0xbfffffff02027812 */ /* 0x000fc600078ec0ff */
[----:B------:R-:W4:Y:S01]  /*1e8e0*/  LDL.LU R119, [R1+0x2f8] ;  /* 0x0002f80001777983 */ /* 0x000f220000300800 */
        /* <DEDUP_REMOVED lines=21> */
[----:B------:R-:W-:Y:S02]  /*1ea40*/  @P0 LOP3.LUT R2, R2, 0x40000000, RZ, 0xfc, !PT ;  /* 0x4000000002020812 */ /* 0x000fe400078efcff */
        /* <DEDUP_REMOVED lines=25> */
[----:B---3--:R-:W-:Y:S02]  /*1ebe0*/  FFMA R32, R118, UR41, R30 ;  /* 0x0000002976207c23 */ /* 0x008fe4000800001e */
[----:B------:R-:W0:Y:S01]  /*1ebf0*/  @!P0 LDC.64 R30, c[0x0][0x5c0] ;  /* 0x00017000ff1e8b82 */ /* 0x000e220000000a00 */
[----:B------:R-:W-:Y:S01]  /*1ec00*/  LOP3.LUT R5, R5, 0xfffffff7, RZ, 0xc0, !PT ;  /* 0xfffffff705057812 */ /* 0x000fe200078ec0ff */
[----:B------:R-:W2:Y:S01]  /*1ec10*/  LDL.LU R118, [R1+0x2fc] ;  /* 0x0002fc0001767983 */ /* 0x000ea20000300800 */
[----:B------:R-:W-:Y:S02]  /*1ec20*/  F2FP.SATFINITE.E4M3.F32.PACK_AB_MERGE_C R32, RZ, R32, RZ ;  /* 0x00000020ff20723e */ /* 0x000fe400048070ff */
[----:B0-----:R-:W-:-:S03]  /*1ec30*/  @!P0 IADD3 R120, P3, P4, R12, R30, R3 ;  /* 0x0000001e0c788210 */ /* 0x001fc60007c7e003 */
[----:B------:R0:W-:Y:S01]  /*1ec40*/  @!P5 STG.E.U8 desc[UR46][R74.64+0x38], R32 ;  /* 0x000038204a00d986 */ /* 0x0001e2000c10112e */
[----:B------:R-:W-:Y:S02]  /*1ec50*/  ISETP.LT.OR P5, PT, R27, 0x7a, !P2 ;  /* 0x0000007a1b00780c */ /* 0x000fe400057a1670 */
[----:B------:R-:W-:Y:S01]  /*1ec60*/  @!P0 IADD3.X R121, R29, R31, R4, P3, P4 ;  /* 0x0000001f1d798210 */ /* 0x000fe20001fe8404 */
[----:B------:R-:W3:Y:S01]  /*1ec70*/  LDL.LU R125, [R1+0x300] ;  /* 0x00030000017d7983 */ /* 0x000ee20000300800 */
[----:B------:R-:W-:Y:S02]  /*1ec80*/  @P0 LOP3.LUT R5, R5, 0x8, RZ, 0xfc, !PT ;  /* 0x0000000805050812 */ /* 0x000fe400078efcff */
[----:B------:R-:W-:Y:S01]  /*1ec90*/  LOP3.LUT R0, R0, 0xffefffff, RZ, 0xc0, !PT ;  /* 0xffefffff00007812 */ /* 0x000fe200078ec0ff */
[----:B------:R-:W3:Y:S06]  /*1eca0*/  LDL.LU R124, [R1+0x304] ;  /* 0x00030400017c7983 */ /* 0x000eec0000300800 */
[----:B------:R-:W1:Y:S02]  /*1ecb0*/  @!P5 LDC.64 R30, c[0x0][0x5c0] ;  /* 0x00017000ff1edb82 */ /* 0x000e640000000a00 */
[----:B-1----:R-:W-:-:S02]  /*1ecc0*/  @!P5 IADD3 R122, P3, P4, R12, R30, R3 ;  /* 0x0000001e0c7ad210 */ /* 0x002fc40007c7e003 */
[----:B------:R-:W-:-:S06]  /*1ecd0*/  PRMT R30, RZ, 0x7610, R30 ;  /* 0x00007610ff1e7816 */ /* 0x000fcc000000001e */
[----:B------:R-:W4:Y:S01]  /*1ece0*/  @!P6 LDG.E.U8 R30, desc[UR46][R16.64+0x39] ;  /* 0x0000392e101ee981 */ /* 0x000f22000c1e1100 */
[----:B------:R-:W-:Y:S02]  /*1ecf0*/  @!P5 IADD3.X R123, R29, R31, R4, P3, P4 ;  /* 0x0000001f1d7bd210 */ /* 0x000fe40001fe8404 */
[----:B------:R-:W-:Y:S02]  /*1ed00*/  ISETP.LT.OR P4, PT, R27, 0x39, !P1 ;  /* 0x000000391b00780c */ /* 0x000fe40004f81670 */
[----:B------:R-:W-:-:S04]  /*1ed10*/  LOP3.LUT R5, R5, 0xfffffffb, RZ, 0xc0, !PT ;  /* 0xfffffffb05057812 */ /* 0x000fc800078ec0ff */
[----:B------:R-:W-:-:S07]  /*1ed20*/  @P5 LOP3.LUT R5, R5, 0x4, RZ, 0xfc, !PT ;  /* 0x0000000405055812 */ /* 0x000fce00078efcff */
[----:B0-----:R-:W-:-:S04]  /*1ed30*/  @!P4 IADD3 R32, P3, P5, R3, R12, R7 ;  /* 0x0000000c0320c210 */ /* 0x001fc80007d7e007 */
[----:B------:R-:W-:Y:S02]  /*1ed40*/  @!P4 IADD3.X R33, R4, R29, R6, P3, P5 ;  /* 0x0000001d0421c210 */ /* 0x000fe40001fea406 */
[----:B----4-:R-:W-:-:S04]  /*1ed50*/  LOP3.LUT R30, R30, 0xff, RZ, 0xc0, !PT ;  /* 0x000000ff1e1e7812 */ /* 0x010fc800078ec0ff */
        /* <DEDUP_REMOVED lines=9> */
[----:B------:R-:W4:Y:S01]  /*1edf0*/  @!P4 LDG.E.U8 R32, desc[UR46][R18.64+0x38] ;  /* 0x0000382e1220c981 */ /* 0x000f22000c1e1100 */
[C---:B------:R-:W-:Y:S02]  /*1ee00*/  LOP3.LUT P0, RZ, R28.reuse, 0x200000, RZ, 0xc0, !PT ;  /* 0x002000001cff7812 */ /* 0x040fe4000780c0ff */
[----:B------:R-:W-:-:S04]  /*1ee10*/  LOP3.LUT R28, R28, 0xfff7ffff, RZ, 0xc0, !PT ;  /* 0xfff7ffff1c1c7812 */ /* 0x000fc800078ec0ff */
[----:B------:R-:W-:Y:S01]  /*1ee20*/  @P2 LOP3.LUT R28, R28, 0x80000, RZ, 0xfc, !PT ;  /* 0x000800001c1c2812 */ /* 0x000fe200078efcff */
[----:B------:R-:W-:-:S03]  /*1ee30*/  @!P4 IMAD.X R31, R33, 0x1, R31, P3 ;  /* 0x00000001211fc824 */ /* 0x000fc600018e061f */
[----:B------:R-:W-:Y:S02]  /*1ee40*/  LOP3.LUT R28, R28, 0xfffdffff, RZ, 0xc0, !PT ;  /* 0xfffdffff1c1c7812 */ /* 0x000fe400078ec0ff */
[----:B------:R-:W-:Y:S02]  /*1ee50*/  ISETP.LT.OR P3, PT, R27, 0x3a, !P1 ;  /* 0x0000003a1b00780c */ /* 0x000fe40004f61670 */
[----:B------:R-:W-:Y:S02]  /*1ee60*/  @P1 LOP3.LUT R28, R28, 0x20000, RZ, 0xfc, !PT ;  /* 0x000200001c1c1812 */ /* 0x000fe400078efcff */
[----:B------:R-:W-:-:S04]  /*1ee70*/  ISETP.GE.AND P1, PT, R26, 0x81, PT ;  /* 0x000000811a00780c */ /* 0x000fc80003f26270 */
[----:B------:R-:W-:-:S05]  /*1ee80*/  ISETP.LT.OR P2, PT, R27, 0x61, !P1 ;  /* 0x000000611b00780c */ /* 0x000fca0004f41670 */
[----:B------:R-:W-:-:S04]  /*1ee90*/  @!P3 IADD3 R34, P5, P6, R3, R12, R7 ;  /* 0x0000000c0322b210 */ /* 0x000fc80007ebe007 */
[----:B------:R-:W-:Y:S02]  /*1eea0*/  @!P3 IADD3.X R35, R4, R29, R6, P5, P6 ;  /* 0x0000001d0423b210 */ /* 0x000fe40002fec406 */
[----:B----4-:R-:W-:-:S04]  /*1eeb0*/  LOP3.LUT R32, R32, 0xff, RZ, 0xc0, !PT ;  /* 0x000000ff20207812 */ /* 0x010fc800078ec0ff */
[----:B------:R-:W-:-:S05]  /*1eec0*/  F2FP.F16.E4M3.UNPACK_B R32, R32 ;  /* 0x00000020ff20723e */ /* 0x000fca00020006ff */
[----:B------:R-:W-:-:S05]  /*1eed0*/  HADD2.F32 R32, -RZ, R32.H0_H0 ;  /* 0x20000020ff207230 */ /* 0x000fca0000004100 */
[----:B------:R-:W-:-:S04]  /*1eee0*/  FMUL R32, R32, UR40 ;  /* 0x0000002820207c20 */ /* 0x000fc80008400000 */
[----:B--2---:R-:W-:-:S05]  /*1eef0*/  FFMA R32, R118, UR41, R32 ;  /* 0x0000002976207c23 */ /* 0x004fca0008000020 */
        /* <DEDUP_REMOVED lines=11> */
[----:B------:R-:W-:-:S04]  /*1efb0*/  @P2 LOP3.LUT R0, R0, 0x100000, RZ, 0xfc, !PT ;  /* 0x0010000000002812 */ /* 0x000fc800078efcff */
[----:B------:R-:W-:Y:S02]  /*1efc0*/  LOP3.LUT P6, RZ, R0, 0x200000, RZ, 0xc0, !PT ;  /* 0x0020000000ff7812 */ /* 0x000fe400078cc0ff */
[----:B--2---:R-:W-:-:S04]  /*1efd0*/  LOP3.LUT R30, R30, 0xff, RZ, 0xc0, !PT ;  /* 0x000000ff1e1e7812 */ /* 0x004fc800078ec0ff */
[----:B------:R-:W-:-:S05]  /*1efe0*/  F2FP.F16.E4M3.UNPACK_B R30, R30 ;  /* 0x0000001eff1e723e */ /* 0x000fca00020006ff */
[----:B------:R-:W-:-:S05]  /*1eff0*/  HADD2.F32 R30, -RZ, R30.H0_H0 ;  /* 0x2000001eff1e7230 */ /* 0x000fca0000004100 */
[----:B------:R-:W-:-:S04]  /*1f000*/  FMUL R30, R30, UR40 ;  /* 0x000000281e1e7c20 */ /* 0x000fc80008400000 */
[----:B---3--:R-:W-:Y:S01]  /*1f010*/  FFMA R30, R125, UR41, R30 ;  /* 0x000000297d1e7c23 */ /* 0x008fe2000800001e */
[----:B------:R-:W-:Y:S01]  /*1f020*/  LOP3.LUT P2, RZ, R0, 0x2, RZ, 0xc0, !PT ;  /* 0x0000000200ff7812 */ /* 0x000fe2000784c0ff */
[----:B------:R-:W2:Y:S03]  /*1f030*/  LDL.LU R125, [R1+0x308] ;  /* 0x00030800017d7983 */ /* 0x000ea60000300800 */
[----:B------:R-:W-:-:S05]  /*1f040*/  F2FP.SATFINITE.E4M3.F32.PACK_AB_MERGE_C R30, RZ, R30, RZ ;  /* 0x0000001eff1e723e */ /* 0x000fca00048070ff */
[----:B------:R0:W-:Y:S02]  /*1f050*/  @!P3 STG.E.U8 desc[UR46][R32.64+0x39], R30 ;  /* 0x0000391e2000b986 */ /* 0x0001e4000c10112e */
[----:B0-----:R-:W0:Y:S02]  /*1f060*/  @!P5 LDC.64 R30, c[0x0][0x5c0] ;  /* 0x00017000ff1edb82 */ /* 0x001e240000000a00 */
        /* <DEDUP_REMOVED lines=25> */
[----:B------:R-:W4:Y:S01]  /*1f200*/  @!P2 LDG.E.U8 R30, desc[UR46][R20.64+0x21] ;  /* 0x0000212e141ea981 */ /* 0x000f22000c1e1100 */
[----:B------:R-:W-:Y:S02]  /*1f210*/  @!P5 IADD3.X R131, R29, R31, R6, P3, P4 ;  /* 0x0000001f1d83d210 */ /* 0x000fe40001fe8406 */
[----:B------:R-:W-:Y:S02]  /*1f220*/  ISETP.LT.OR P4, PT, R27, 0x21, !P0 ;  /* 0x000000211b00780c */ /* 0x000fe40004781670 */
[----:B------:R-:W-:-:S11]  /*1f230*/  @P5 LOP3.LUT R0, R0, 0x200000, RZ, 0xfc, !PT ;  /* 0x0020000000005812 */ /* 0x000fd600078efcff */
[----:B-1----:R-:W-:-:S04]  /*1f240*/  @!P4 IADD3 R32, P3, P5, R3, R12, R9 ;  /* 0x0000000c0320c210 */ /* 0x002fc80007d7e009 */
[----:B------:R-:W-:Y:S02]  /*1f250*/  @!P4 IADD3.X R33, R4, R29, R8, P3, P5 ;  /* 0x0000001d0421c210 */ /* 0x000fe40001fea408 */
[----:B----4-:R-:W-:-:S04]  /*1f260*/  LOP3.LUT R30, R30, 0xff, RZ, 0xc0, !PT ;  /* 0x000000ff1e1e7812 */ /* 0x010fc800078ec0ff */
[----:B------:R-:W-:-:S05]  /*1f270*/  F2FP.F16.E4M3.UNPACK_B R30, R30 ;  /* 0x0000001eff1e723e */ /* 0x000fca00020006ff */
[----:B------:R-:W-:-:S05]  /*1f280*/  HADD2.F32 R30, -RZ, R30.H0_H0 ;  /* 0x2000001eff1e7230 */ /* 0x000fca0000004100 */
[----:B------:R-:W-:-:S04]  /*1f290*/  FMUL R30, R30, UR40 ;  /* 0x000000281e1e7c20 */ /* 0x000fc80008400000 */
[----:B--2---:R-:W-:Y:S02]  /*1f2a0*/  FFMA R30, R125, UR41, R30 ;  /* 0x000000297d1e7c23 */ /* 0x004fe4000800001e */
[----:B------:R-:W2:Y:S03]  /*1f2b0*/  LDL.LU R125, [R1+0x310] ;  /* 0x00031000017d7983 */ /* 0x000ea60000300800 */
[----:B------:R-:W-:-:S05]  /*1f2c0*/  F2FP.SATFINITE.E4M3.F32.PACK_AB_MERGE_C R30, RZ, R30, RZ ;  /* 0x0000001eff1e723e */ /* 0x000fca00048070ff */
[----:B------:R0:W-:Y:S02]  /*1f2d0*/  @!P2 STG.E.U8 desc[UR46][R76.64+0x21], R30 ;  /* 0x0000211e4c00a986 */ /* 0x0001e4000c10112e */
[----:B0-----:R-:W0:Y:S02]  /*1f2e0*/  @!P4 LDC.64 R30, c[0x0][0x5c0] ;  /* 0x00017000ff1ecb82 */ /* 0x001e240000000a00 */
[----:B0-----:R-:W-:Y:S02]  /*1f2f0*/  @!P4 IADD3 R30, P3, R32, R30, RZ ;  /* 0x0000001e201ec210 */ /* 0x001fe40007f7e0ff */
[----:B------:R-:W-:-:S06]  /*1f300*/  PRMT R32, RZ, 0x7610, R32 ;  /* 0x00007610ff207816 */ /* 0x000fcc0000000020 */
[----:B------:R-:W4:Y:S01]  /*1f310*/  @!P4 LDG.E.U8 R32, desc[UR46][R22.64+0x20] ;  /* 0x0000202e1620c981 */ /* 0x000f22000c1e1100 */
[----:B------:R-:W-:Y:S01]  /*1f320*/  ISETP.LT.OR P2, PT, R27, 0x71, !P1 ;  /* 0x000000711b00780c */ /* 0x000fe20004f41670 */
        /* <DEDUP_REMOVED lines=8> */
[----:B---3--:R-:W-:Y:S02]  /*1f3b0*/  FFMA R32, R124, UR41, R32 ;  /* 0x000000297c207c23 */ /* 0x008fe40008000020 */
[----:B------:R-:W3:Y:S03]  /*1f3c0*/  LDL.LU R124, [R1+0x314] ;  /* 0x00031400017c7983 */ /* 0x000ee60000300800 */
[----:B------:R-:W-:-:S05]  /*1f3d0*/  F2FP.SATFINITE.E4M3.F32.PACK_AB_MERGE_C R32, RZ, R32, RZ ;  /* 0x00000020ff20723e */ /* 0x000fca00048070ff */
[----:B------:R0:W-:Y:S02]  /*1f3e0*/  @!P4 STG.E.U8 desc[UR46][R30.64+0x20], R32 ;  /* 0x000020201e00c986 */ /* 0x0001e4000c10112e */
[----:B0-----:R-:W0:Y:S08]  /*1f3f0*/  @!P2 LDC.64 R30, c[0x0][0x5c0] ;  /* 0x00017000ff1eab82 */ /* 0x001e300000000a00 */
[----:B------:R-:W1:Y:S01]  /*1f400*/  @!P3 LDC.64 R32, c[0x0][0x5c0] ;  /* 0x00017000ff20bb82 */ /* 0x000e620000000a00 */
[----:B0-----:R-:W-:-:S02]  /*1f410*/  @!P2 IADD3 R136, P5, P6, R12, R30, R7 ;  /* 0x0000001e0c88a210 */ /* 0x001fc40007ebe007 */
[----:B------:R-:W-:-:S06]  /*1f420*/  PRMT R30, RZ, 0x7610, R30 ;  /* 0x00007610ff1e7816 */ /* 0x000fcc000000001e */
[----:B------:R-:W4:Y:S01]  /*1f430*/  @!P3 LDG.E.U8 R30, desc[UR46][R22.64+0x21] ;  /* 0x0000212e161eb981 */ /* 0x000f22000c1e1100 */
[----:B------:R-:W-:Y:S02]  /*1f440*/  @!P2 IADD3.X R137, R29, R31, R6, P5, P6 ;  /* 0x0000001f1d89a210 */ /* 0x000fe40002fec406 */
[----:B------:R-:W-:Y:S02]  /*1f450*/  ISETP.LT.OR P5, PT, R27, 0x72, !P1 ;  /* 0x000000721b00780c */ /* 0x000fe40004fa1670 */
[----:B-1----:R-:W-:-:S05]  /*1f460*/  @!P3 IADD3 R32, P4, R34, R32, RZ ;  /* 0x000000202220b210 */ /* 0x002fca0007f9e0ff */
[----:B------:R-:W-:Y:S01]  /*1f470*/  @!P3 IMAD.X R33, R35, 0x1, R33, P4 ;  /* 0x000000012321b824 */ /* 0x000fe200020e0621 */
[----:B------:R-:W-:Y:S02]  /*1f480*/  LOP3.LUT P6, RZ, R0, 0x400000, RZ, 0xc0, !PT ;  /* 0x0040000000ff7812 */ /* 0x000fe400078cc0ff */
[----:B----4-:R-:W-:-:S04]  /*1f490*/  LOP3.LUT R30, R30, 0xff, RZ, 0xc0, !PT ;  /* 0x000000ff1e1e7812 */ /* 0x010fc800078ec0ff */
[----:B------:R-:W-:-:S05]  /*1f4a0*/  F2FP.F16.E4M3.UNPACK_B R30, R30 ;  /* 0x0000001eff1e723e */ /* 0x000fca00020006ff */
[----:B------:R-:W-:-:S05]  /*1f4b0*/  HADD2.F32 R30, -RZ, R30.H0_H0 ;  /* 0x2000001eff1e7230 */ /* 0x000fca0000004100 */
[----:B------:R-:W-:-:S04]  /*1f4c0*/  FMUL R30, R30, UR40 ;  /* 0x000000281e1e7c20 */ /* 0x000fc80008400000 */
[----:B--2---:R-:W-:Y:S01]  /*1f4d0*/  FFMA R30, R125, UR41, R30 ;  /* 0x000000297d1e7c23 */ /* 0x004fe2000800001e */
[----:B------:R-:W-:Y:S01]  /*1f4e0*/  LOP3.LUT R5, R5, 0xfffffbff, RZ, 0xc0, !PT ;  /* 0xfffffbff05057812 */ /* 0x000fe200078ec0ff */
[----:B------:R-:W2:Y:S03]  /*1f4f0*/  LDL.LU R125, [R1+0x318] ;  /* 0x00031800017d7983 */ /* 0x000ea60000300800 */
[----:B------:R-:W-:-:S05]  /*1f500*/  F2FP.SATFINITE.E4M3.F32.PACK_AB_MERGE_C R30, RZ, R30, RZ ;  /* 0x0000001eff1e723e */ /* 0x000fca00048070ff */
[----:B------:R0:W-:Y:S02]  /*1f510*/  @!P3 STG.E.U8 desc[UR46][R32.64+0x21], R30 ;  /* 0x0000211e2000b986 */ /* 0x0001e4000c10112e */
[----:B0-----:R-:W0:Y:S02]  /*1f520*/  @!P5 LDC.64 R30, c[0x0][0x5c0] ;  /* 0x00017000ff1edb82 */ /* 0x001e240000000a00 */
[----:B0-----:R-:W-:Y:S02]  /*1f530*/  @!P5 IADD3 R132, P3, P4, R12, R30, R7 ;  /* 0x0000001e0c84d210 */ /* 0x001fe40007c7e007 */
[----:B------:R-:W-:-:S06]  /*1f540*/  PRMT R30, RZ, 0x7610, R30 ;  /* 0x00007610ff1e7816 */ /* 0x000fcc000000001e */
[----:B------:R-:W4:Y:S01]  /*1f550*/  @!P6 LDG.E.U8 R30, desc[UR46][R20.64+0x28] ;  /* 0x0000282e141ee981 */ /* 0x000f22000c1e1100 */
        /* <DEDUP_REMOVED lines=8> */
[----:B----4-:R-:W-:-:S04]  /*1f5e0*/  LOP3.LUT R30, R30, 0xff, RZ, 0xc0, !PT ;  /* 0x000000ff1e1e7812 */ /* 0x010fc800078ec0ff */
[----:B------:R-:W-:-:S05]  /*1f5f0*/  F2FP.F16.E4M3.UNPACK_B R30, R30 ;  /* 0x0000001eff1e723e */ /* 0x000fca00020006ff */
[----:B------:R-:W-:-:S05]  /*1f600*/  HADD2.F32 R30, -RZ, R30.H0_H0 ;  /* 0x2000001eff1e7230 */ /* 0x000fca0000004100 */
[----:B------:R-:W-:-:S04]  /*1f610*/  FMUL R30, R30, UR40 ;  /* 0x000000281e1e7c20 */ /* 0x000fc80008400000 */
[----:B---3--:R-:W-:Y:S02]  /*1f620*/  FFMA R32, R124, UR41, R30 ;  /* 0x000000297c207c23 */ /* 0x008fe4000800001e */
        /* <DEDUP_REMOVED lines=27> */
[----:B0-----:R-:W-:Y:S02]  /*1f7e0*/  @!P4 IADD3 R30, P3, R32, R30, RZ ;  /* 0x0000001e201ec210 */ /* 0x001fe40007f7e0ff */
[----:B------:R-:W-:-:S06]  /*1f7f0*/  PRMT R32, RZ, 0x7610, R32 ;  /* 0x00007610ff207816 */ /* 0x000fcc0000000020 */
[----:B------:R-:W4:Y:S01]  /*1f800*/  @!P4 LDG.E.U8 R32, desc[UR46][R22.64+0x28] ;  /* 0x0000282e1620c981 */ /* 0x000f22000c1e1100 */
[----:B------:R-:W-:Y:S02]  /*1f810*/  @P1 LOP3.LUT R28, R28, 0x100000, RZ, 0xfc, !PT ;  /* 0x001000001c1c1812 */ /* 0x000fe400078efcff */
[----:B------:R-:W-:-:S04]  /*1f820*/  ISETP.GE.AND P1, PT, R26, 0x101, PT ;  /* 0x000001011a00780c */ /* 0x000fc80003f26270 */
        /* <DEDUP_REMOVED lines=71> */
[----:B------:R-:W-:Y:S01]  /*1fca0*/  ISETP.LT.OR P1, PT, R27, 0x71, !P1 ;  /* 0x000000711b00780c */ /* 0x000fe20004f21670 */
[----:B------:R-:W2:Y:S03]  /*1fcb0*/  LDL.LU R125, [R1+0x330] ;  /* 0x00033000017d7983 */ /* 0x000ea60000300800 */
[----:B------:R-:W-:-:S05]  /*1fcc0*/  F2FP.SATFINITE.E4M3.F32.PACK_AB_MERGE_C R30, RZ, R30, RZ ;  /* 0x0000001eff1e723e */ /* 0x000fca00048070ff */
[----:B------:R0:W-:Y:S02]  /*1fcd0*/  @!P2 STG.E.U8 desc[UR46][R38.64+0x31], R30 ;  /* 0x0000311e2600a986 */ /* 0x0001e4000c10112e */
[----:B0-----:R-:W0:Y:S02]  /*1fce0*/  @!P4 LDC.64 R30, c[0x0][0x5c0] ;  /* 0x00017000ff1ecb82 */ /* 0x001e240000000a00 */
[----:B0-----:R-:W-:Y:S02]  /*1fcf0*/  @!P4 IADD3 R30, P3, R32, R30, RZ ;  /* 0x0000001e201ec210 */ /* 0x001fe40007f7e0ff */
[----:B------:R-:W-:-:S06]  /*1fd00*/  PRMT R32, RZ, 0x7610, R32 ;  /* 0x00007610ff207816 */ /* 0x000fcc0000000020 */
[----:B------:R-:W4:Y:S01]  /*1fd10*/  @!P4 LDG.E.U8 R32, desc[UR46][R22.64+0x30] ;  /* 0x0000302e1620c981 */ /* 0x000f22000c1e1100 */
        /* <DEDUP_REMOVED lines=8> */
[----:B---3--:R-:W-:Y:S01]  /*1fda0*/  FFMA R32, R124, UR41, R32 ;  /* 0x000000297c207c23 */ /* 0x008fe20008000020 */
[----:B------:R-:W-:Y:S01]  /*1fdb0*/  LOP3.LUT R10, R10, 0xfffffffb, RZ, 0xc0, !PT ;  /* 0xfffffffb0a0a7812 */ /* 0x000fe200078ec0ff */
        /* <DEDUP_REMOVED lines=9> */
[----:B------:R-:W-:Y:S02]  /*1fe50*/  ISETP.GE.AND P5, PT, R26, 0x101, PT ;  /* 0x000001011a00780c */ /* 0x000fe40003fa6270 */
[----:B------:R-:W-:Y:S02]  /*1fe60*/  @P1 LOP3.LUT R10, R10, 0x4, RZ, 0xfc, !PT ;  /* 0x000000040a0a1812 */ /* 0x000fe400078efcff */
        /* <DEDUP_REMOVED lines=17> */
[----:B------:R-:W-:Y:S02]  /*1ff80*/  @P1 LOP3.LUT R10, R10, 0x2, RZ, 0xfc, !PT ;  /* 0x000000020a0a1812 */ /* 0x000fe400078efcff */
[----:B------:R-:W-:Y:S02]  /*1ff90*/  @!P1 IADD3.X R163, R29, R31, R8, P3, P4 ;  /* 0x0000001f1da39210 */ /* 0x000fe40001fe8408 */
[C---:B------:R-:W-:Y:S02]  /*1ffa0*/  ISETP.LT.OR P1, PT, R27.reuse, 0x79, !P5 ;  /* 0x000000791b00780c */ /* 0x040fe40006f21670 */
[----:B------:R-:W-:Y:S02]  /*1ffb0*/  ISETP.LT.OR P5, PT, R27, 0x7a, !P5 ;  /* 0x0000007a1b00780c */ /* 0x000fe40006fa1670 */
        /* <DEDUP_REMOVED lines=19> */
[----:B------:R-:W-:-:S04]  /*200f0*/  @P1 LOP3.LUT R10, R10, 0x200, RZ, 0xfc, !PT ;  /* 0x000002000a0a1812 */ /* 0x000fc800078efcff */
[----:B------:R-:W-:-:S04]  /*20100*/  LOP3.LUT R10, R10, 0xfffffeff, RZ, 0xc0, !PT ;  /* 0xfffffeff0a0a7812 */ /* 0x000fc800078ec0ff */
[----:B------:R-:W-:-:S03]  /*20110*/  @P5 LOP3.LUT R10, R10, 0x100, RZ, 0xfc, !PT ;  /* 0x000001000a0a5812 */ /* 0x000fc600078efcff */
[----:B-1----:R-:W-:-:S04]  /*20120*/  @!P4 IADD3 R32, P3, P5, R3, R12, R9 ;  /* 0x0000000c0320c210 */ /* 0x002fc80007d7e009 */
[----:B------:R-:W-:Y:S02]  /*20130*/  @!P4 IADD3.X R33, R4, R29, R8, P3, P5 ;  /* 0x0000001d0421c210 */ /* 0x000fe40001fea408 */
[----:B----4-:R-:W-:-:S04]  /*20140*/  LOP3.LUT R30, R30, 0xff, RZ, 0xc0, !PT ;  /* 0x000000ff1e1e7812 */ /* 0x010fc800078ec0ff */
[----:B------:R-:W-:-:S05]  /*20150*/  F2FP.F16.E4M3.UNPACK_B R30, R30 ;  /* 0x0000001eff1e723e */ /* 0x000fca00020006ff */
[----:B------:R-:W-:-:S05]  /*20160*/  HADD2.F32 R30, -RZ, R30.H0_H0 ;  /* 0x2000001eff1e7230 */ /* 0x000fca0000004100 */
[----:B------:R-:W-:-:S04]  /*20170*/  FMUL R30, R30, UR40 ;  /* 0x000000281e1e7c20 */ /* 0x000fc80008400000 */
[----:B--2---:R-:W-:Y:S01]  /*20180*/  FFMA R30, R125, UR41, R30 ;  /* 0x000000297d1e7c23 */ /* 0x004fe2000800001e */
[----:B------:R-:W-:Y:S01]  /*20190*/  LOP3.LUT P1, RZ, R28, 0x100000, RZ, 0xc0, !PT ;  /* 0x001000001cff7812 */ /* 0x000fe2000782c0ff */
[----:B------:R-:W2:Y:S03]  /*201a0*/  LDL.LU R125, [R1+0x340] ;  /* 0x00034000017d7983 */ /* 0x000ea60000300800 */
[----:B------:R-:W-:-:S05]  /*201b0*/  F2FP.SATFINITE.E4M3.F32.PACK_AB_MERGE_C R30, RZ, R30, RZ ;  /* 0x0000001eff1e723e */ /* 0x000fca00048070ff */
[----:B------:R0:W-:Y:S02]  /*201c0*/  @!P6 STG.E.U8 desc[UR46][R48.64+0x39], R30 ;  /* 0x0000391e3000e986 */ /* 0x0001e4000c10112e */
[----:B0-----:R-:W0:Y:S02]  /*201d0*/  @!P4 LDC.64 R30, c[0x0][0x5c0] ;  /* 0x00017000ff1ecb82 */ /* 0x001e240000000a00 */
[----:B0-----:R-:W-:Y:S02]  /*201e0*/  @!P4 IADD3 R30, P3, R32, R30, RZ ;  /* 0x0000001e201ec210 */ /* 0x001fe40007f7e0ff */
[----:B------:R-:W-:-:S06]  /*201f0*/  PRMT R32, RZ, 0x7610, R32 ;  /* 0x00007610ff207816 */ /* 0x000fcc0000000020 */
[----:B------:R-:W4:Y:S01]  /*20200*/  @!P4 LDG.E.U8 R32, desc[UR46][R22.64+0x38] ;  /* 0x0000382e1620c981 */ /* 0x000f22000c1e1100 */
[C---:B------:R-:W-:Y:S02]  /*20210*/  LOP3.LUT P2, RZ, R28.reuse, 0x80000, RZ, 0xc0, !PT ;  /* 0x000800001cff7812 */ /* 0x040fe4000784c0ff */
[----:B------:R-:W-:Y:S01]  /*20220*/  LOP3.LUT R28, R28, 0xffff7fff, RZ, 0xc0, !PT ;  /* 0xffff7fff1c1c7812 */ /* 0x000fe200078ec0ff */
[----:B------:R-:W-:Y:S01]  /*20230*/  @!P4 IMAD.X R31, R33, 0x1, R31, P3 ;  /* 0x00000001211fc824 */ /* 0x000fe200018e061f */
[C---:B------:R-:W-:Y:S02]  /*20240*/  ISETP.LT.OR P3, PT, R27.reuse, 0x3a, !P0 ;  /* 0x0000003a1b00780c */ /* 0x040fe40004761670 */
[----:B------:R-:W-:Y:S02]  /*20250*/  @P0 LOP3.LUT R28, R28, 0x8000, RZ, 0xfc, !PT ;  /* 0x000080001c1c0812 */ /* 0x000fe400078efcff */
[----:B------:R-:W-:-:S09]  /*20260*/  ISETP.LT.OR P0, PT, R27, 0x81, !P2 ;  /* 0x000000811b00780c */ /* 0x000fd20005701670 */
        /* <DEDUP_REMOVED lines=20> */
[----:B------:R-:W-:Y:S02]  /*203b0*/  @P0 LOP3.LUT R10, R10, 0x40000, RZ, 0xfc, !PT ;  /* 0x000400000a0a0812 */ /* 0x000fe400078efcff */
[----:B------:R-:W-:Y:S02]  /*203c0*/  ISETP.GE.AND P0, PT, R26, 0x1, PT ;  /* 0x000000011a00780c */ /* 0x000fe40003f06270 */
        /* <DEDUP_REMOVED lines=9> */
[----:B0-----:R-:W-:-:S04]  /*20460*/  @!P6 IADD3 R178, P3, P4, R12, R30, R3 ;  /* 0x0000001e0cb2e210 */ /* 0x001fc80007c7e003 */
[----:B------:R-:W-:Y:S02]  /*20470*/  @!P6 IADD3.X R179, R29, R31, R4, P3, P4 ;  /* 0x0000001f1db3e210 */ /* 0x000fe40001fe8404 */
[----:B------:R-:W-:Y:S02]  /*20480*/  ISETP.LT.OR P3, PT, R27, 0x41, !P0 ;  /* 0x000000411b00780c */ /* 0x000fe40004761670 */
[----:B------:R-:W-:-:S11]  /*20490*/  PRMT R30, RZ, 0x7610, R30 ;  /* 0x00007610ff1e7816 */ /* 0x000fd6000000001e */
[----:B------:R-:W4:Y:S02]  /*204a0*/  @!P3 LDG.E.U8 R30, desc[UR46][R24.64+0x40] ;  /* 0x0000402e181eb981 */ /* 0x000f24000c1e1100 */
[----:B----4-:R-:W-:-:S04]  /*204b0*/  LOP3.LUT R30, R30, 0xff, RZ, 0xc0, !PT ;  /* 0x000000ff1e1e7812 */ /* 0x010fc800078ec0ff */
[----:B------:R-:W-:-:S05]  /*204c0*/  F2FP.F16.E4M3.UNPACK_B R30, R30 ;  /* 0x0000001eff1e723e */ /* 0x000fca00020006ff */
[----:B------:R-:W-:-:S05]  /*204d0*/  HADD2.F32 R30, -RZ, R30.H0_H0 ;  /* 0x2000001eff1e7230 */ /* 0x000fca0000004100 */
[----:B------:R-:W-:-:S04]  /*204e0*/  FMUL R30, R30, UR40 ;  /* 0x000000281e1e7c20 */ /* 0x000fc80008400000 */
[----:B---3--:R-:W-:Y:S02]  /*204f0*/  FFMA R32, R124, UR41, R30 ;  /* 0x000000297c207c23 */ /* 0x008fe4000800001e */
[----:B------:R-:W0:Y:S01]  /*20500*/  @!P3 LDC.64 R30, c[0x0][0x5c0] ;  /* 0x00017000ff1ebb82 */ /* 0x000e220000000a00 */
[----:B------:R-:W-:Y:S01]  /*20510*/  ISETP.LT.OR P5, PT, R27, 0x89, !P2 ;  /* 0x000000891b00780c */ /* 0x000fe200057a1670 */
[----:B------:R-:W3:Y:S01]  /*20520*/  LDL.LU R124, [R1+0x34c] ;  /* 0x00034c00017c7983 */ /* 0x000ee20000300800 */
[----:B------:R-:W-:Y:S02]  /*20530*/  F2FP.SATFINITE.E4M3.F32.PACK_AB_MERGE_C R32, RZ, R32, RZ ;  /* 0x00000020ff20723e */ /* 0x000fe400048070ff */
[----:B0-----:R-:W-:-:S05]  /*20540*/  @!P3 IADD3 R30, P4, R12, R30, RZ ;  /* 0x0000001e0c1eb210 */ /* 0x001fca0007f9e0ff */
[----:B------:R-:W-:-:S05]  /*20550*/  @!P3 IMAD.X R31, R29, 0x1, R31, P4 ;  /* 0x000000011d1fb824 */ /* 0x000fca00020e061f */
[----:B------:R0:W-:Y:S01]  /*20560*/  @!P3 STG.E.U8 desc[UR46][R30.64+0x40], R32 ;  /* 0x000040201e00b986 */ /* 0x0001e2000c10112e */
[----:B------:R-:W-:Y:S02]  /*20570*/  ISETP.LT.OR P3, PT, R27, 0x42, !P0 ;  /* 0x000000421b00780c */ /* 0x000fe40004761670 */
[----:B0-----:R-:W-:-:S11]  /*20580*/  PRMT R32, RZ, 0x7610, R32 ;  /* 0x00007610ff207816 */ /* 0x001fd60000000020 */
[----:B------:R-:W0:Y:S01]  /*20590*/  @!P3 LDC.64 R30, c[0x0][0x5c0] ;  /* 0x00017000ff1ebb82 */ /* 0x000e220000000a00 */
[----:B------:R-:W4:Y:S01]  /*205a0*/  @!P3 LDG.E.U8 R32, desc[UR46][R24.64+0x41] ;  /* 0x0000412e1820b981 */ /* 0x000f22000c1e1100 */
[----:B0-----:R-:W-:-:S05]  /*205b0*/  @!P3 IADD3 R30, P4, R12, R30, RZ ;  /* 0x0000001e0c1eb210 */ /* 0x001fca0007f9e0ff */
[----:B------:R-:W-:Y:S01]  /*205c0*/  @!P3 IMAD.X R31, R29, 0x1, R31, P4 ;  /* 0x000000011d1fb824 */ /* 0x000fe200020e061f */
[----:B------:R-:W-:-:S04]  /*205d0*/  LOP3.LUT R10, R10, 0xfffdffff, RZ, 0xc0, !PT ;  /* 0xfffdffff0a0a7812 */ /* 0x000fc800078ec0ff */
[----:B------:R-:W-:Y:S02]  /*205e0*/  @P6 LOP3.LUT R10, R10, 0x20000, RZ, 0xfc, !PT ;  /* 0x000200000a0a6812 */ /* 0x000fe400078efcff */
[----:B------:R-:W-:Y:S02]  /*205f0*/  ISETP.LT.OR P6, PT, R27, 0x41, !P2 ;  /* 0x000000411b00780c */ /* 0x000fe400057c1670 */
        /* <DEDUP_REMOVED lines=15> */
[----:B------:R-:W-:Y:S02]  /*206f0*/  ISETP.LT.OR P5, PT, R27, 0x8a, !P2 ;  /* 0x0000008a1b00780c */ /* 0x000fe400057a1670 */
[----:B------:R-:W-:-:S11]  /*20700*/  LOP3.LUT R10, R10, 0xffffbfff, RZ, 0xc0, !PT ;  /* 0xffffbfff0a0a7812 */ /* 0x000fd600078ec0ff */
[----:B------:R-:W-:Y:S02]  /*20710*/  @P5 LOP3.LUT R10, R10, 0x4000, RZ, 0xfc, !PT ;  /* 0x000040000a0a5812 */ /* 0x000fe400078efcff */
        /* <DEDUP_REMOVED lines=13> */
[----:B------:R-:W-:Y:S01]  /*207f0*/  @!P6 STG.E.U8 desc[UR46][R86.64+0x40], R32 ;  /* 0x000040205600e986 */ /* 0x000fe2000c10112e */
[----:B------:R-:W-:Y:S02]  /*20800*/  ISETP.LT.OR P6, PT, R27, 0x42, !P2 ;  /* 0x000000421b00780c */ /* 0x000fe400057c1670 */
[----:B0-----:R-:W-:Y:S02]  /*20810*/  @!P5 IADD3 R190, P3, P4, R12, R30, R3 ;  /* 0x0000001e0cbed210 */ /* 0x001fe40007c7e003 */
[----:B------:R-:W-:-:S09]  /*20820*/  PRMT R30, RZ, 0x7610, R30 ;  /* 0x00007610ff1e7816 */ /* 0x000fd2000000001e */
[----:B------:R-:W4:Y:S01]  /*20830*/  @!P6 LDG.E.U8 R30, desc[UR46][R14.64+0x41] ;  /* 0x0000412e0e1ee981 */ /* 0x000f22000c1e1100 */
[----:B------:R-:W-:Y:S02]  /*20840*/  @P5 LOP3.LUT R10, R10, 0x8000, RZ, 0xfc, !PT ;  /* 0x000080000a0a5812 */ /* 0x000fe400078efcff */
[----:B------:R-:W-:Y:S02]  /*20850*/  @!P5 IADD3.X R191, R29, R31, R4, P3, P4 ;  /* 0x0000001f1dbfd210 */ /* 0x000fe40001fe8404 */
[----:B------:R-:W-:Y:S02]  /*20860*/  ISETP.LT.OR P5, PT, R27, 0x92, !P2 ;  /* 0x000000921b00780c */ /* 0x000fe400057a1670 */
        /* <DEDUP_REMOVED lines=30> */
[----:B------:R-:W-:Y:S02]  /*20a50*/  @P0 LOP3.LUT R28, R28, 0x40000, RZ, 0xfc, !PT ;  /* 0x000400001c1c0812 */ /* 0x000fe400078efcff */
[----:B------:R-:W-:Y:S02]  /*20a60*/  ISETP.LT.OR P0, PT, R27, 0x99, !P2 ;  /* 0x000000991b00780c */ /* 0x000fe40005701670 */
        /* <DEDUP_REMOVED lines=21> */
[----:B------:R-:W-:-:S04]  /*20bc0*/  LOP3.LUT R28, R28, 0xfffeffff, RZ, 0xc0, !PT ;  /* 0xfffeffff1c1c7812 */ /* 0x000fc800078ec0ff */
[----:B------:R-:W-:Y:S02]  /*20bd0*/  @P2 LOP3.LUT R28, R28, 0x10000, RZ, 0xfc, !PT ;  /* 0x000100001c1c2812 */ /* 0x000fe400078efcff */
        /* <DEDUP_REMOVED lines=14> */
[----:B------:R-:W-:Y:S01]  /*20cc0*/  @!P5 STG.E.U8 desc[UR46][R88.64+0x48], R32 ;  /* 0x000048205800d986 */ /* 0x000fe2000c10112e */
        /* <DEDUP_REMOVED lines=8> */
[----:B------:R-:W-:Y:S02]  /*20d50*/  LOP3.LUT P0, RZ, R28, 0x40000, RZ, 0xc0, !PT ;  /* 0x000400001cff7812 */ /* 0x000fe4000780c0ff */
        /* <DEDUP_REMOVED lines=94> */
[----:B------:R-:W-:Y:S01]  /*21340*/  LOP3.LUT P6, RZ, R0, 0x40000000, RZ, 0xc0, !PT ;  /* 0x4000000000ff7812 */ /* 0x000fe200078cc0ff */
        /* <DEDUP_REMOVED lines=9> */
[----:B------:R-:W-:Y:S02]  /*213e0*/  ISETP.LT.OR P0, PT, R27, 0x99, !P1 ;  /* 0x000000991b00780c */ /* 0x000fe40004f01670 */
[----:B0-----:R-:W-:-:S05]  /*213f0*/  @!P3 IADD3 R30, P4, R12, R30, RZ ;  /* 0x0000001e0c1eb210 */ /* 0x001fca0007f9e0ff */
[----:B------:R-:W-:Y:S01]  /*21400*/  @!P3 IMAD.X R31, R29, 0x1, R31, P4 ;  /* 0x000000011d1fb824 */ /* 0x000fe200020e061f */
        /* <DEDUP_REMOVED lines=10> */
[----:B0-----:R-:W-:Y:S02]  /*214b0*/  @!P0 IADD3 R214, P3, P4, R12, R30, R7 ;  /* 0x0000001e0cd68210 */ /* 0x001fe40007c7e007 */
[----:B------:R-:W-:-:S06]  /*214c0*/  PRMT R30, RZ, 0x7610, R30 ;  /* 0x00007610ff1e7816 */ /* 0x000fcc000000001e */
[----:B------:R-:W4:Y:S01]  /*214d0*/  @!P6 LDG.E.U8 R30, desc[UR46][R14.64+0x58] ;  /* 0x0000582e0e1ee981 */ /* 0x000f22000c1e1100 */
[----:B------:R-:W-:Y:S02]  /*214e0*/  LOP3.LUT R10, R10, 0xfffffff7, RZ, 0xc0, !PT ;  /* 0xfffffff70a0a7812 */ /* 0x000fe400078ec0ff */
[----:B------:R-:W-:Y:S02]  /*214f0*/  @!P0 IADD3.X R215, R29, R31, R6, P3, P4 ;  /* 0x0000001f1dd78210 */ /* 0x000fe40001fe8406 */
[----:B------:R-:W-:-:S04]  /*21500*/  @P2 LOP3.LUT R10, R10, 0x8, RZ, 0xfc, !PT ;  /* 0x000000080a0a2812 */ /* 0x000fc800078efcff */
[----:B------:R-:W-:-:S04]  /*21510*/  LOP3.LUT R10, R10, 0xfffffffe, RZ, 0xc0, !PT ;  /* 0xfffffffe0a0a7812 */ /* 0x000fc800078ec0ff */
[----:B------:R-:W-:Y:S02]  /*21520*/  @P0 LOP3.LUT R10, R10, 0x1, RZ, 0xfc, !PT ;  /* 0x000000010a0a0812 */ /* 0x000fe400078efcff */
[----:B------:R-:W-:Y:S02]  /*21530*/  ISETP.GE.AND P0, PT, R26, 0x101, PT ;  /* 0x000001011a00780c */ /* 0x000fe40003f06270 */
[----:B------:R-:W-:Y:S02]  /*21540*/  LOP3.LUT P2, RZ, R0, 0x20000000, RZ, 0xc0, !PT ;  /* 0x2000000000ff7812 */ /* 0x000fe4000784c0ff */
        /* <DEDUP_REMOVED lines=8> */
[----:B------:R-:W-:-:S05]  /*215d0*/  F2FP.SATFINITE.E4M3.F32.PACK_AB_MERGE_C R32, RZ, R32, RZ ;  /* 0x00000020ff20723e */ /* 0x000fca00048070ff */
[----:B------:R-:W-:Y:S01]  /*215e0*/  @!P6 STG.E.U8 desc[UR46][R92.64+0x58], R32 ;  /* 0x000058205c00e986 */ /* 0x000fe2000c10112e */
[----:B------:R-:W-:Y:S02]  /*215f0*/  ISETP.LT.OR P6, PT, R27, 0x81, !P0 ;  /* 0x000000811b00780c */ /* 0x000fe400047c1670 */
[----:B0-----:R-:W-:-:S04]  /*21600*/  @!P1 IADD3 R212, P3, P4, R12, R30, R7 ;  /* 0x0000001e0cd49210 */ /* 0x001fc80007c7e007 */
[----:B------:R-:W-:-:S07]  /*21610*/  @!P1 IADD3.X R213, R29, R31, R6, P3, P4 ;  /* 0x0000001f1dd59210 */ /* 0x000fce0001fe8406 */
[----:B------:R-:W0:Y:S02]  /*21620*/  @!P6 LDC.64 R30, c[0x0][0x5c0] ;  /* 0x00017000ff1eeb82 */ /* 0x000e240000000a00 */
[----:B0-----:R-:W-:Y:S02]  /*21630*/  @!P6 IADD3 R220, P3, P4, R12, R30, R9 ;  /* 0x0000001e0cdce210 */ /* 0x001fe40007c7e009 */
[----:B------:R-:W-:-:S06]  /*21640*/  PRMT R30, RZ, 0x7610, R30 ;  /* 0x00007610ff1e7816 */ /* 0x000fcc000000001e */
[----:B------:R-:W4:Y:S01]  /*21650*/  @!P2 LDG.E.U8 R30, desc[UR46][R14.64+0x59] ;  /* 0x0000592e0e1ea981 */ /* 0x000f22000c1e1100 */
        /* <DEDUP_REMOVED lines=9> */
[----:B------:R0:W-:Y:S01]  /*216f0*/  @!P2 STG.E.U8 desc[UR46][R94.64+0x59], R30 ;  /* 0x0000591e5e00a986 */ /* 0x0001e2000c10112e */
[----:B------:R-:W-:-:S13]  /*21700*/  ISETP.LT.OR P2, PT, R27, 0x82, !P0 ;  /* 0x000000821b00780c */ /* 0x000fda0004741670 */
[----:B0-----:R-:W0:Y:S02]  /*21710*/  @!P2 LDC.64 R30, c[0x0][0x5c0] ;  /* 0x00017000ff1eab82 */ /* 0x001e240000000a00 */
[----:B0-----:R-:W-:Y:S02]  /*21720*/  @!P2 IADD3 R218, P3, P4, R12, R30, R9 ;  /* 0x0000001e0cdaa210 */ /* 0x001fe40007c7e009 */
[----:B------:R-:W-:-:S06]  /*21730*/  PRMT R30, RZ, 0x7610, R30 ;  /* 0x00007610ff1e7816 */ /* 0x000fcc000000001e */
[----:B------:R-:W4:Y:S01]  /*21740*/  @!P5 LDG.E.U8 R30, desc[UR46][R16.64+0x40] ;  /* 0x0000402e101ed981 */ /* 0x000f22000c1e1100 */
[----:B------:R-:W-:-:S04]  /*21750*/  @P1 LOP3.LUT R5, R5, 0x80000000, RZ, 0xfc, !PT ;  /* 0x8000000005051812 */ /* 0x000fc800078efcff */
[----:B------:R-:W-:-:S04]  /*21760*/  LOP3.LUT R5, R5, 0xbfffffff, RZ, 0xc0, !PT ;  /* 0xbfffffff05057812 */ /* 0x000fc800078ec0ff */
        /* <DEDUP_REMOVED lines=26> */
[----:B------:R-:W-:-:S13]  /*21910*/  ISETP.LT.OR P4, PT, R27, 0x41, !P1 ;  /* 0x000000411b00780c */ /* 0x000fda0004f81670 */
        /* <DEDUP_REMOVED lines=132> */
[----:B------:R-:W-:Y:S02]  /*22160*/  @!P5 IADD3.X R35, R29, R31, R4, P3, P4 ;  /* 0x0000001f1d23d210 */ /* 0x000fe40001fe8404 */
[----:B------:R-:W-:Y:S01]  /*22170*/  LOP3.LUT R5, R5, 0xfffeffff, RZ, 0xc0, !PT ;  /* 0xfffeffff05057812 */ /* 0x000fe200078ec0ff */
[----:B------:R-:W-:Y:S03]  /*22180*/  @!P0 STL.64 [R1+0x8], R38 ;  /* 0x0000082601008387 */ /* 0x000fe60000100a00 */
[----:B------:R-:W-:Y:S01]  /*22190*/  @P5 LOP3.LUT R5, R5, 0x10000, RZ, 0xfc, !PT ;  /* 0x0001000005055812 */ /* 0x000fe200078efcff */
[----:B------:R-:W4:Y:S04]  /*221a0*/  LDL.LU R125, [R1+0x3a8] ;  /* 0x0003a800017d7983 */ /* 0x000f280000300800 */
[----:B------:R-:W-:Y:S01]  /*221b0*/  @!P5 STL.64 [R1], R34 ;  /* 0x000000220100d387 */ /* 0x000fe20000100a00 */
[----:B------:R-:W-:-:S02]  /*221c0*/  ISETP.LT.OR P5, PT, R27, 0xa9, !P2 ;  /* 0x000000a91b00780c */ /* 0x000fc400057a1670 */
        /* <DEDUP_REMOVED lines=19> */
[----:B------:R-:W3:Y:S01]  /*22300*/  @!P0 LDG.E.U8 R30, desc[UR46][R16.64+0x51] ;  /* 0x0000512e101e8981 */ /* 0x000ee2000c1e1100 */
[----:B------:R-:W-:Y:S02]  /*22310*/  @!P5 IADD3.X R231, R29, R31, R4, P3, P4 ;  /* 0x0000001f1de7d210 */ /* 0x000fe40001fe8404 */
[----:B------:R-:W-:Y:S02]  /*22320*/  ISETP.LT.OR P4, PT, R27, 0x51, !P1 ;  /* 0x000000511b00780c */ /* 0x000fe40004f81670 */
[----:B------:R-:W-:-:S11]  /*22330*/  @P5 LOP3.LUT R5, R5, 0x8000, RZ, 0xfc, !PT ;  /* 0x0000800005055812 */ /* 0x000fd600078efcff */
[----:B-1----:R-:W-:-:S04]  /*22340*/  @!P4 IADD3 R32, P3, P5, R3, R12, R7 ;  /* 0x0000000c0320c210 */ /* 0x002fc80007d7e007 */
[----:B------:R-:W-:Y:S02]  /*22350*/  @!P4 IADD3.X R33, R4, R29, R6, P3, P5 ;  /* 0x0000001d0421c210 */ /* 0x000fe40001fea406 */
[----:B---3--:R-:W-:-:S04]  /*22360*/  LOP3.LUT R30, R30, 0xff, RZ, 0xc0, !PT ;  /* 0x000000ff1e1e7812 */ /* 0x008fc800078ec0ff */
[----:B------:R-:W-:-:S05]  /*22370*/  F2FP.F16.E4M3.UNPACK_B R30, R30 ;  /* 0x0000001eff1e723e */ /* 0x000fca00020006ff */
[----:B------:R-:W-:-:S05]  /*22380*/  HADD2.F32 R30, -RZ, R30.H0_H0 ;  /* 0x2000001eff1e7230 */ /* 0x000fca0000004100 */
[----:B------:R-:W-:-:S04]  /*22390*/  FMUL R30, R30, UR40 ;  /* 0x000000281e1e7c20 */ /* 0x000fc80008400000 */
[----:B----4-:R-:W-:Y:S02]  /*223a0*/  FFMA R30, R125, UR41, R30 ;  /* 0x000000297d1e7c23 */ /* 0x010fe4000800001e */
[----:B------:R-:W3:Y:S03]  /*223b0*/  LDL.LU R125, [R1+0x3b0] ;  /* 0x0003b000017d7983 */ /* 0x000ee60000300800 */
        /* <DEDUP_REMOVED lines=20> */
[----:B0-----:R-:W0:Y:S08]  /*22500*/  @!P0 LDC.64 R30, c[0x0][0x5c0] ;  /* 0x00017000ff1e8b82 */ /* 0x001e300000000a00 */
[----:B------:R-:W1:Y:S01]  /*22510*/  @!P3 LDC.64 R32, c[0x0][0x5c0] ;  /* 0x00017000ff20bb82 */ /* 0x000e620000000a00 */
[----:B0-----:R-:W-:-:S02]  /*22520*/  @!P0 IADD3 R216, P5, P6, R12, R30, R3 ;  /* 0x0000001e0cd88210 */ /* 0x001fc40007ebe003 */
[----:B------:R-:W-:-:S06]  /*22530*/  PRMT R30, RZ, 0x7610, R30 ;  /* 0x00007610ff1e7816 */ /* 0x000fcc000000001e */
[----:B------:R-:W4:Y:S01]  /*22540*/  @!P3 LDG.E.U8 R30, desc[UR46][R18.64+0x51] ;  /* 0x0000512e121eb981 */ /* 0x000f22000c1e1100 */
[----:B------:R-:W-:Y:S02]  /*22550*/  @P0 LOP3.LUT R5, R5, 0x4000, RZ, 0xfc, !PT ;  /* 0x0000400005050812 */ /* 0x000fe400078efcff */
        /* <DEDUP_REMOVED lines=21> */
[----:B------:R-:W-:Y:S02]  /*226b0*/  LOP3.LUT P6, RZ, R2, 0x2, RZ, 0xc0, !PT ;  /* 0x0000000202ff7812 */ /* 0x000fe400078cc0ff */
[----:B----4-:R-:W-:-:S04]  /*226c0*/  LOP3.LUT R30, R30, 0xff, RZ, 0xc0, !PT ;  /* 0x000000ff1e1e7812 */ /* 0x010fc800078ec0ff */
[----:B------:R-:W-:-:S05]  /*226d0*/  F2FP.F16.E4M3.UNPACK_B R30, R30 ;  /* 0x0000001eff1e723e */ /* 0x000fca00020006ff */
[----:B------:R-:W-:-:S05]  /*226e0*/  HADD2.F32 R30, -RZ, R30.H0_H0 ;  /* 0x2000001eff1e7230 */ /* 0x000fca0000004100 */
[----:B------:R-:W-:-:S04]  /*226f0*/  FMUL R30, R30, UR40 ;  /* 0x000000281e1e7c20 */ /* 0x000fc80008400000 */
[----:B--2---:R-:W-:Y:S02]  /*22700*/  FFMA R32, R124, UR41, R30 ;  /* 0x000000297c207c23 */ /* 0x004fe4000800001e */
[----:B------:R-:W0:Y:S01]  /*22710*/  @!P0 LDC.64 R30, c[0x0][0x5c0] ;  /* 0x00017000ff1e8b82 */ /* 0x000e220000000a00 */
[----:B------:R-:W-:Y:S01]  /*22720*/  LOP3.LUT R5, R5, 0xffffdfff, RZ, 0xc0, !PT ;  /* 0xffffdfff05057812 */ /* 0x000fe200078ec0ff */
[----:B------:R-:W2:Y:S01]  /*22730*/  LDL.LU R124, [R1+0x3bc] ;  /* 0x0003bc00017c7983 */ /* 0x000ea20000300800 */
        /* <DEDUP_REMOVED lines=20> */
[----:B---3--:R-:W-:Y:S01]  /*22880*/  FFMA R30, R125, UR41, R30 ;  /* 0x000000297d1e7c23 */ /* 0x008fe2000800001e */
[----:B------:R-:W-:Y:S01]  /*22890*/  LOP3.LUT P0, RZ, R28, 0x8000, RZ, 0xc0, !PT ;  /* 0x000080001cff7812 */ /* 0x000fe2000780c0ff */
[----:B------:R-:W3:Y:S03]  /*228a0*/  LDL.LU R125, [R1+0x3c0] ;  /* 0x0003c000017d7983 */ /* 0x000ee60000300800 */
[----:B------:R-:W-:-:S05]  /*228b0*/  F2FP.SATFINITE.E4M3.F32.PACK_AB_MERGE_C R30, RZ, R30, RZ ;  /* 0x0000001eff1e723e */ /* 0x000fca00048070ff */
[----:B------:R0:W-:Y:S02]  /*228c0*/  @!P6 STG.E.U8 desc[UR46][R102.64+0x59], R30 ;  /* 0x0000591e6600e986 */ /* 0x0001e4000c10112e */
[----:B0-----:R-:W0:Y:S02]  /*228d0*/  @!P4 LDC.64 R30, c[0x0][0x5c0] ;  /* 0x00017000ff1ecb82 */ /* 0x001e240000000a00 */
[----:B0-----:R-:W-:Y:S02]  /*228e0*/  @!P4 IADD3 R30, P3, R32, R30, RZ ;  /* 0x0000001e201ec210 */ /* 0x001fe40007f7e0ff */
[----:B------:R-:W-:-:S06]  /*228f0*/  PRMT R32, RZ, 0x7610, R32 ;  /* 0x00007610ff207816 */ /* 0x000fcc0000000020 */
[----:B------:R-:W4:Y:S01]  /*22900*/  @!P4 LDG.E.U8 R32, desc[UR46][R18.64+0x58] ;  /* 0x0000582e1220c981 */ /* 0x000f22000c1e1100 */
        /* <DEDUP_REMOVED lines=75> */
[----:B---3--:R-:W-:-:S05]  /*22dc0*/  FFMA R30, R125, UR41, R30 ;  /* 0x000000297d1e7c23 */ /* 0x008fca000800001e */
        /* <DEDUP_REMOVED lines=10> */
[----:B------:R-:W-:Y:S01]  /*22e70*/  @!P3 IADD3.X R35, R4, R29, R8, P5, P6 ;  /* 0x0000001d0423b210 */ /* 0x000fe20002fec408 */
[----:B------:R-:W-:Y:S04]  /*22e80*/  STL [R1+0x728], R168 ;  /* 0x000728a801007387 */ /* 0x000fe80000100800 */
[----:B------:R-:W-:Y:S04]  /*22e90*/  STL [R1+0x724], R169 ;  /* 0x000724a901007387 */ /* 0x000fe80000100800 */
[----:B------:R-:W-:Y:S04]  /*22ea0*/  STL [R1+0x72c], R167 ;  /* 0x00072ca701007387 */ /* 0x000fe80000100800 */
[----:B------:R-:W4:Y:S01]  /*22eb0*/  LDL.LU R125, [R1+0x3d0] ;  /* 0x0003d000017d7983 */ /* 0x000f220000300800 */
[----:B---3--:R-:W-:-:S04]  /*22ec0*/  LOP3.LUT R32, R32, 0xff, RZ, 0xc0, !PT ;  /* 0x000000ff20207812 */ /* 0x008fc800078ec0ff */
        /* <DEDUP_REMOVED lines=21> */
[----:B----4-:R-:W-:Y:S01]  /*23020*/  FFMA R30, R125, UR41, R30 ;  /* 0x000000297d1e7c23 */ /* 0x010fe2000800001e */
        /* <DEDUP_REMOVED lines=12> */
[C---:B------:R-:W-:Y:S02]  /*230f0*/  ISETP.LT.OR P5, PT, R27.reuse, 0xb9, !P1 ;  /* 0x000000b91b00780c */ /* 0x040fe40004fa1670 */
[----:B------:R-:W-:Y:S02]  /*23100*/  ISETP.LT.OR P1, PT, R27, 0xba, !P1 ;  /* 0x000000ba1b00780c */ /* 0x000fe40004f21670 */
[----:B------:R-:W-:-:S02]  /*23110*/  LOP3.LUT P2, RZ, R0, 0x40, RZ, 0xc0, !PT ;  /* 0x0000004000ff7812 */ /* 0x000fc4000784c0ff */
        /* <DEDUP_REMOVED lines=19> */
[----:B------:R-:W-:-:S04]  /*23250*/  @!P4 IADD3 R33, P3, P5, R3, R12, R9 ;  /* 0x0000000c0321c210 */ /* 0x000fc80007d7e009 */
[----:B-1----:R-:W-:Y:S02]  /*23260*/  @!P4 IADD3.X R32, R4, R29, R8, P3, P5 ;  /* 0x0000001d0420c210 */ /* 0x002fe40001fea408 */
        /* <DEDUP_REMOVED lines=10> */
[----:B0-----:R-:W-:-:S05]  /*23310*/  @!P4 IADD3 R30, P3, R33, R30, RZ ;  /* 0x0000001e211ec210 */ /* 0x001fca0007f7e0ff */
[----:B------:R-:W-:Y:S01]  /*23320*/  @!P4 IMAD.X R31, R32, 0x1, R31, P3 ;  /* 0x00000001201fc824 */ /* 0x000fe200018e061f */
[----:B------:R-:W-:-:S06]  /*23330*/  PRMT R32, RZ, 0x7610, R32 ;  /* 0x00007610ff207816 */ /* 0x000fcc0000000020 */
[----:B------:R-:W4:Y:S01]  /*23340*/  @!P4 LDG.E.U8 R32, desc[UR46][R22.64+0x48] ;  /* 0x0000482e1620c981 */ /* 0x000f22000c1e1100 */
[----:B------:R-:W-:Y:S02]  /*23350*/  ISETP.GE.AND P2, PT, R26, 0x101, PT ;  /* 0x000001011a00780c */ /* 0x000fe40003f46270 */
[----:B------:R-:W-:Y:S02]  /*23360*/  @P1 LOP3.LUT R2, R2, 0x20000000, RZ, 0xfc, !PT ;  /* 0x2000000002021812 */ /* 0x000fe400078efcff */
[C---:B------:R-:W-:Y:S02]  /*23370*/  ISETP.LT.OR P1, PT, R27.reuse, 0xa1, !P2 ;  /* 0x000000a11b00780c */ /* 0x040fe40005721670 */
        /* <DEDUP_REMOVED lines=42> */
[----:B------:R-:W-:Y:S02]  /*23620*/  LOP3.LUT P1, RZ, R0, 0x20, RZ, 0xc0, !PT ;  /* 0x0000002000ff7812 */ /* 0x000fe4000782c0ff */
        /* <DEDUP_REMOVED lines=20> */
[----:B-1----:R-:W-:Y:S02]  /*23770*/  @!P4 IADD3.X R32, R4, R29, R8, P3, P5 ;  /* 0x0000001d0420c210 */ /* 0x002fe40001fea408 */
[----:B--2---:R-:W-:-:S04]  /*23780*/  LOP3.LUT R30, R30, 0xff, RZ, 0xc0, !PT ;  /* 0x000000ff1e1e7812 */ /* 0x004fc800078ec0ff */
[----:B------:R-:W-:-:S05]  /*23790*/  F2FP.F16.E4M3.UNPACK_B R30, R30 ;  /* 0x0000001eff1e723e */ /* 0x000fca00020006ff */
[----:B------:R-:W-:-:S05]  /*237a0*/  HADD2.F32 R30, -RZ, R30.H0_H0 ;  /* 0x2000001eff1e7230 */ /* 0x000fca0000004100 */
[----:B------:R-:W-:-:S04]  /*237b0*/  FMUL R30, R30, UR40 ;  /* 0x000000281e1e7c20 */ /* 0x000fc80008400000 */
[----:B----4-:R-:W-:Y:S02]  /*237c0*/  FFMA R30, R145, UR41, R30 ;  /* 0x00000029911e7c23 */ /* 0x010fe4000800001e */
[----:B------:R-:W2:Y:S03]  /*237d0*/  LDL.LU R145, [R1+0x3f0] ;  /* 0x0003f00001917983 */ /* 0x000ea60000300800 */
[----:B------:R-:W-:-:S05]  /*237e0*/  F2FP.SATFINITE.E4M3.F32.PACK_AB_MERGE_C R30, RZ, R30, RZ ;  /* 0x0000001eff1e723e */ /* 0x000fca00048070ff */
[----:B------:R0:W-:Y:S02]  /*237f0*/  @!P1 STG.E.U8 desc[UR46][R40.64+0x51], R30 ;  /* 0x0000511e28009986 */ /* 0x0001e4000c10112e */
[----:B0-----:R-:W0:Y:S02]  /*23800*/  @!P4 LDC.64 R30, c[0x0][0x5c0] ;  /* 0x00017000ff1ecb82 */ /* 0x001e240000000a00 */
[----:B0-----:R-:W-:-:S05]  /*23810*/  @!P4 IADD3 R30, P3, R33, R30, RZ ;  /* 0x0000001e211ec210 */ /* 0x001fca0007f7e0ff */
[----:B------:R-:W-:Y:S01]  /*23820*/  @!P4 IMAD.X R31, R32, 0x1, R31, P3 ;  /* 0x00000001201fc824 */ /* 0x000fe200018e061f */
[----:B------:R-:W-:-:S06]  /*23830*/  PRMT R32, RZ, 0x7610, R32 ;  /* 0x00007610ff207816 */ /* 0x000fcc0000000020 */
[----:B------:R-:W3:Y:S01]  /*23840*/  @!P4 LDG.E.U8 R32, desc[UR46][R22.64+0x50] ;  /* 0x0000502e1620c981 */ /* 0x000ee2000c1e1100 */
[C---:B------:R-:W-:Y:S02]  /*23850*/  ISETP.LT.OR P1, PT, R27.reuse, 0xb1, !P2 ;  /* 0x000000b11b00780c */ /* 0x040fe40005721670 */
        /* <DEDUP_REMOVED lines=19> */
[----:B-1----:R-:W-:Y:S02]  /*23990*/  @!P3 IADD3 R32, P4, R35, R32, RZ ;  /* 0x000000202320b210 */ /* 0x002fe40007f9e0ff */
[----:B------:R-:W-:-:S03]  /*239a0*/  ISETP.LT.OR P2, PT, R27, 0xb2, !P6 ;  /* 0x000000b21b00780c */ /* 0x000fc60007741670 */
[----:B------:R-:W-:Y:S01]  /*239b0*/  @!P3 IMAD.X R33, R34, 0x1, R33, P4 ;  /* 0x000000012221b824 */ /* 0x000fe200020e0621 */
[----:B------:R-:W-:-:S04]  /*239c0*/  @P1 LOP3.LUT R2, R2, 0x1000000, RZ, 0xfc, !PT ;  /* 0x0100000002021812 */ /* 0x000fc800078efcff */
        /* <DEDUP_REMOVED lines=40> */
[----:B------:R-:W-:-:S04]  /*23c50*/  @!P4 IADD3 R33, P3, P5, R3, R12, R9 ;  /* 0x0000000c0321c210 */ /* 0x000fc80007d7e009 */
[----:B-1----:R-:W-:Y:S02]  /*23c60*/  @!P4 IADD3.X R32, R4, R29, R8, P3, P5 ;  /* 0x0000001d0420c210 */ /* 0x002fe40001fea408 */
        /* <DEDUP_REMOVED lines=10> */
[----:B0-----:R-:W-:-:S05]  /*23d10*/  @!P4 IADD3 R30, P3, R33, R30, RZ ;  /* 0x0000001e211ec210 */ /* 0x001fca0007f7e0ff */
[----:B------:R-:W-:Y:S01]  /*23d20*/  @!P4 IMAD.X R31, R32, 0x1, R31, P3 ;  /* 0x00000001201fc824 */ /* 0x000fe200018e061f */
[----:B------:R-:W-:-:S06]  /*23d30*/  PRMT R32, RZ, 0x7610, R32 ;  /* 0x00007610ff207816 */ /* 0x000fcc0000000020 */
[----:B------:R-:W4:Y:S01]  /*23d40*/  @!P4 LDG.E.U8 R32, desc[UR46][R22.64+0x58] ;  /* 0x0000582e1620c981 */ /* 0x000f22000c1e1100 */
        /* <DEDUP_REMOVED lines=19> */
[----:B------:R-:W-:Y:S02]  /*23e80*/  ISETP.LT.OR P0, PT, R27, 0xc2, !P2 ;  /* 0x000000c21b00780c */ /* 0x000fe40005701670 */
[----:B-1----:R-:W-:-:S05]  /*23e90*/  @!P3 IADD3 R32, P4, R35, R32, RZ ;  /* 0x000000202320b210 */ /* 0x002fca0007f9e0ff */
[----:B------:R-:W-:Y:S01]  /*23ea0*/  @!P3 IMAD.X R33, R34, 0x1, R33, P4 ;  /* 0x000000012221b824 */ /* 0x000fe200020e0621 */
[----:B------:R-:W-:Y:S02]  /*23eb0*/  @!P1 IADD3.X R65, R29, R31, R4, P5, P6 ;  /* 0x0000001f1d419210 */ /* 0x000fe40002fec404 */
        /* <DEDUP_REMOVED lines=31> */
[----:B------:R-:W-:-:S04]  /*240b0*/  @P1 LOP3.LUT R2, R2, 0x100000, RZ, 0xfc, !PT ;  /* 0x0010000002021812 */ /* 0x000fc800078efcff */
[----:B------:R-:W-:-:S04]  /*240c0*/  LOP3.LUT R2, R2, 0xfff7ffff, RZ, 0xc0, !PT ;  /* 0xfff7ffff02027812 */ /* 0x000fc800078ec0ff */
[----:B------:R-:W-:Y:S02]  /*240d0*/  @P0 LOP3.LUT R2, R2, 0x80000, RZ, 0xfc, !PT ;  /* 0x0008000002020812 */ /* 0x000fe400078efcff */
[----:B------:R-:W-:Y:S02]  /*240e0*/  ISETP.LT.OR P0, PT, R27, 0xc9, !P2 ;  /* 0x000000c91b00780c */ /* 0x000fe40005701670 */
[----:B0-----:R-:W-:-:S05]  /*240f0*/  @!P3 IADD3 R30, P4, R12, R30, RZ ;  /* 0x0000001e0c1eb210 */ /* 0x001fca0007f9e0ff */
[----:B------:R-:W-:Y:S01]  /*24100*/  @!P3 IMAD.X R31, R29, 0x1, R31, P4 ;  /* 0x000000011d1fb824 */ /* 0x000fe200020e061f */
        /* <DEDUP_REMOVED lines=88> */
[----:B------:R-:W-:Y:S02]  /*24690*/  @!P5 IADD3.X R49, R29, R31, R4, P3, P4 ;  /* 0x0000001f1d31d210 */ /* 0x000fe40001fe8404 */
[----:B------:R-:W-:Y:S02]  /*246a0*/  ISETP.LT.OR P4, PT, R27, 0xda, !P2 ;  /* 0x000000da1b00780c */ /* 0x000fe40005781670 */
        /* <DEDUP_REMOVED lines=42> */
[----:B------:R-:W-:Y:S02]  /*24950*/  FMUL R32, R30, UR40 ;  /* 0x000000281e207c20 */ /* 0x000fe40008400000 */
[----:B------:R-:W0:Y:S02]  /*24960*/  @!P2 LDC.64 R30, c[0x0][0x5c0] ;  /* 0x00017000ff1eab82 */ /* 0x000e240000000a00 */
[----:B---3--:R-:W-:Y:S01]  /*24970*/  FFMA R32, R144, UR41, R32 ;  /* 0x0000002990207c23 */ /* 0x008fe20008000020 */
[----:B------:R-:W-:Y:S01]  /*24980*/  ISETP.LT.OR P1, PT, R27, 0xc9, !P5 ;  /* 0x000000c91b00780c */ /* 0x000fe20006f21670 */
[----:B------:R-:W3:Y:S03]  /*24990*/  LDL.LU R144, [R1+0x42c] ;  /* 0x00042c0001907983 */ /* 0x000ee60000300800 */
        /* <DEDUP_REMOVED lines=33> */
[----:B------:R-:W-:Y:S02]  /*24bb0*/  FMUL R32, R30, UR40 ;  /* 0x000000281e207c20 */ /* 0x000fe40008400000 */
[----:B------:R-:W0:Y:S02]  /*24bc0*/  @!P1 LDC.64 R30, c[0x0][0x5c0] ;  /* 0x00017000ff1e9b82 */ /* 0x000e240000000a00 */
[----:B---3--:R-:W-:Y:S02]  /*24bd0*/  FFMA R32, R144, UR41, R32 ;  /* 0x0000002990207c23 */ /* 0x008fe40008000020 */
[----:B------:R-:W3:Y:S03]  /*24be0*/  LDL.LU R144, [R1+0x434] ;  /* 0x0004340001907983 */ /* 0x000ee60000300800 */
        /* <DEDUP_REMOVED lines=17> */
[----:B------:R0:W-:Y:S01]  /*24d00*/  @!P0 STG.E.U8 desc[UR46][R116.64+0x71], R30 ;  /* 0x0000711e74008986 */ /* 0x0001e2000c10112e */
[----:B------:R-:W-:-:S13]  /*24d10*/  ISETP.LT.OR P0, PT, R27, 0xd2, !P5 ;  /* 0x000000d21b00780c */ /* 0x000fda0006f01670 */
        /* <DEDUP_REMOVED lines=12> */
[----:B------:R-:W-:Y:S01]  /*24de0*/  LOP3.LUT R2, R2, 0xfffffdff, RZ, 0xc0, !PT ;  /* 0xfffffdff02027812 */ /* 0x000fe200078ec0ff */
        /* <DEDUP_REMOVED lines=15> */
[----:B------:R-:W-:-:S04]  /*24ee0*/  LOP3.LUT R2, R2, 0xffffff7f, RZ, 0xc0, !PT ;  /* 0xffffff7f02027812 */ /* 0x000fc800078ec0ff */
[----:B------:R-:W-:Y:S02]  /*24ef0*/  @P0 LOP3.LUT R2, R2, 0x80, RZ, 0xfc, !PT ;  /* 0x0000008002020812 */ /* 0x000fe400078efcff */
[----:B------:R-:W-:Y:S02]  /*24f00*/  LOP3.LUT P0, RZ, R5, 0x8, RZ, 0xc0, !PT ;  /* 0x0000000805ff7812 */ /* 0x000fe4000780c0ff */
        /* <DEDUP_REMOVED lines=10> */
[----:B0-----:R-:W-:Y:S02]  /*24fb0*/  @!P4 IADD3 R32, P2, P3, R12, R30, R7 ;  /* 0x0000001e0c20c210 */ /* 0x001fe40007b5e007 */
[----:B------:R-:W-:-:S06]  /*24fc0*/  PRMT R30, RZ, 0x7610, R30 ;  /* 0x00007610ff1e7816 */ /* 0x000fcc000000001e */
[----:B------:R-:W4:Y:S02]  /*24fd0*/  @!P0 LDG.E.U8 R30, desc[UR46][R14.64+0x78] ;  /* 0x0000782e0e1e8981 */ /* 0x000f24000c1e1100 */
        /* <DEDUP_REMOVED lines=9> */
[----:B0-----:R-:W-:-:S06]  /*25070*/  PRMT R30, RZ, 0x7610, R30 ;  /* 0x00007610ff1e7816 */ /* 0x001fcc000000001e */
[----:B------:R-:W4:Y:S01]  /*25080*/  @!P6 LDG.E.U8 R30, desc[UR46][R14.64+0x79] ;  /* 0x0000792e0e1ee981 */ /* 0x000f22000c1e1100 */
[----:B------:R-:W-:Y:S02]  /*25090*/  @!P4 IADD3.X R33, R29, R31, R6, P2, P3 ;  /* 0x0000001f1d21c210 */ /* 0x000fe400017e6406 */
[----:B------:R-:W-:Y:S02]  /*250a0*/  ISETP.LT.OR P3, PT, R27, 0x61, !P1 ;  /* 0x000000611b00780c */ /* 0x000fe40004f61670 */
[----:B------:R-:W-:Y:S02]  /*250b0*/  LOP3.LUT R2, R2, 0xffffffbf, RZ, 0xc0, !PT ;  /* 0xffffffbf02027812 */ /* 0x000fe400078ec0ff */
[----:B------:R-:W-:Y:S02]  /*250c0*/  LOP3.LUT R28, R28, 0xffffefff, RZ, 0xc0, !PT ;  /* 0xffffefff1c1c7812 */ /* 0x000fe400078ec0ff */
[----:B------:R-:W-:-:S07]  /*250d0*/  @P4 LOP3.LUT R2, R2, 0x40, RZ, 0xfc, !PT ;  /* 0x0000004002024812 */ /* 0x000fce00078efcff */
[----:B------:R-:W-:Y:S02]  /*250e0*/  @!P3 IADD3 R60, P2, P4, R3, R12, R7 ;  /* 0x0000000c033cb210 */ /* 0x000fe40007c5e007 */
[----:B------:R-:W-:Y:S02]  /*250f0*/  @P3 LOP3.LUT R28, R28, 0x1000, RZ, 0xfc, !PT ;  /* 0x000010001c1c3812 */ /* 0x000fe400078efcff */
[----:B------:R-:W-:Y:S02]  /*25100*/  @!P3 IADD3.X R61, R4, R29, R6, P2, P4 ;  /* 0x0000001d043db210 */ /* 0x000fe400017e8406 */
        /* <DEDUP_REMOVED lines=10> */
[----:B0-----:R-:W-:-:S06]  /*251b0*/  PRMT R30, RZ, 0x7610, R30 ;  /* 0x00007610ff1e7816 */ /* 0x001fcc000000001e */
[----:B------:R-:W4:Y:S01]  /*251c0*/  @!P3 LDG.E.U8 R30, desc[UR46][R16.64+0x60] ;  /* 0x0000602e101eb981 */ /* 0x000f22000c1e1100 */
[----:B------:R-:W-:Y:S02]  /*251d0*/  ISETP.LT.OR P2, PT, R27, 0x62, !P1 ;  /* 0x000000621b00780c */ /* 0x000fe40004f41670 */
[----:B----4-:R-:W-:-:S04]  /*251e0*/  LOP3.LUT R30, R30, 0xff, RZ, 0xc0, !PT ;  /* 0x000000ff1e1e7812 */ /* 0x010fc800078ec0ff */
[----:B------:R-:W-:-:S05]  /*251f0*/  F2FP.F16.E4M3.UNPACK_B R30, R30 ;  /* 0x0000001eff1e723e */ /* 0x000fca00020006ff */
[----:B------:R-:W-:-:S05]  /*25200*/  HADD2.F32 R30, -RZ, R30.H0_H0 ;  /* 0x2000001eff1e7230 */ /* 0x000fca0000004100 */
[----:B------:R-:W-:-:S04]  /*25210*/  FMUL R30, R30, UR40 ;  /* 0x000000281e1e7c20 */ /* 0x000fc80008400000 */
[----:B---3--:R-:W-:Y:S01]  /*25220*/  FFMA R30, R144, UR41, R30 ;  /* 0x00000029901e7c23 */ /* 0x008fe2000800001e */
[----:B------:R-:W-:Y:S01]  /*25230*/  @!P2 IADD3 R66, P4, P5, R3, R12, R7 ;  /* 0x0000000c0342a210 */ /* 0x000fe20007d9e007 */
[----:B------:R-:W3:Y:S03]  /*25240*/  LDL.LU R144, [R1+0x44c] ;  /* 0x00044c0001907983 */ /* 0x000ee60000300800 */
[----:B------:R-:W-:-:S05]  /*25250*/  F2FP.SATFINITE.E4M3.F32.PACK_AB_MERGE_C R30, RZ, R30, RZ ;  /* 0x0000001eff1e723e */ /* 0x000fca00048070ff */
[----:B------:R0:W-:Y:S02]  /*25260*/  @!P3 STG.E.U8 desc[UR46][R118.64+0x60], R30 ;  /* 0x0000601e7600b986 */ /* 0x0001e4000c10112e */
[----:B0-----:R-:W-:-:S06]  /*25270*/  PRMT R30, RZ, 0x7610, R30 ;  /* 0x00007610ff1e7816 */ /* 0x001fcc000000001e */
[----:B------:R-:W4:Y:S01]  /*25280*/  @!P0 LDG.E.U8 R30, desc[UR46][R16.64+0x61] ;  /* 0x0000612e101e8981 */ /* 0x000f22000c1e1100 */
[----:B------:R-:W-:Y:S02]  /*25290*/  @!P2 IADD3.X R67, R4, R29, R6, P4, P5 ;  /* 0x0000001d0443a210 */ /* 0x000fe400027ea406 */
[C---:B------:R-:W-:Y:S02]  /*252a0*/  ISETP.LT.OR P4, PT, R27.reuse, 0x69, !P1 ;  /* 0x000000691b00780c */ /* 0x040fe40004f81670 */
[----:B------:R-:W-:-:S11]  /*252b0*/  ISETP.LT.OR P3, PT, R27, 0x71, !P1 ;  /* 0x000000711b00780c */ /* 0x000fd60004f61670 */
[----:B------:R-:W-:-:S04]  /*252c0*/  @!P4 IADD3 R62, P5, P6, R3, R12, R7 ;  /* 0x0000000c033ec210 */ /* 0x000fc80007ebe007 */
[----:B------:R-:W-:Y:S02]  /*252d0*/  @!P4 IADD3.X R68, R4, R29, R6, P5, P6 ;  /* 0x0000001d0444c210 */ /* 0x000fe40002fec406 */
[----:B------:R-:W-:Y:S02]  /*252e0*/  ISETP.LT.OR P5, PT, R27, 0x6a, !P1 ;  /* 0x0000006a1b00780c */ /* 0x000fe40004fa1670 */
[----:B------:R-:W-:-:S04]  /*252f0*/  LOP3.LUT R28, R28, 0xfffffbff, RZ, 0xc0, !PT ;  /* 0xfffffbff1c1c7812 */ /* 0x000fc800078ec0ff */
[----:B------:R-:W-:-:S07]  /*25300*/  @P4 LOP3.LUT R28, R28, 0x400, RZ, 0xfc, !PT ;  /* 0x000004001c1c4812 */ /* 0x000fce00078efcff */
[----:B------:R-:W-:-:S04]  /*25310*/  @!P5 IADD3 R63, P4, P6, R3, R12, R7 ;  /* 0x0000000c033fd210 */ /* 0x000fc80007e9e007 */
[----:B------:R-:W-:Y:S02]  /*25320*/  @!P5 IADD3.X R69, R4, R29, R6, P4, P6 ;  /* 0x0000001d0445d210 */ /* 0x000fe400027ec406 */
[----:B------:R-:W-:-:S04]  /*25330*/  @!P3 IADD3 R71, P4, P6, R3, R12, R7 ;  /* 0x0000000c0347b210 */ /* 0x000fc80007e9e007 */
[----:B------:R-:W-:Y:S02]  /*25340*/  @!P3 IADD3.X R76, R4, R29, R6, P4, P6 ;  /* 0x0000001d044cb210 */ /* 0x000fe400027ec406 */
[----:B------:R-:W-:Y:S02]  /*25350*/  LOP3.LUT P3, RZ, R28, 0x1000, RZ, 0xc0, !PT ;  /* 0x000010001cff7812 */ /* 0x000fe4000786c0ff */
        /* <DEDUP_REMOVED lines=9> */
[----:B0-----:R-:W0:Y:S01]  /*253f0*/  @!P3 LDC.64 R30, c[0x0][0x5c0] ;  /* 0x00017000ff1ebb82 */ /* 0x001e220000000a00 */
[----:B------:R-:W-:-:S04]  /*25400*/  @!P4 IADD3 R77, P0, P6, R3, R12, R7 ;  /* 0x0000000c034dc210 */ /* 0x000fc80007e1e007 */
[----:B------:R-:W-:Y:S02]  /*25410*/  @!P4 IADD3.X R79, R4, R29, R6, P0, P6 ;  /* 0x0000001d044fc210 */ /* 0x000fe400007ec406 */
[----:B0-----:R-:W-:Y:S02]  /*25420*/  @!P3 IADD3 R30, P6, R60, R30, RZ ;  /* 0x0000001e3c1eb210 */ /* 0x001fe40007fde0ff */
[----:B------:R-:W-:-:S06]  /*25430*/  PRMT R60, RZ, 0x7610, R60 ;  /* 0x00007610ff3c7816 */ /* 0x000fcc000000003c */
[----:B------:R-:W4:Y:S01]  /*25440*/  @!P3 LDG.E.U8 R60, desc[UR46][R18.64+0x60] ;  /* 0x0000602e123cb981 */ /* 0x000f22000c1e1100 */
[----:B------:R-:W-:Y:S01]  /*25450*/  @!P3 IMAD.X R31, R61, 0x1, R31, P6 ;  /* 0x000000013d1fb824 */ /* 0x000fe200030e061f */
[----:B----4-:R-:W-:-:S04]  /*25460*/  LOP3.LUT R60, R60, 0xff, RZ, 0xc0, !PT ;  /* 0x000000ff3c3c7812 */ /* 0x010fc800078ec0ff */
[----:B------:R-:W-:-:S05]  /*25470*/  F2FP.F16.E4M3.UNPACK_B R60, R60 ;  /* 0x0000003cff3c723e */ /* 0x000fca00020006ff */
[----:B------:R-:W-:-:S05]  /*25480*/  HADD2.F32 R60, -RZ, R60.H0_H0 ;  /* 0x2000003cff3c7230 */ /* 0x000fca0000004100 */
[----:B------:R-:W-:-:S04]  /*25490*/  FMUL R60, R60, UR40 ;  /* 0x000000283c3c7c20 */ /* 0x000fc80008400000 */
[----:B---3--:R-:W-:Y:S01]  /*254a0*/  FFMA R60, R144, UR41, R60 ;  /* 0x00000029903c7c23 */ /* 0x008fe2000800003c */
[----:B------:R-:W-:Y:S01]  /*254b0*/  ISETP.LT.OR P4, PT, R27, 0x79, !P1 ;  /* 0x000000791b00780c */ /* 0x000fe20004f81670 */
[----:B------:R-:W3:Y:S03]  /*254c0*/  LDL.LU R144, [R1+0x454] ;  /* 0x0004540001907983 */ /* 0x000ee60000300800 */
[----:B------:R-:W-:-:S05]  /*254d0*/  F2FP.SATFINITE.E4M3.F32.PACK_AB_MERGE_C R60, RZ, R60, RZ ;  /* 0x0000003cff3c723e */ /* 0x000fca00048070ff */
[----:B------:R0:W-:Y:S02]  /*254e0*/  @!P3 STG.E.U8 desc[UR46][R30.64+0x60], R60 ;  /* 0x0000603c1e00b986 */ /* 0x0001e4000c10112e */
[----:B0-----:R-:W-:Y:S01]  /*254f0*/  PRMT R60, RZ, 0x7610, R60 ;  /* 0x00007610ff3c7816 */ /* 0x001fe2000000003c */
[----:B------:R-:W0:Y:S05]  /*25500*/  @!P2 LDC.64 R30, c[0x0][0x5c0] ;  /* 0x00017000ff1eab82 */ /* 0x000e2a0000000a00 */
[----:B------:R-:W4:Y:S01]  /*25510*/  @!P2 LDG.E.U8 R60, desc[UR46][R18.64+0x61] ;  /* 0x0000612e123ca981 */ /* 0x000f22000c1e1100 */
[----:B------:R-:W-:-:S04]  /*25520*/  @!P4 IADD3 R80, P0, P6, R3, R12, R7 ;  /* 0x0000000c0350c210 */ /* 0x000fc80007e1e007 */
[----:B------:R-:W-:Y:S02]  /*25530*/  @!P4 IADD3.X R81, R4, R29, R6, P0, P6 ;  /* 0x0000001d0451c210 */ /* 0x000fe400007ec406 */
[----:B------:R-:W-:Y:S02]  /*25540*/  ISETP.LT.OR P0, PT, R27, 0x7a, !P1 ;  /* 0x0000007a1b00780c */ /* 0x000fe40004f01670 */
[----:B------:R-:W-:-:S04]  /*25550*/  LOP3.LUT R0, R0, 0xffffffef, RZ, 0xc0, !PT ;  /* 0xffffffef00007812 */ /* 0x000fc800078ec0ff */
[----:B------:R-:W-:Y:S02]  /*25560*/  @P4 LOP3.LUT R0, R0, 0x10, RZ, 0xfc, !PT ;  /* 0x0000001000004812 */ /* 0x000fe400078efcff */
[----:B0-----:R-:W-:-:S05]  /*25570*/  @!P2 IADD3 R30, P4, R66, R30, RZ ;  /* 0x0000001e421ea210 */ /* 0x001fca0007f9e0ff */
[----:B------:R-:W-:-:S04]  /*25580*/  @!P0 IADD3 R83, P6, P3, R3, R12, R7 ;  /* 0x0000000c03538210 */ /* 0x000fc80007bde007 */
[----:B------:R-:W-:Y:S01]  /*25590*/  @!P0 IADD3.X R86, R4, R29, R6, P6, P3 ;  /* 0x0000001d04568210 */ /* 0x000fe200037e6406 */
        /* <DEDUP_REMOVED lines=11> */
[----:B0-----:R-:W-:-:S06]  /*25650*/  PRMT R30, RZ, 0x7610, R30 ;  /* 0x00007610ff1e7816 */ /* 0x001fcc000000001e */
[----:B------:R-:W4:Y:S01]  /*25660*/  @!P6 LDG.E.U8 R30, desc[UR46][R16.64+0x68] ;  /* 0x0000682e101ee981 */ /* 0x000f22000c1e1100 */
[----:B------:R-:W-:Y:S02]  /*25670*/  @P1 LOP3.LUT R28, R28, 0x200, RZ, 0xfc, !PT ;  /* 0x000002001c1c1812 */ /* 0x000fe400078efcff */
        /* <DEDUP_REMOVED lines=10> */
[----:B0-----:R-:W-:-:S06]  /*25720*/  PRMT R30, RZ, 0x7610, R30 ;  /* 0x00007610ff1e7816 */ /* 0x001fcc000000001e */
[----:B------:R-:W4:Y:S01]  /*25730*/  @!P1 LDG.E.U8 R30, desc[UR46][R16.64+0x69] ;  /* 0x0000692e101e9981 */ /* 0x000f22000c1e1100 */
[----:B------:R-:W-:Y:S02]  /*25740*/  @P0 LOP3.LUT R0, R0, 0x8, RZ, 0xfc, !PT ;  /* 0x0000000800000812 */ /* 0x000fe400078efcff */
[----:B------:R-:W-:-:S04]  /*25750*/  LOP3.LUT P0, RZ, R28, 0x800, RZ, 0xc0, !PT ;  /* 0x000008001cff7812 */ /* 0x000fc8000780c0ff */
[----:B------:R-:W-:-:S13]  /*25760*/  ISETP.LT.OR P4, PT, R27, 0x61, !P0 ;  /* 0x000000611b00780c */ /* 0x000fda0004781670 */
[----:B------:R-:W-:-:S04]  /*25770*/  @!P4 IADD3 R75, P3, P2, R3, R12, R9 ;  /* 0x0000000c034bc210 */ /* 0x000fc80007a7e009 */
[----:B------:R-:W-:Y:S02]  /*25780*/  @!P4 IADD3.X R85, R4, R29, R8, P3, P2 ;  /* 0x0000001d0455c210 */ /* 0x000fe40001fe4408 */
[----:B------:R-:W-:-:S13]  /*25790*/  ISETP.LT.OR P4, PT, R27, 0x62, !P0 ;  /* 0x000000621b00780c */ /* 0x000fda0004781670 */
[----:B------:R-:W-:-:S04]  /*257a0*/  @!P4 IADD3 R60, P3, P2, R3, R12, R9 ;  /* 0x0000000c033cc210 */ /* 0x000fc80007a7e009 */
[----:B------:R-:W-:Y:S02]  /*257b0*/  @!P4 IADD3.X R78, R4, R29, R8, P3, P2 ;  /* 0x0000001d044ec210 */ /* 0x000fe40001fe4408 */
[----:B------:R-:W-:Y:S02]  /*257c0*/  LOP3.LUT P4, RZ, R28, 0x400, RZ, 0xc0, !PT ;  /* 0x000004001cff7812 */ /* 0x000fe4000788c0ff */
[----:B------:R-:W-:Y:S02]  /*257d0*/  PRMT R61, RZ, 0x7610, R61 ;  /* 0x00007610ff3d7816 */ /* 0x000fe4000000003d */
        /* <DEDUP_REMOVED lines=8> */
[----:B------:R0:W-:Y:S04]  /*25860*/  @!P1 STG.E.U8 desc[UR46][R130.64+0x69], R30 ;  /* 0x0000691e82009986 */ /* 0x0001e8000c10112e */
[----:B------:R-:W4:Y:S01]  /*25870*/  @!P4 LDG.E.U8 R61, desc[UR46][R18.64+0x68] ;  /* 0x0000682e123dc981 */ /* 0x000f22000c1e1100 */
[----:B------:R-:W-:Y:S01]  /*25880*/  @!P6 IADD3 R84, P3, P2, R3, R12, R9 ;  /* 0x0000000c0354e210 */ /* 0x000fe20007a7e009 */
[----:B0-----:R-:W0:Y:S03]  /*25890*/  @!P4 LDC.64 R30, c[0x0][0x5c0] ;  /* 0x00017000ff1ecb82 */ /* 0x001e260000000a00 */
[----:B------:R-:W-:Y:S02]  /*258a0*/  @!P6 IADD3.X R87, R4, R29, R8, P3, P2 ;  /* 0x0000001d0457e210 */ /* 0x000fe40001fe4408 */
[----:B------:R-:W-:-:S02]  /*258b0*/  ISETP.LT.OR P2, PT, R27, 0x6a, !P0 ;  /* 0x0000006a1b00780c */ /* 0x000fc40004741670 */
[----:B------:R-:W-:-:S04]  /*258c0*/  LOP3.LUT R0, R0, 0xfffffffe, RZ, 0xc0, !PT ;  /* 0xfffffffe00007812 */ /* 0x000fc800078ec0ff */
[----:B------:R-:W-:-:S07]  /*258d0*/  @P6 LOP3.LUT R0, R0, 0x1, RZ, 0xfc, !PT ;  /* 0x0000000100006812 */ /* 0x000fce00078efcff */
[----:B------:R-:W-:-:S04]  /*258e0*/  @!P2 IADD3 R74, P6, P3, R3, R12, R9 ;  /* 0x0000000c034aa210 */ /* 0x000fc80007bde009 */
[----:B------:R-:W-:Y:S02]  /*258f0*/  @!P2 IADD3.X R82, R4, R29, R8, P6, P3 ;  /* 0x0000001d0452a210 */ /* 0x000fe400037e6408 */
[----:B0-----:R-:W-:-:S05]  /*25900*/  @!P4 IADD3 R30, P3, R62, R30, RZ ;  /* 0x0000001e3e1ec210 */ /* 0x001fca0007f7e0ff */
        /* <DEDUP_REMOVED lines=13> */
[----:B------:R-:W-:-:S04]  /*259e0*/  LOP3.LUT R28, R28, 0xffffffdf, RZ, 0xc0, !PT ;  /* 0xffffffdf1c1c7812 */ /* 0x000fc800078ec0ff */
[----:B------:R-:W-:Y:S02]  /*259f0*/  @P2 LOP3.LUT R28, R28, 0x20, RZ, 0xfc, !PT ;  /* 0x000000201c1c2812 */ /* 0x000fe400078efcff */
[----:B------:R-:W-:Y:S02]  /*25a00*/  @!P3 IADD3 R66, P1, P6, R3, R12, R9 ;  /* 0x0000000c0342b210 */ /* 0x000fe40007e3e009 */
[----:B------:R-:W-:Y:S02]  /*25a10*/  LOP3.LUT R28, R28, 0xfffffffb, RZ, 0xc0, !PT ;  /* 0xfffffffb1c1c7812 */ /* 0x000fe400078ec0ff */
[----:B------:R-:W-:Y:S02]  /*25a20*/  @!P3 IADD3.X R70, R4, R29, R8, P1, P6 ;  /* 0x0000001d0446b210 */ /* 0x000fe40000fec408 */
[----:B------:R-:W-:Y:S02]  /*25a30*/  @P3 LOP3.LUT R28, R28, 0x4, RZ, 0xfc, !PT ;  /* 0x000000041c1c3812 */ /* 0x000fe400078efcff */
[----:B------:R-:W-:-:S02]  /*25a40*/  LOP3.LUT P3, RZ, R5, 0x400, RZ, 0xc0, !PT ;  /* 0x0000040005ff7812 */ /* 0x000fc4000786c0ff */
[----:B0-----:R-:W-:-:S05]  /*25a50*/  @!P5 IADD3 R30, P2, R63, R30, RZ ;  /* 0x0000001e3f1ed210 */ /* 0x001fca0007f5e0ff */
[----:B------:R-:W-:Y:S01]  /*25a60*/  @!P5 IMAD.X R31, R69, 0x1, R31, P2 ;  /* 0x00000001451fd824 */ /* 0x000fe200010e061f */
        /* <DEDUP_REMOVED lines=11> */
[C---:B------:R-:W-:Y:S02]  /*25b20*/  ISETP.LT.OR P4, PT, R27.reuse, 0x72, !P0 ;  /* 0x000000721b00780c */ /* 0x040fe40004781670 */
        /* <DEDUP_REMOVED lines=13> */
[C---:B------:R-:W-:Y:S02]  /*25c00*/  LOP3.LUT P1, RZ, R28.reuse, 0x200, RZ, 0xc0, !PT ;  /* 0x000002001cff7812 */ /* 0x040fe4000782c0ff */
[----:B------:R-:W-:-:S04]  /*25c10*/  LOP3.LUT R28, R28, 0xfffffff7, RZ, 0xc0, !PT ;  /* 0xfffffff71c1c7812 */ /* 0x000fc800078ec0ff */
[----:B------:R-:W-:Y:S02]  /*25c20*/  @P4 LOP3.LUT R28, R28, 0x8, RZ, 0xfc, !PT ;  /* 0x000000081c1c4812 */ /* 0x000fe400078efcff */
[----:B------:R-:W-:-:S04]  /*25c30*/  @!P5 IADD3 R61, P4, P6, R3, R12, R9 ;  /* 0x0000000c033dd210 */ /* 0x000fc80007e9e009 */
[----:B------:R-:W-:Y:S02]  /*25c40*/  @!P5 IADD3.X R63, R4, R29, R8, P4, P6 ;  /* 0x0000001d043fd210 */ /* 0x000fe400027ec408 */
[----:B------:R-:W-:Y:S02]  /*25c50*/  ISETP.LT.OR P6, PT, R27, 0x7a, !P0 ;  /* 0x0000007a1b00780c */ /* 0x000fe400047c1670 */
[----:B------:R-:W-:-:S04]  /*25c60*/  LOP3.LUT R11, R11, 0xbfffffff, RZ, 0xc0, !PT ;  /* 0xbfffffff0b0b7812 */ /* 0x000fc800078ec0ff */
[----:B------:R-:W-:-:S07]  /*25c70*/  @P5 LOP3.LUT R11, R11, 0x40000000, RZ, 0xfc, !PT ;  /* 0x400000000b0b5812 */ /* 0x000fce00078efcff */
[----:B------:R-:W-:-:S04]  /*25c80*/  @!P6 IADD3 R67, P4, P5, R3, R12, R9 ;  /* 0x0000000c0343e210 */ /* 0x000fc80007d9e009 */
[----:B------:R-:W-:Y:S02]  /*25c90*/  @!P6 IADD3.X R69, R4, R29, R8, P4, P5 ;  /* 0x0000001d0445e210 */ /* 0x000fe400027ea408 */
[----:B------:R-:W-:Y:S02]  /*25ca0*/  ISETP.LT.OR P4, PT, R27, 0x81, !P1 ;  /* 0x000000811b00780c */ /* 0x000fe40004f81670 */
[----:B------:R-:W-:-:S04]  /*25cb0*/  LOP3.LUT R28, R28, 0xfffffeff, RZ, 0xc0, !PT ;  /* 0xfffffeff1c1c7812 */ /* 0x000fc800078ec0ff */
[----:B------:R-:W-:-:S07]  /*25cc0*/  @P0 LOP3.LUT R28, R28, 0x100, RZ, 0xfc, !PT ;  /* 0x000001001c1c0812 */ /* 0x000fce00078efcff */
[----:B------:R-:W-:-:S04]  /*25cd0*/  @!P4 IADD3 R116, P0, P3, R3, R12, R7 ;  /* 0x0000000c0374c210 */ /* 0x000fc80007b1e007 */
[----:B------:R-:W-:Y:S02]  /*25ce0*/  @!P4 IADD3.X R117, R4, R29, R6, P0, P3 ;  /* 0x0000001d0475c210 */ /* 0x000fe400007e6406 */
[C---:B------:R-:W-:Y:S02]  /*25cf0*/  ISETP.LT.OR P3, PT, R27.reuse, 0x71, !P1 ;  /* 0x000000711b00780c */ /* 0x040fe40004f61670 */
        /* <DEDUP_REMOVED lines=15> */
[----:B------:R-:W-:Y:S01]  /*25df0*/  ISETP.LT.OR P2, PT, R27, 0x72, !P1 ;  /* 0x000000721b00780c */ /* 0x000fe20004f41670 */
[----:B------:R-:W-:Y:S01]  /*25e00*/  @!P3 IMAD.X R31, R76, 0x1, R31, P0 ;  /* 0x000000014c1fb824 */ /* 0x000fe200000e061f */
        /* <DEDUP_REMOVED lines=9> */
[----:B0-----:R-:W-:Y:S01]  /*25ea0*/  PRMT R71, RZ, 0x7610, R71 ;  /* 0x00007610ff477816 */ /* 0x001fe20000000047 */
[----:B------:R-:W0:Y:S05]  /*25eb0*/  @!P2 LDC.64 R30, c[0x0][0x5c0] ;  /* 0x00017000ff1eab82 */ /* 0x000e2a0000000a00 */
[----:B------:R-:W4:Y:S01]  /*25ec0*/  @!P2 LDG.E.U8 R71, desc[UR46][R18.64+0x71] ;  /* 0x0000712e1247a981 */ /* 0x000f22000c1e1100 */
[----:B------:R-:W-:Y:S02]  /*25ed0*/  @P6 LOP3.LUT R11, R11, 0x80000000, RZ, 0xfc, !PT ;  /* 0x800000000b0b6812 */ /* 0x000fe400078efcff */
[----:B------:R-:W-:-:S02]  /*25ee0*/  ISETP.LT.OR P6, PT, R27, 0x89, !P1 ;  /* 0x000000891b00780c */ /* 0x000fc40004fc1670 */
[----:B------:R-:W-:-:S11]  /*25ef0*/  LOP3.LUT P4, RZ, R5, 0x40000, RZ, 0xc0, !PT ;  /* 0x0004000005ff7812 */ /* 0x000fd6000788c0ff */
        /* <DEDUP_REMOVED lines=13> */
[----:B0-----:R-:W-:-:S06]  /*25fd0*/  PRMT R30, RZ, 0x7610, R30 ;  /* 0x00007610ff1e7816 */ /* 0x001fcc000000001e */
[----:B------:R-:W4:Y:S01]  /*25fe0*/  @!P4 LDG.E.U8 R30, desc[UR46][R16.64+0x78] ;  /* 0x0000782e101ec981 */ /* 0x000f22000c1e1100 */
[----:B------:R-:W-:-:S04]  /*25ff0*/  @!P6 IADD3 R123, P3, P5, R3, R12, R7 ;  /* 0x0000000c037be210 */ /* 0x000fc80007d7e007 */
[----:B------:R-:W-:Y:S02]  /*26000*/  @!P6 IADD3.X R126, R4, R29, R6, P3, P5 ;  /* 0x0000001d047ee210 */ /* 0x000fe40001fea406 */
[----:B------:R-:W-:Y:S02]  /*26010*/  LOP3.LUT P3, RZ, R0, 0x400000, RZ, 0xc0, !PT ;  /* 0x0040000000ff7812 */ /* 0x000fe4000786c0ff */
[----:B----4-:R-:W-:-:S04]  /*26020*/  LOP3.LUT R30, R30, 0xff, RZ, 0xc0, !PT ;  /* 0x000000ff1e1e7812 */ /* 0x010fc800078ec0ff */
[----:B------:R-:W-:-:S05]  /*26030*/  F2FP.F16.E4M3.UNPACK_B R30, R30 ;  /* 0x0000001eff1e723e */ /* 0x000fca00020006ff */
[----:B------:R-:W-:-:S05]  /*26040*/  HADD2.F32 R30, -RZ, R30.H0_H0 ;  /* 0x2000001eff1e7230 */ /* 0x000fca0000004100 */
[----:B------:R-:W-:-:S04]  /*26050*/  FMUL R30, R30, UR40 ;  /* 0x000000281e1e7c20 */ /* 0x000fc80008400000 */
[----:B---3--:R-:W-:Y:S01]  /*26060*/  FFMA R30, R144, UR41, R30 ;  /* 0x00000029901e7c23 */ /* 0x008fe2000800001e */
[----:B------:R-:W-:Y:S01]  /*26070*/  ISETP.LT.OR P5, PT, R27, 0x91, !P1 ;  /* 0x000000911b00780c */ /* 0x000fe20004fa1670 */
[----:B------:R-:W3:Y:S03]  /*26080*/  LDL.LU R144, [R1+0x47c] ;  /* 0x00047c0001907983 */ /* 0x000ee60000300800 */
[----:B------:R-:W-:Y:S01]  /*26090*/  F2FP.SATFINITE.E4M3.F32.PACK_AB_MERGE_C R30, RZ, R30, RZ ;  /* 0x0000001eff1e723e */ /* 0x000fe200048070ff */
[----:B------:R-:W4:Y:S04]  /*260a0*/  LDL.LU R90, [R1+0x480] ;  /* 0x00048000015a7983 */ /* 0x000f280000300800 */
[----:B------:R0:W-:Y:S04]  /*260b0*/  @!P4 STG.E.U8 desc[UR46][R140.64+0x78], R30 ;  /* 0x0000781e8c00c986 */ /* 0x0001e8000c10112e */
[----:B------:R-:W-:Y:S01]  /*260c0*/  @!P5 IADD3 R127, P0, P2, R3, R12, R7 ;  /* 0x0000000c037fd210 */ /* 0x000fe20007a1e007 */
[----:B------:R-:W4:Y:S01]  /*260d0*/  LDL.LU R91, [R1+0x484] ;  /* 0x00048400015b7983 */ /* 0x000f220000300800 */
[----:B0-----:R-:W-:-:S06]  /*260e0*/  PRMT R30, RZ, 0x7610, R30 ;  /* 0x00007610ff1e7816 */ /* 0x001fcc000000001e */
[----:B------:R-:W2:Y:S01]  /*260f0*/  @!P3 LDG.E.U8 R30, desc[UR46][R16.64+0x79] ;  /* 0x0000792e101eb981 */ /* 0x000ea2000c1e1100 */
[----:B------:R-:W-:Y:S02]  /*26100*/  @!P5 IADD3.X R130, R4, R29, R6, P0, P2 ;  /* 0x0000001d0482d210 */ /* 0x000fe400007e4406 */
[----:B------:R-:W-:Y:S02]  /*26110*/  LOP3.LUT P2, RZ, R0, 0x10, RZ, 0xc0, !PT ;  /* 0x0000001000ff7812 */ /* 0x000fe4000784c0ff */
[----:B------:R-:W-:Y:S02]  /*26120*/  PRMT R71, RZ, 0x7610, R71 ;  /* 0x00007610ff477816 */ /* 0x000fe40000000047 */
[----:B--2---:R-:W-:-:S04]  /*26130*/  LOP3.LUT R30, R30, 0xff, RZ, 0xc0, !PT ;  /* 0x000000ff1e1e7812 */ /* 0x004fc800078ec0ff */
[----:B------:R-:W-:-:S05]  /*26140*/  F2FP.F16.E4M3.UNPACK_B R30, R30 ;  /* 0x0000001eff1e723e */ /* 0x000fca00020006ff */
[----:B------:R-:W-:-:S05]  /*26150*/  HADD2.F32 R30, -RZ, R30.H0_H0 ;  /* 0x2000001eff1e7230 */ /* 0x000fca0000004100 */
[----:B------:R-:W-:-:S04]  /*26160*/  FMUL R30, R30, UR40 ;  /* 0x000000281e1e7c20 */ /* 0x000fc80008400000 */
[----:B------:R-:W-:-:S05]  /*26170*/  FFMA R30, R145, UR41, R30 ;  /* 0x00000029911e7c23 */ /* 0x000fca000800001e */
[----:B------:R-:W-:-:S05]  /*26180*/  F2FP.SATFINITE.E4M3.F32.PACK_AB_MERGE_C R30, RZ, R30, RZ ;  /* 0x0000001eff1e723e */ /* 0x000fca00048070ff */
[----:B------:R0:W-:Y:S04]  /*26190*/  @!P3 STG.E.U8 desc[UR46][R142.64+0x79], R30 ;  /* 0x0000791e8e00b986 */ /* 0x0001e8000c10112e */
[----:B------:R-:W2:Y:S01]  /*261a0*/  @!P2 LDG.E.U8 R71, desc[UR46][R18.64+0x78] ;  /* 0x0000782e1247a981 */ /* 0x000ea2000c1e1100 */
[----:B------:R-:W-:Y:S01]  /*261b0*/  ISETP.LT.OR P0, PT, R27, 0x92, !P1 ;  /* 0x000000921b00780c */ /* 0x000fe20004f01670 */
[----:B0-----:R-:W0:-:S12]  /*261c0*/  @!P2 LDC.64 R30, c[0x0][0x5c0] ;  /* 0x00017000ff1eab82 */ /* 0x001e180000000a00 */
[----:B------:R-:W-:-:S04]  /*261d0*/  @!P0 IADD3 R131, P5, P6, R3, R12, R7 ;  /* 0x0000000c03838210 */ /* 0x000fc80007ebe007 */
[----:B------:R-:W-:Y:S02]  /*261e0*/  @!P0 IADD3.X R132, R4, R29, R6, P5, P6 ;  /* 0x0000001d04848210 */ /* 0x000fe40002fec406 */
[----:B------:R-:W-:Y:S02]  /*261f0*/  ISETP.LT.OR P6, PT, R27, 0x99, !P1 ;  /* 0x000000991b00780c */ /* 0x000fe40004fc1670 */
[C---:B------:R-:W-:Y:S02]  /*26200*/  LOP3.LUT P0, RZ, R28.reuse, 0x100, RZ, 0xc0, !PT ;  /* 0x000001001cff7812 */ /* 0x040fe4000780c0ff */
[----:B------:R-:W-:-:S04]  /*26210*/  LOP3.LUT R28, R28, 0xffffffbf, RZ, 0xc0, !PT ;  /* 0xffffffbf1c1c7812 */ /* 0x000fc800078ec0ff */
[----:B------:R-:W-:-:S05]  /*26220*/  @P1 LOP3.LUT R28, R28, 0x40, RZ, 0xfc, !PT ;  /* 0x000000401c1c1812 */ /* 0x000fca00078efcff */
[----:B------:R-:W-:-:S04]  /*26230*/  @!P6 IADD3 R136, P4, P5, R3, R12, R7 ;  /* 0x0000000c0388e210 */ /* 0x000fc80007d9e007 */
[----:B------:R-:W-:Y:S02]  /*26240*/  @!P6 IADD3.X R137, R4, R29, R6, P4, P5 ;  /* 0x0000001d0489e210 */ /* 0x000fe400027ea406 */
[----:B------:R-:W-:Y:S02]  /*26250*/  ISETP.LT.OR P6, PT, R27, 0x9a, !P1 ;  /* 0x0000009a1b00780c */ /* 0x000fe40004fc1670 */
[----:B0-----:R-:W-:Y:S02]  /*26260*/  @!P2 IADD3 R30, P1, R80, R30, RZ ;  /* 0x0000001e501ea210 */ /* 0x001fe40007f3e0ff */
[----:B------:R-:W-:-:S03]  /*26270*/  LOP3.LUT P4, RZ, R0, 0x8, RZ, 0xc0, !PT ;  /* 0x0000000800ff7812 */ /* 0x000fc6000788c0ff */
[----:B------:R-:W-:Y:S01]  /*26280*/  @!P2 IMAD.X R31, R81, 0x1, R31, P1 ;  /* 0x00000001511fa824 */ /* 0x000fe200008e061f */
[----:B--2---:R-:W-:-:S04]  /*26290*/  LOP3.LUT R71, R71, 0xff, RZ, 0xc0, !PT ;  /* 0x000000ff47477812 */ /* 0x004fc800078ec0ff */
[----:B------:R-:W-:-:S05]  /*262a0*/  F2FP.F16.E4M3.UNPACK_B R71, R71 ;  /* 0x00000047ff47723e */ /* 0x000fca00020006ff */
[----:B------:R-:W-:-:S05]  /*262b0*/  HADD2.F32 R71, -RZ, R71.H0_H0 ;  /* 0x20000047ff477230 */ /* 0x000fca0000004100 */
[----:B------:R-:W-:-:S04]  /*262c0*/  FMUL R71, R71, UR40 ;  /* 0x0000002847477c20 */ /* 0x000fc80008400000 */
[----:B---3--:R-:W-:-:S05]  /*262d0*/  FFMA R71, R144, UR41, R71 ;  /* 0x0000002990477c23 */ /* 0x008fca0008000047 */
[----:B------:R-:W-:-:S05]  /*262e0*/  F2FP.SATFINITE.E4M3.F32.PACK_AB_MERGE_C R71, RZ, R71, RZ ;  /* 0x00000047ff47723e */ /* 0x000fca00048070ff */
[----:B------:R0:W-:Y:S02]  /*262f0*/  @!P2 STG.E.U8 desc[UR46][R30.64+0x78], R71 ;  /* 0x000078471e00a986 */ /* 0x0001e4000c10112e */
[----:B0-----:R-:W-:Y:S01]  /*26300*/  PRMT R71, RZ, 0x7610, R71 ;  /* 0x00007610ff477816 */ /* 0x001fe20000000047 */
[----:B------:R-:W0:Y:S05]  /*26310*/  @!P4 LDC.64 R30, c[0x0][0x5c0] ;  /* 0x00017000ff1ecb82 */ /* 0x000e2a0000000a00 */
[----:B------:R-:W2:Y:S01]  /*26320*/  @!P4 LDG.E.U8 R71, desc[UR46][R18.64+0x79] ;  /* 0x0000792e1247c981 */ /* 0x000ea2000c1e1100 */
[----:B------:R-:W-:-:S04]  /*26330*/  @!P6 IADD3 R140, P3, P5, R3, R12, R7 ;  /* 0x0000000c038ce210 */ /* 0x000fc80007d7e007 */
[----:B------:R-:W-:Y:S02]  /*26340*/  @!P6 IADD3.X R141, R4, R29, R6, P3, P5 ;  /* 0x0000001d048de210 */ /* 0x000fe40001fea406 */
[----:B------:R-:W-:Y:S02]  /*26350*/  LOP3.LUT P3, RZ, R5, 0x1000000, RZ, 0xc0, !PT ;  /* 0x0100000005ff7812 */ /* 0x000fe4000786c0ff */
[----:B------:R-:W-:Y:S02]  /*26360*/  ISETP.LT.OR P5, PT, R27, 0x81, !P0 ;  /* 0x000000811b00780c */ /* 0x000fe400047a1670 */
[----:B------:R-:W-:-:S09]  /*26370*/  LOP3.LUT R28, R28, 0xffffff7f, RZ, 0xc0, !PT ;  /* 0xffffff7f1c1c7812 */ /* 0x000fd200078ec0ff */
[----:B------:R-:W-:Y:S02]  /*26380*/  @P3 LOP3.LUT R28, R28, 0x80, RZ, 0xfc, !PT ;  /* 0x000000801c1c3812 */ /* 0x000fe400078efcff */
[----:B------:R-:W-:-:S04]  /*26390*/  @!P5 IADD3 R142, P1, P3, R3, R12, R9 ;  /* 0x0000000c038ed210 */ /* 0x000fc80007b3e009 */
[----:B------:R-:W-:Y:S02]  /*263a0*/  @!P5 IADD3.X R143, R4, R29, R8, P1, P3 ;  /* 0x0000001d048fd210 */ /* 0x000fe40000fe6408 */
[----:B------:R-:W-:Y:S02]  /*263b0*/  ISETP.LT.OR P3, PT, R27, 0x82, !P0 ;  /* 0x000000821b00780c */ /* 0x000fe40004761670 */
[----:B------:R-:W-:-:S04]  /*263c0*/  LOP3.LUT R0, R0, 0xfffffdff, RZ, 0xc0, !PT ;  /* 0xfffffdff00007812 */ /* 0x000fc800078ec0ff */
[----:B------:R-:W-:Y:S02]  /*263d0*/  @P5 LOP3.LUT R0, R0, 0x200, RZ, 0xfc, !PT ;  /* 0x0000020000005812 */ /* 0x000fe400078efcff */
[----:B0-----:R-:W-:Y:S02]  /*263e0*/  @!P4 IADD3 R30, P1, R83, R30, RZ ;  /* 0x0000001e531ec210 */ /* 0x001fe40007f3e0ff */
[----:B------:R-:W-:-:S03]  /*263f0*/  LOP3.LUT R0, R0, 0xfffffeff, RZ, 0xc0, !PT ;  /* 0xfffffeff00007812 */ /* 0x000fc600078ec0ff */
[----:B------:R-:W-:Y:S02]  /*26400*/  @!P3 IADD3 R144, P5, P6, R3, R12, R9 ;  /* 0x0000000c0390b210 */ /* 0x000fe40007ebe009 */
[----:B------:R-:W-:Y:S02]  /*26410*/  @P3 LOP3.LUT R0, R0, 0x100, RZ, 0xfc, !PT ;  /* 0x0000010000003812 */ /* 0x000fe400078efcff */
[----:B------:R-:W-:Y:S01]  /*26420*/  @!P3 IADD3.X R145, R4, R29, R8, P5, P6 ;  /* 0x0000001d0491b210 */ /* 0x000fe20002fec408 */
[----:B------:R-:W-:Y:S01]  /*26430*/  @!P4 IMAD.X R31, R86, 0x1, R31, P1 ;  /* 0x00000001561fc824 */ /* 0x000fe200008e061f */
[----:B------:R-:W-:Y:S02]  /*26440*/  LOP3.LUT P3, RZ, R28, 0x80, RZ, 0xc0, !PT ;  /* 0x000000801cff7812 */ /* 0x000fe4000786c0ff */
[----:B--2---:R-:W-:-:S04]  /*26450*/  LOP3.LUT R71, R71, 0xff, RZ, 0xc0, !PT ;  /* 0x000000ff47477812 */ /* 0x004fc800078ec0ff */
[----:B------:R-:W-:-:S05]  /*26460*/  F2FP.F16.E4M3.UNPACK_B R71, R71 ;  /* 0x00000047ff47723e */ /* 0x000fca00020006ff */
[----:B------:R-:W-:-:S05]  /*26470*/  HADD2.F32 R71, -RZ, R71.H0_H0 ;  /* 0x20000047ff477230 */ /* 0x000fca0000004100 */
[----:B------:R-:W-:-:S04]  /*26480*/  FMUL R71, R71, UR40 ;  /* 0x0000002847477c20 */ /* 0x000fc80008400000 */
[----:B----4-:R-:W-:Y:S01]  /*26490*/  FFMA R71, R90, UR41, R71 ;  /* 0x000000295a477c23 */ /* 0x010fe20008000047 */
[----:B------:R-:W-:Y:S01]  /*264a0*/  LOP3.LUT P2, RZ, R5, 0x200000, RZ, 0xc0, !PT ;  /* 0x0020000005ff7812 */ /* 0x000fe2000784c0ff */
[----:B------:R-:W2:Y:S03]  /*264b0*/  LDL.LU R90, [R1+0x488] ;  /* 0x00048800015a7983 */ /* 0x000ea60000300800 */
[----:B------:R-:W-:-:S05]  /*264c0*/  F2FP.SATFINITE.E4M3.F32.PACK_AB_MERGE_C R71, RZ, R71, RZ ;  /* 0x00000047ff47723e */ /* 0x000fca00048070ff */
[----:B------:R0:W-:Y:S02]  /*264d0*/  @!P4 STG.E.U8 desc[UR46][R30.64+0x79], R71 ;  /* 0x000079471e00c986 */ /* 0x0001e4000c10112e */
[----:B0-----:R-:W-:-:S06]  /*264e0*/  PRMT R30, RZ, 0x7610, R30 ;  /* 0x00007610ff1e7816 */ /* 0x001fcc000000001e */
[----:B------:R-:W3:Y:S01]  /*264f0*/  @!P3 LDG.E.U8 R30, desc[UR46][R20.64+0x60] ;  /* 0x0000602e141eb981 */ /* 0x000ee2000c1e1100 */
[----:B------:R-:W-:Y:S02]  /*26500*/  ISETP.LT.OR P5, PT, R27, 0x89, !P0 ;  /* 0x000000891b00780c */ /* 0x000fe400047a1670 */
        /* <DEDUP_REMOVED lines=9> */
[----:B------:R0:W-:Y:S02]  /*265a0*/  @!P3 STG.E.U8 desc[UR46][R154.64+0x60], R30 ;  /* 0x0000601e9a00b986 */ /* 0x0001e4000c10112e */
[----:B0-----:R-:W-:-:S06]  /*265b0*/  PRMT R30, RZ, 0x7610, R30 ;  /* 0x00007610ff1e7816 */ /* 0x001fcc000000001e */
[----:B------:R-:W2:Y:S01]  /*265c0*/  @!P2 LDG.E.U8 R30, desc[UR46][R20.64+0x61] ;  /* 0x0000612e141ea981 */ /* 0x000ea2000c1e1100 */
[----:B------:R-:W-:Y:S02]  /*265d0*/  @!P5 IADD3 R112, P1, P4, R3, R12, R9 ;  /* 0x0000000c0370d210 */ /* 0x000fe40007c3e009 */
[----:B------:R-:W-:Y:S02]  /*265e0*/  @P5 LOP3.LUT R0, R0, 0x80, RZ, 0xfc, !PT ;  /* 0x0000008000005812 */ /* 0x000fe400078efcff */
[----:B------:R-:W-:Y:S02]  /*265f0*/  @!P5 IADD3.X R119, R4, R29, R8, P1, P4 ;  /* 0x0000001d0477d210 */ /* 0x000fe40000fe8408 */
[----:B------:R-:W-:-:S13]  /*26600*/  ISETP.LT.OR P5, PT, R27, 0x8a, !P0 ;  /* 0x0000008a1b00780c */ /* 0x000fda00047a1670 */
[----:B------:R-:W-:-:S04]  /*26610*/  @!P5 IADD3 R108, P1, P4, R3, R12, R9 ;  /* 0x0000000c036cd210 */ /* 0x000fc80007c3e009 */
[----:B------:R-:W-:Y:S02]  /*26620*/  @!P5 IADD3.X R111, R4, R29, R8, P1, P4 ;  /* 0x0000001d046fd210 */ /* 0x000fe40000fe8408 */
[----:B------:R-:W-:-:S13]  /*26630*/  ISETP.LT.OR P4, PT, R27, 0x91, !P0 ;  /* 0x000000911b00780c */ /* 0x000fda0004781670 */
[----:B------:R-:W-:-:S04]  /*26640*/  @!P4 IADD3 R110, P1, P3, R3, R12, R9 ;  /* 0x0000000c036ec210 */ /* 0x000fc80007b3e009 */
[----:B------:R-:W-:Y:S02]  /*26650*/  @!P4 IADD3.X R115, R4, R29, R8, P1, P3 ;  /* 0x0000001d0473c210 */ /* 0x000fe40000fe6408 */
[----:B------:R-:W-:Y:S02]  /*26660*/  ISETP.LT.OR P3, PT, R27, 0x61, !P0 ;  /* 0x000000611b00780c */ /* 0x000fe40004761670 */
[----:B------:R-:W-:Y:S02]  /*26670*/  PRMT R71, RZ, 0x7610, R71 ;  /* 0x00007610ff477816 */ /* 0x000fe40000000047 */
        /* <DEDUP_REMOVED lines=8> */
[----:B------:R0:W-:Y:S04]  /*26700*/  @!P2 STG.E.U8 desc[UR46][R150.64+0x61], R30 ;  /* 0x0000611e9600a986 */ /* 0x0001e8000c10112e */
[----:B------:R-:W3:Y:S01]  /*26710*/  @!P3 LDG.E.U8 R71, desc[UR46][R22.64+0x60] ;  /* 0x0000602e1647b981 */ /* 0x000ee2000c1e1100 */
[----:B------:R-:W-:-:S04]  /*26720*/  @P5 LOP3.LUT R0, R0, 0x40, RZ, 0xfc, !PT ;  /* 0x0000004000005812 */ /* 0x000fc800078efcff */
[----:B------:R-:W-:Y:S01]  /*26730*/  LOP3.LUT R0, R0, 0xffffffdf, RZ, 0xc0, !PT ;  /* 0xffffffdf00007812 */ /* 0x000fe200078ec0ff */
[----:B0-----:R-:W0:Y:S03]  /*26740*/  @!P3 LDC.64 R30, c[0x0][0x5c0] ;  /* 0x00017000ff1ebb82 */ /* 0x001e260000000a00 */
[----:B------:R-:W-:Y:S02]  /*26750*/  @P4 LOP3.LUT R0, R0, 0x20, RZ, 0xfc, !PT ;  /* 0x0000002000004812 */ /* 0x000fe400078efcff */
[----:B------:R-:W-:-:S13]  /*26760*/  ISETP.LT.OR P4, PT, R27, 0x92, !P0 ;  /* 0x000000921b00780c */ /* 0x000fda0004781670 */
[----:B------:R-:W-:-:S04]  /*26770*/  @!P4 IADD3 R79, P1, P2, R3, R12, R9 ;  /* 0x0000000c034fc210 */ /* 0x000fc80007a3e009 */
[----:B------:R-:W-:Y:S02]  /*26780*/  @!P4 IADD3.X R107, R4, R29, R8, P1, P2 ;  /* 0x0000001d046bc210 */ /* 0x000fe40000fe4408 */
[----:B------:R-:W-:Y:S02]  /*26790*/  ISETP.LT.OR P2, PT, R27, 0x62, !P0 ;  /* 0x000000621b00780c */ /* 0x000fe40004741670 */
[----:B0-----:R-:W-:-:S05]  /*267a0*/  @!P3 IADD3 R30, P1, R75, R30, RZ ;  /* 0x0000001e4b1eb210 */ /* 0x001fca0007f3e0ff */
[----:B------:R-:W-:Y:S01]  /*267b0*/  @!P3 IMAD.X R31, R85, 0x1, R31, P1 ;  /* 0x00000001551fb824 */ /* 0x000fe200008e061f */
[----:B---3--:R-:W-:-:S04]  /*267c0*/  LOP3.LUT R71, R71, 0xff, RZ, 0xc0, !PT ;  /* 0x000000ff47477812 */ /* 0x008fc800078ec0ff */
[----:B------:R-:W-:-:S05]  /*267d0*/  F2FP.F16.E4M3.UNPACK_B R71, R71 ;  /* 0x00000047ff47723e */ /* 0x000fca00020006ff */
[----:B------:R-:W-:-:S05]  /*267e0*/  HADD2.F32 R71, -RZ, R71.H0_H0 ;  /* 0x20000047ff477230 */ /* 0x000fca0000004100 */
[----:B------:R-:W-:-:S04]  /*267f0*/  FMUL R71, R71, UR40 ;  /* 0x0000002847477c20 */ /* 0x000fc80008400000 */
[----:B------:R-:W-:Y:S01]  /*26800*/  FFMA R71, R91, UR41, R71 ;  /* 0x000000295b477c23 */ /* 0x000fe20008000047 */
        /* <DEDUP_REMOVED lines=13> */
[----:B------:R-:W-:-:S05]  /*268e0*/  FFMA R60, R93, UR41, R60 ;  /* 0x000000295d3c7c23 */ /* 0x000fca000800003c */
[----:B------:R-:W-:-:S05]  /*268f0*/  F2FP.SATFINITE.E4M3.F32.PACK_AB_MERGE_C R60, RZ, R60, RZ ;  /* 0x0000003cff3c723e */ /* 0x000fca00048070ff */
[----:B------:R0:W-:Y:S02]  /*26900*/  @!P2 STG.E.U8 desc[UR46][R30.64+0x61], R60 ;  /* 0x0000613c1e00a986 */ /* 0x0001e4000c10112e */
[----:B0-----:R-:W-:-:S06]  /*26910*/  PRMT R30, RZ, 0x7610, R30 ;  /* 0x00007610ff1e7816 */ /* 0x001fcc000000001e */
[----:B------:R-:W4:Y:S01]  /*26920*/  @!P5 LDG.E.U8 R30, desc[UR46][R20.64+0x68] ;  /* 0x0000682e141ed981 */ /* 0x000f22000c1e1100 */
[----:B------:R-:W-:Y:S02]  /*26930*/  ISETP.LT.OR P6, PT, R27, 0x99, !P0 ;  /* 0x000000991b00780c */ /* 0x000fe400047c1670 */
[----:B------:R-:W-:-:S04]  /*26940*/  LOP3.LUT R0, R0, 0xffffffef, RZ, 0xc0, !PT ;  /* 0xffffffef00007812 */ /* 0x000fc800078ec0ff */
[----:B------:R-:W-:-:S07]  /*26950*/  @P4 LOP3.LUT R0, R0, 0x10, RZ, 0xfc, !PT ;  /* 0x0000001000004812 */ /* 0x000fce00078efcff */
[----:B------:R-:W-:-:S04]  /*26960*/  @!P6 IADD3 R75, P1, P4, R3, R12, R9 ;  /* 0x0000000c034be210 */ /* 0x000fc80007c3e009 */
[----:B------:R-:W-:Y:S02]  /*26970*/  @!P6 IADD3.X R77, R4, R29, R8, P1, P4 ;  /* 0x0000001d044de210 */ /* 0x000fe40000fe8408 */
[----:B------:R-:W-:Y:S02]  /*26980*/  ISETP.LT.OR P1, PT, R27, 0x9a, !P0 ;  /* 0x0000009a1b00780c */ /* 0x000fe40004721670 */
[----:B------:R-:W-:-:S04]  /*26990*/  LOP3.LUT R0, R0, 0xfffffff7, RZ, 0xc0, !PT ;  /* 0xfffffff700007812 */ /* 0x000fc800078ec0ff */
[----:B------:R-:W-:-:S04]  /*269a0*/  @P6 LOP3.LUT R0, R0, 0x8, RZ, 0xfc, !PT ;  /* 0x0000000800006812 */ /* 0x000fc800078efcff */
[----:B------:R-:W-:-:S03]  /*269b0*/  LOP3.LUT R0, R0, 0xfffffffb, RZ, 0xc0, !PT ;  /* 0xfffffffb00007812 */ /* 0x000fc600078ec0ff */
        /* <DEDUP_REMOVED lines=15> */
[----:B------:R-:W-:Y:S02]  /*26ab0*/  PRMT R60, RZ, 0x7610, R60 ;  /* 0x00007610ff3c7816 */ /* 0x000fe4000000003c */
[----:B------:R-:W-:-:S04]  /*26ac0*/  LOP3.LUT R28, R28, 0xffffffef, RZ, 0xc0, !PT ;  /* 0xffffffef1c1c7812 */ /* 0x000fc800078ec0ff */
[----:B------:R-:W-:-:S04]  /*26ad0*/  @P0 LOP3.LUT R28, R28, 0x10, RZ, 0xfc, !PT ;  /* 0x000000101c1c0812 */ /* 0x000fc800078efcff */
[----:B------:R-:W-:-:S04]  /*26ae0*/  LOP3.LUT P1, RZ, R28, 0x40, RZ, 0xc0, !PT ;  /* 0x000000401cff7812 */ /* 0x000fc8000782c0ff */
        /* <DEDUP_REMOVED lines=8> */
[----:B------:R-:W-:Y:S01]  /*26b70*/  F2FP.SATFINITE.E4M3.F32.PACK_AB_MERGE_C R30, RZ, R30, RZ ;  /* 0x0000001eff1e723e */ /* 0x000fe200048070ff */
[----:B------:R-:W4:Y:S04]  /*26b80*/  LDL.LU R93, [R1+0x4a4] ;  /* 0x0004a400015d7983 */ /* 0x000f280000300800 */
[----:B------:R0:W-:Y:S04]  /*26b90*/  @!P4 STG.E.U8 desc[UR46][R160.64+0x69], R30 ;  /* 0x0000691ea000c986 */ /* 0x0001e8000c10112e */
[----:B------:R-:W2:Y:S01]  /*26ba0*/  @!P3 LDG.E.U8 R60, desc[UR46][R22.64+0x68] ;  /* 0x0000682e163cb981 */ /* 0x000ea2000c1e1100 */
[----:B------:R-:W-:-:S02]  /*26bb0*/  @!P6 IADD3.X R168, R4, R29, R6, P0, P2 ;  /* 0x0000001d04a8e210 */ /* 0x000fc400007e4406 */
[----:B------:R-:W-:Y:S01]  /*26bc0*/  ISETP.LT.OR P2, PT, R27, 0xa2, !P1 ;  /* 0x000000a21b00780c */ /* 0x000fe20004f41670 */
[----:B0-----:R-:W0:-:S12]  /*26bd0*/  @!P3 LDC.64 R30, c[0x0][0x5c0] ;  /* 0x00017000ff1ebb82 */ /* 0x001e180000000a00 */
[----:B------:R-:W-:-:S04]  /*26be0*/  @!P2 IADD3 R155, P0, P6, R3, R12, R7 ;  /* 0x0000000c039ba210 */ /* 0x000fc80007e1e007 */
[----:B------:R-:W-:Y:S02]  /*26bf0*/  @!P2 IADD3.X R169, R4, R29, R6, P0, P6 ;  /* 0x0000001d04a9a210 */ /* 0x000fe400007ec406 */
[----:B------:R-:W-:-:S13]  /*26c00*/  ISETP.LT.OR P6, PT, R27, 0xa9, !P1 ;  /* 0x000000a91b00780c */ /* 0x000fda0004fc1670 */
[----:B------:R-:W-:-:S04]  /*26c10*/  @!P6 IADD3 R154, P0, P5, R3, R12, R7 ;  /* 0x0000000c039ae210 */ /* 0x000fc80007d1e007 */
[----:B------:R-:W-:Y:S02]  /*26c20*/  @!P6 IADD3.X R158, R4, R29, R6, P0, P5 ;  /* 0x0000001d049ee210 */ /* 0x000fe400007ea406 */
[----:B------:R-:W-:Y:S02]  /*26c30*/  ISETP.LT.OR P5, PT, R27, 0xaa, !P1 ;  /* 0x000000aa1b00780c */ /* 0x000fe40004fa1670 */
[----:B------:R-:W-:-:S11]  /*26c40*/  LOP3.LUT P2, RZ, R28, 0x20, RZ, 0xc0, !PT ;  /* 0x000000201cff7812 */ /* 0x000fd6000784c0ff */
[----:B------:R-:W-:-:S04]  /*26c50*/  @!P5 IADD3 R150, P0, P4, R3, R12, R7 ;  /* 0x0000000c0396d210 */ /* 0x000fc80007c1e007 */
[----:B------:R-:W-:Y:S02]  /*26c60*/  @!P5 IADD3.X R151, R4, R29, R6, P0, P4 ;  /* 0x0000001d0497d210 */ /* 0x000fe400007e8406 */
[----:B0-----:R-:W-:-:S05]  /*26c70*/  @!P3 IADD3 R30, P0, R84, R30, RZ ;  /* 0x0000001e541eb210 */ /* 0x001fca0007f1e0ff */
[----:B------:R-:W-:Y:S01]  /*26c80*/  @!P3 IMAD.X R31, R87, 0x1, R31, P0 ;  /* 0x00000001571fb824 */ /* 0x000fe200000e061f */
[----:B--2---:R-:W-:-:S04]  /*26c90*/  LOP3.LUT R60, R60, 0xff, RZ, 0xc0, !PT ;  /* 0x000000ff3c3c7812 */ /* 0x004fc800078ec0ff */
[----:B------:R-:W-:-:S05]  /*26ca0*/  F2FP.F16.E4M3.UNPACK_B R60, R60 ;  /* 0x0000003cff3c723e */ /* 0x000fca00020006ff */
[----:B------:R-:W-:-:S05]  /*26cb0*/  HADD2.F32 R60, -RZ, R60.H0_H0 ;  /* 0x2000003cff3c7230 */ /* 0x000fca0000004100 */
[----:B------:R-:W-:-:S04]  /*26cc0*/  FMUL R60, R60, UR40 ;  /* 0x000000283c3c7c20 */ /* 0x000fc80008400000 */
[----:B------:R-:W-:Y:S01]  /*26cd0*/  FFMA R60, R90, UR41, R60 ;  /* 0x000000295a3c7c23 */ /* 0x000fe2000800003c */
[----:B------:R-:W-:Y:S01]  /*26ce0*/  LOP3.LUT P6, RZ, R10, 0x4, RZ, 0xc0, !PT ;  /* 0x000000040aff7812 */ /* 0x000fe200078cc0ff */
[----:B------:R-:W2:Y:S03]  /*26cf0*/  LDL.LU R90, [R1+0x4a8] ;  /* 0x0004a800015a7983 */ /* 0x000ea60000300800 */
[----:B------:R-:W-:Y:S01]  /*26d00*/  F2FP.SATFINITE.E4M3.F32.PACK_AB_MERGE_C R60, RZ, R60, RZ ;  /* 0x0000003cff3c723e */ /* 0x000fe200048070ff */
[----:B------:R-:W2:Y:S04]  /*26d10*/  LDL.LU R94, [R1+0x4ac] ;  /* 0x0004ac00015e7983 */ /* 0x000ea80000300800 */
[----:B------:R0:W-:Y:S02]  /*26d20*/  @!P3 STG.E.U8 desc[UR46][R30.64+0x68], R60 ;  /* 0x0000683c1e00b986 */ /* 0x0001e4000c10112e */
[----:B0-----:R-:W-:Y:S01]  /*26d30*/  PRMT R60, RZ, 0x7610, R60 ;  /* 0x00007610ff3c7816 */ /* 0x001fe2000000003c */
[----:B------:R-:W0:Y:S05]  /*26d40*/  @!P2 LDC.64 R30, c[0x0][0x5c0] ;  /* 0x00017000ff1eab82 */ /* 0x000e2a0000000a00 */
[----:B------:R-:W3:Y:S01]  /*26d50*/  @!P2 LDG.E.U8 R60, desc[UR46][R22.64+0x69] ;  /* 0x0000692e163ca981 */ /* 0x000ee2000c1e1100 */
[----:B0-----:R-:W-:-:S05]  /*26d60*/  @!P2 IADD3 R30, P3, R74, R30, RZ ;  /* 0x0000001e4a1ea210 */ /* 0x001fca0007f7e0ff */
[----:B------:R-:W-:Y:S01]  /*26d70*/  @!P2 IMAD.X R31, R82, 0x1, R31, P3 ;  /* 0x00000001521fa824 */ /* 0x000fe200018e061f */
[----:B---3--:R-:W-:-:S04]  /*26d80*/  LOP3.LUT R60, R60, 0xff, RZ, 0xc0, !PT ;  /* 0x000000ff3c3c7812 */ /* 0x008fc800078ec0ff */
[----:B------:R-:W-:-:S05]  /*26d90*/  F2FP.F16.E4M3.UNPACK_B R60, R60 ;  /* 0x0000003cff3c723e */ /* 0x000fca00020006ff */
[----:B------:R-:W-:-:S05]  /*26da0*/  HADD2.F32 R60, -RZ, R60.H0_H0 ;  /* 0x2000003cff3c7230 */ /* 0x000fca0000004100 */
[----:B------:R-:W-:-:S04]  /*26db0*/  FMUL R60, R60, UR40 ;  /* 0x000000283c3c7c20 */ /* 0x000fc80008400000 */
[----:B------:R-:W-:-:S05]  /*26dc0*/  FFMA R60, R91, UR41, R60 ;  /* 0x000000295b3c7c23 */ /* 0x000fca000800003c */
[----:B------:R-:W-:-:S05]  /*26dd0*/  F2FP.SATFINITE.E4M3.F32.PACK_AB_MERGE_C R60, RZ, R60, RZ ;  /* 0x0000003cff3c723e */ /* 0x000fca00048070ff */
[----:B------:R0:W-:Y:S02]  /*26de0*/  @!P2 STG.E.U8 desc[UR46][R30.64+0x69], R60 ;  /* 0x0000693c1e00a986 */ /* 0x0001e4000c10112e */
[----:B0-----:R-:W-:-:S06]  /*26df0*/  PRMT R30, RZ, 0x7610, R30 ;  /* 0x00007610ff1e7816 */ /* 0x001fcc000000001e */
[----:B------:R-:W3:Y:S01]  /*26e00*/  @!P6 LDG.E.U8 R30, desc[UR46][R20.64+0x70] ;  /* 0x0000702e141ee981 */ /* 0x000ee2000c1e1100 */
[----:B------:R-:W-:-:S13]  /*26e10*/  ISETP.LT.OR P5, PT, R27, 0xb1, !P1 ;  /* 0x000000b11b00780c */ /* 0x000fda0004fa1670 */
[----:B------:R-:W-:-:S04]  /*26e20*/  @!P5 IADD3 R114, P0, P4, R3, R12, R7 ;  /* 0x0000000c0372d210 */ /* 0x000fc80007c1e007 */
[----:B------:R-:W-:Y:S02]  /*26e30*/  @!P5 IADD3.X R133, R4, R29, R6, P0, P4 ;  /* 0x0000001d0485d210 */ /* 0x000fe400007e8406 */
[----:B------:R-:W-:-:S13]  /*26e40*/  ISETP.LT.OR P0, PT, R27, 0xb2, !P1 ;  /* 0x000000b21b00780c */ /* 0x000fda0004f01670 */
[----:B------:R-:W-:-:S04]  /*26e50*/  @!P0 IADD3 R109, P4, P5, R3, R12, R7 ;  /* 0x0000000c036d8210 */ /* 0x000fc80007d9e007 */
[----:B------:R-:W-:Y:S02]  /*26e60*/  @!P0 IADD3.X R113, R4, R29, R6, P4, P5 ;  /* 0x0000001d04718210 */ /* 0x000fe400027ea406 */
[----:B------:R-:W-:Y:S02]  /*26e70*/  LOP3.LUT P5, RZ, R10, 0x2, RZ, 0xc0, !PT ;  /* 0x000000020aff7812 */ /* 0x000fe400078ac0ff */
[----:B---3--:R-:W-:-:S04]  /*26e80*/  LOP3.LUT R30, R30, 0xff, RZ, 0xc0, !PT ;  /* 0x000000ff1e1e7812 */ /* 0x008fc800078ec0ff */
[----:B------:R-:W-:-:S05]  /*26e90*/  F2FP.F16.E4M3.UNPACK_B R30, R30 ;  /* 0x0000001eff1e723e */ /* 0x000fca00020006ff */
[----:B------:R-:W-:-:S05]  /*26ea0*/  HADD2.F32 R30, -RZ, R30.H0_H0 ;  /* 0x2000001eff1e7230 */ /* 0x000fca0000004100 */
[----:B------:R-:W-:-:S04]  /*26eb0*/  FMUL R30, R30, UR40 ;  /* 0x000000281e1e7c20 */ /* 0x000fc80008400000 */
[----:B----4-:R-:W-:-:S05]  /*26ec0*/  FFMA R30, R93, UR41, R30 ;  /* 0x000000295d1e7c23 */ /* 0x010fca000800001e */
[----:B------:R-:W-:-:S05]  /*26ed0*/  F2FP.SATFINITE.E4M3.F32.PACK_AB_MERGE_C R30, RZ, R30, RZ ;  /* 0x0000001eff1e723e */ /* 0x000fca00048070ff */
[----:B------:R0:W-:Y:S02]  /*26ee0*/  @!P6 STG.E.U8 desc[UR46][R164.64+0x70], R30 ;  /* 0x0000701ea400e986 */ /* 0x0001e4000c10112e */
[----:B0-----:R-:W-:-:S06]  /*26ef0*/  PRMT R30, RZ, 0x7610, R30 ;  /* 0x00007610ff1e7816 */ /* 0x001fcc000000001e */
[----:B------:R-:W3:Y:S01]  /*26f00*/  @!P5 LDG.E.U8 R30, desc[UR46][R20.64+0x71] ;  /* 0x0000712e141ed981 */ /* 0x000ee2000c1e1100 */
[----:B------:R-:W-:-:S13]  /*26f10*/  ISETP.LT.OR P4, PT, R27, 0xb9, !P1 ;  /* 0x000000b91b00780c */ /* 0x000fda0004f81670 */
[----:B------:R-:W-:-:S04]  /*26f20*/  @!P4 IADD3 R91, P3, P2, R3, R12, R7 ;  /* 0x0000000c035bc210 */ /* 0x000fc80007a7e007 */
[----:B------:R-:W-:Y:S02]  /*26f30*/  @!P4 IADD3.X R92, R4, R29, R6, P3, P2 ;  /* 0x0000001d045cc210 */ /* 0x000fe40001fe4406 */
[----:B------:R-:W-:Y:S02]  /*26f40*/  ISETP.LT.OR P3, PT, R27, 0xba, !P1 ;  /* 0x000000ba1b00780c */ /* 0x000fe40004f61670 */
[C---:B------:R-:W-:Y:S02]  /*26f50*/  LOP3.LUT P0, RZ, R28.reuse, 0x10, RZ, 0xc0, !PT ;  /* 0x000000101cff7812 */ /* 0x040fe4000780c0ff */
[C---:B------:R-:W-:Y:S02]  /*26f60*/  LOP3.LUT P4, RZ, R28.reuse, 0x8, RZ, 0xc0, !PT ;  /* 0x000000081cff7812 */ /* 0x040fe4000788c0ff */
[----:B------:R-:W-:-:S04]  /*26f70*/  LOP3.LUT R28, R28, 0xfffffffe, RZ, 0xc0, !PT ;  /* 0xfffffffe1c1c7812 */ /* 0x000fc800078ec0ff */
[----:B------:R-:W-:-:S03]  /*26f80*/  @P1 LOP3.LUT R28, R28, 0x1, RZ, 0xfc, !PT ;  /* 0x000000011c1c1812 */ /* 0x000fc600078efcff */
[----:B------:R-:W-:-:S04]  /*26f90*/  @!P3 IADD3 R93, P1, P2, R3, R12, R7 ;  /* 0x0000000c035db210 */ /* 0x000fc80007a3e007 */
[----:B------:R-:W-:Y:S02]  /*26fa0*/  @!P3 IADD3.X R103, R4, R29, R6, P1, P2 ;  /* 0x0000001d0467b210 */ /* 0x000fe40000fe4406 */
[----:B------:R-:W-:Y:S02]  /*26fb0*/  LOP3.LUT P3, RZ, R28, 0x4, RZ, 0xc0, !PT ;  /* 0x000000041cff7812 */ /* 0x000fe4000786c0ff */
[----:B------:R-:W-:Y:S02]  /*26fc0*/  PRMT R60, RZ, 0x7610, R60 ;  /* 0x00007610ff3c7816 */ /* 0x000fe4000000003c */
[----:B---3--:R-:W-:-:S04]  /*26fd0*/  LOP3.LUT R30, R30, 0xff, RZ, 0xc0, !PT ;  /* 0x000000ff1e1e7812 */ /* 0x008fc800078ec0ff */
[----:B------:R-:W-:-:S05]  /*26fe0*/  F2FP.F16.E4M3.UNPACK_B R30, R30 ;  /* 0x0000001eff1e723e */ /* 0x000fca00020006ff */
[----:B------:R-:W-:-:S05]  /*26ff0*/  HADD2.F32 R30, -RZ, R30.H0_H0 ;  /* 0x2000001eff1e7230 */ /* 0x000fca0000004100 */
[----:B------:R-:W-:-:S04]  /*27000*/  FMUL R30, R30, UR40 ;  /* 0x000000281e1e7c20 */ /* 0x000fc80008400000 */
[----:B--2---:R-:W-:Y:S01]  /*27010*/  FFMA R30, R90, UR41, R30 ;  /* 0x000000295a1e7c23 */ /* 0x004fe2000800001e */
[----:B------:R-:W-:Y:S01]  /*27020*/  ISETP.LT.OR P6, PT, R27, 0xa1, !P0 ;  /* 0x000000a11b00780c */ /* 0x000fe200047c1670 */
[----:B------:R-:W2:Y:S03]  /*27030*/  LDL.LU R90, [R1+0x4b0] ;  /* 0x0004b000015a7983 */ /* 0x000ea60000300800 */
[----:B------:R-:W-:Y:S01]  /*27040*/  F2FP.SATFINITE.E4M3.F32.PACK_AB_MERGE_C R30, RZ, R30, RZ ;  /* 0x0000001eff1e723e */ /* 0x000fe200048070ff */
[----:B------:R-:W3:Y:S04]  /*27050*/  LDL.LU R80, [R1+0x4b4] ;  /* 0x0004b40001507983 */ /* 0x000ee80000300800 */
[----:B------:R0:W-:Y:S04]  /*27060*/  @!P5 STG.E.U8 desc[UR46][R162.64+0x71], R30 ;  /* 0x0000711ea200d986 */ /* 0x0001e8000c10112e */
[----:B------:R-:W4:Y:S01]  /*27070*/  @!P3 LDG.E.U8 R60, desc[UR46][R22.64+0x70] ;  /* 0x0000702e163cb981 */ /* 0x000f22000c1e1100 */
[----:B------:R-:W-:-:S02]  /*27080*/  @!P6 IADD3 R95, P1, P2, R3, R12, R9 ;  /* 0x0000000c035fe210 */ /* 0x000fc40007a3e009 */
[----:B------:R-:W-:Y:S01]  /*27090*/  LOP3.LUT R0, R0, 0xfeffffff, RZ, 0xc0, !PT ;  /* 0xfeffffff00007812 */ /* 0x000fe200078ec0ff */
[----:B------:R-:W3:Y:S01]  /*270a0*/  LDL.LU R81, [R1+0x4b8] ;  /* 0x0004b80001517983 */ /* 0x000ee20000300800 */
[----:B------:R-:W-:Y:S02]  /*270b0*/  @!P6 IADD3.X R106, R4, R29, R8, P1, P2 ;  /* 0x0000001d046ae210 */ /* 0x000fe40000fe4408 */
[----:B------:R-:W-:Y:S01]  /*270c0*/  ISETP.LT.OR P2, PT, R27, 0xa2, !P0 ;  /* 0x000000a21b00780c */ /* 0x000fe20004741670 */
[----:B0-----:R-:W0:-:S12]  /*270d0*/  @!P3 LDC.64 R30, c[0x0][0x5c0] ;  /* 0x00017000ff1ebb82 */ /* 0x001e180000000a00 */
[----:B------:R-:W-:-:S04]  /*270e0*/  @!P2 IADD3 R97, P1, P5, R3, R12, R9 ;  /* 0x0000000c0361a210 */ /* 0x000fc80007d3e009 */
[----:B------:R-:W-:Y:S02]  /*270f0*/  @!P2 IADD3.X R102, R4, R29, R8, P1, P5 ;  /* 0x0000001d0466a210 */ /* 0x000fe40000fea408 */
[----:B------:R-:W-:Y:S02]  /*27100*/  LOP3.LUT P5, RZ, R10, 0x200, RZ, 0xc0, !PT ;  /* 0x000002000aff7812 */ /* 0x000fe400078ac0ff */
[----:B------:R-:W-:Y:S02]  /*27110*/  @P6 LOP3.LUT R0, R0, 0x1000000, RZ, 0xfc, !PT ;  /* 0x0100000000006812 */ /* 0x000fe400078efcff */
[----:B------:R-:W-:Y:S02]  /*27120*/  LOP3.LUT R28, R28, 0xfffffffd, RZ, 0xc0, !PT ;  /* 0xfffffffd1c1c7812 */ /* 0x000fe400078ec0ff */
[----:B------:R-:W-:Y:S02]  /*27130*/  ISETP.LT.OR P6, PT, R27, 0xa9, !P0 ;  /* 0x000000a91b00780c */ /* 0x000fe400047c1670 */
[----:B0-----:R-:W-:-:S05]  /*27140*/  @!P3 IADD3 R30, P1, R66, R30, RZ ;  /* 0x0000001e421eb210 */ /* 0x001fca0007f3e0ff */
[----:B------:R-:W-:Y:S02]  /*27150*/  @P5 LOP3.LUT R28, R28, 0x2, RZ, 0xfc, !PT ;  /* 0x000000021c1c5812 */ /* 0x000fe400078efcff */
[----:B------:R-:W-:Y:S02]  /*27160*/  ISETP.LT.OR P5, PT, R27, 0xaa, !P0 ;  /* 0x000000aa1b00780c */ /* 0x000fe400047a1670 */
[----:B------:R-:W-:Y:S02]  /*27170*/  LOP3.LUT R11, R11, 0xdfffffff, RZ, 0xc0, !PT ;  /* 0xdfffffff0b0b7812 */ /* 0x000fe400078ec0ff */
[----:B------:R-:W-:Y:S01]  /*27180*/  LOP3.LUT R0, R0, 0xefffffff, RZ, 0xc0, !PT ;  /* 0xefffffff00007812 */ /* 0x000fe200078ec0ff */
[----:B------:R-:W-:Y:S01]  /*27190*/  @!P3 IMAD.X R31, R70, 0x1, R31, P1 ;  /* 0x00000001461fb824 */ /* 0x000fe200008e061f */
[----:B------:R-:W-:Y:S02]  /*271a0*/  @P2 LOP3.LUT R11, R11, 0x20000000, RZ, 0xfc, !PT ;  /* 0x200000000b0b2812 */ /* 0x000fe400078efcff */
[----:B------:R-:W-:-:S02]  /*271b0*/  @!P6 IADD3 R96, P1, P2, R3, R12, R9 ;  /* 0x0000000c0360e210 */ /* 0x000fc40007a3e009 */
[----:B------:R-:W-:Y:S02]  /*271c0*/  @P6 LOP3.LUT R0, R0, 0x10000000, RZ, 0xfc, !PT ;  /* 0x1000000000006812 */ /* 0x000fe400078efcff */
[----:B------:R-:W-:Y:S02]  /*271d0*/  @!P6 IADD3.X R99, R4, R29, R8, P1, P2 ;  /* 0x0000001d0463e210 */ /* 0x000fe40000fe4408 */
[----:B------:R-:W-:-:S04]  /*271e0*/  LOP3.LUT R0, R0, 0xf7ffffff, RZ, 0xc0, !PT ;  /* 0xf7ffffff00007812 */ /* 0x000fc800078ec0ff */
[----:B------:R-:W-:Y:S02]  /*271f0*/  @P5 LOP3.LUT R0, R0, 0x8000000, RZ, 0xfc, !PT ;  /* 0x0800000000005812 */ /* 0x000fe400078efcff */
[----:B----4-:R-:W-:-:S04]  /*27200*/  LOP3.LUT R60, R60, 0xff, RZ, 0xc0, !PT ;  /* 0x000000ff3c3c7812 */ /* 0x010fc800078ec0ff */
[----:B------:R-:W-:-:S05]  /*27210*/  F2FP.F16.E4M3.UNPACK_B R60, R60 ;  /* 0x0000003cff3c723e */ /* 0x000fca00020006ff */
[----:B------:R-:W-:-:S05]  /*27220*/  HADD2.F32 R60, -RZ, R60.H0_H0 ;  /* 0x2000003cff3c7230 */ /* 0x000fca0000004100 */
[----:B------:R-:W-:-:S04]  /*27230*/  FMUL R60, R60, UR40 ;  /* 0x000000283c3c7c20 */ /* 0x000fc80008400000 */
[----:B------:R-:W-:-:S05]  /*27240*/  FFMA R60, R94, UR41, R60 ;  /* 0x000000295e3c7c23 */ /* 0x000fca000800003c */
[----:B------:R-:W-:-:S05]  /*27250*/  F2FP.SATFINITE.E4M3.F32.PACK_AB_MERGE_C R60, RZ, R60, RZ ;  /* 0x0000003cff3c723e */ /* 0x000fca00048070ff */
[----:B------:R0:W-:Y:S01]  /*27260*/  @!P3 STG.E.U8 desc[UR46][R30.64+0x70], R60 ;  /* 0x0000703c1e00b986 */ /* 0x0001e2000c10112e */
[----:B------:R-:W-:-:S04]  /*27270*/  @!P5 IADD3 R94, P1, P3, R3, R12, R9 ;  /* 0x0000000c035ed210 */ /* 0x000fc80007b3e009 */
[----:B------:R-:W-:Y:S02]  /*27280*/  @!P5 IADD3.X R98, R4, R29, R8, P1, P3 ;  /* 0x0000001d0462d210 */ /* 0x000fe40000fe6408 */
[C---:B------:R-:W-:Y:S02]  /*27290*/  LOP3.LUT P5, RZ, R28.reuse, 0x2, RZ, 0xc0, !PT ;  /* 0x000000021cff7812 */ /* 0x040fe400078ac0ff */
[----:B------:R-:W-:Y:S02]  /*272a0*/  LOP3.LUT P1, RZ, R28, 0x1, RZ, 0xc0, !PT ;  /* 0x000000011cff7812 */ /* 0x000fe4000782c0ff */
[----:B------:R-:W-:Y:S01]  /*272b0*/  PRMT R28, RZ, 0x7610, R28 ;  /* 0x00007610ff1c7816 */ /* 0x000fe2000000001c */
[----:B0-----:R-:W0:Y:S05]  /*272c0*/  @!P4 LDC.64 R30, c[0x0][0x5c0] ;  /* 0x00017000ff1ecb82 */ /* 0x001e2a0000000a00 */
[----:B------:R-:W4:Y:S01]  /*272d0*/  @!P4 LDG.E.U8 R28, desc[UR46][R22.64+0x71] ;  /* 0x0000712e161cc981 */ /* 0x000f22000c1e1100 */
[----:B0-----:R-:W-:-:S05]  /*272e0*/  @!P4 IADD3 R30, P6, R62, R30, RZ ;  /* 0x0000001e3e1ec210 */ /* 0x001fca0007fde0ff */
[----:B------:R-:W-:Y:S01]  /*272f0*/  @!P4 IMAD.X R31, R68, 0x1, R31, P6 ;  /* 0x00000001441fc824 */ /* 0x000fe200030e061f */
[----:B----4-:R-:W-:-:S04]  /*27300*/  LOP3.LUT R28, R28, 0xff, RZ, 0xc0, !PT ;  /* 0x000000ff1c1c7812 */ /* 0x010fc800078ec0ff */
[----:B------:R-:W-:-:S05]  /*27310*/  F2FP.F16.E4M3.UNPACK_B R28, R28 ;  /* 0x0000001cff1c723e */ /* 0x000fca00020006ff */
[----:B------:R-:W-:-:S05]  /*27320*/  HADD2.F32 R28, -RZ, R28.H0_H0 ;  /* 0x2000001cff1c7230 */ /* 0x000fca0000004100 */
[----:B------:R-:W-:-:S04]  /*27330*/  FMUL R28, R28, UR40 ;  /* 0x000000281c1c7c20 */ /* 0x000fc80008400000 */
[----:B--2---:R-:W-:-:S05]  /*27340*/  FFMA R28, R90, UR41, R28 ;  /* 0x000000295a1c7c23 */ /* 0x004fca000800001c */
[----:B------:R-:W-:-:S05]  /*27350*/  F2FP.SATFINITE.E4M3.F32.PACK_AB_MERGE_C R28, RZ, R28, RZ ;  /* 0x0000001cff1c723e */ /* 0x000fca00048070ff */
[----:B------:R0:W-:Y:S02]  /*27360*/  @!P4 STG.E.U8 desc[UR46][R30.64+0x71], R28 ;  /* 0x0000711c1e00c986 */ /* 0x0001e4000c10112e */
[----:B0-----:R-:W-:-:S06]  /*27370*/  PRMT R28, RZ, 0x7610, R28 ;  /* 0x00007610ff1c7816 */ /* 0x001fcc000000001c */
[----:B------:R-:W2:Y:S01]  /*27380*/  @!P5 LDG.E.U8 R28, desc[UR46][R20.64+0x78] ;  /* 0x0000782e141cd981 */ /* 0x000ea2000c1e1100 */
[----:B------:R-:W-:Y:S02]  /*27390*/  LOP3.LUT P2, RZ, R10, 0x100, RZ, 0xc0, !PT ;  /* 0x000001000aff7812 */ /* 0x000fe4000784c0ff */
[----:B--2---:R-:W-:-:S04]  /*273a0*/  LOP3.LUT R28, R28, 0xff, RZ, 0xc0, !PT ;  /* 0x000000ff1c1c7812 */ /* 0x004fc800078ec0ff */
[----:B------:R-:W-:-:S05]  /*273b0*/  F2FP.F16.E4M3.UNPACK_B R28, R28 ;  /* 0x0000001cff1c723e */ /* 0x000fca00020006ff */
[----:B------:R-:W-:-:S05]  /*273c0*/  HADD2.F32 R28, -RZ, R28.H0_H0 ;  /* 0x2000001cff1c7230 */ /* 0x000fca0000004100 */
[----:B------:R-:W-:-:S04]  /*273d0*/  FMUL R28, R28, UR40 ;  /* 0x000000281c1c7c20 */ /* 0x000fc80008400000 */
[----:B---3--:R-:W-:Y:S01]  /*273e0*/  FFMA R28, R80, UR41, R28 ;  /* 0x00000029501c7c23 */ /* 0x008fe2000800001c */
[----:B------:R-:W-:Y:S01]  /*273f0*/  ISETP.LT.OR P6, PT, R27, 0xb1, !P0 ;  /* 0x000000b11b00780c */ /* 0x000fe200047c1670 */
[----:B------:R-:W2:Y:S03]  /*27400*/  LDL.LU R80, [R1+0x4bc] ;  /* 0x0004bc0001507983 */ /* 0x000ea60000300800 */
[----:B------:R-:W-:Y:S01]  /*27410*/  F2FP.SATFINITE.E4M3.F32.PACK_AB_MERGE_C R28, RZ, R28, RZ ;  /* 0x0000001cff1c723e */ /* 0x000fe200048070ff */
[----:B------:R-:W3:Y:S04]  /*27420*/  LDL.LU R159, [R1+0x4c0] ;  /* 0x0004c000019f7983 */ /* 0x000ee80000300800 */
[----:B------:R0:W-:Y:S01]  /*27430*/  @!P5 STG.E.U8 desc[UR46][R170.64+0x78], R28 ;  /* 0x0000781caa00d986 */ /* 0x0001e2000c10112e */
[----:B------:R-:W-:-:S03]  /*27440*/  LOP3.LUT R0, R0, 0xfbffffff, RZ, 0xc0, !PT ;  /* 0xfbffffff00007812 */ /* 0x000fc600078ec0ff */
[----:B------:R-:W-:Y:S01]  /*27450*/  @!P6 IADD3 R90, P4, P3, R3, R12, R9 ;  /* 0x0000000c035ae210 */ /* 0x000fe20007b9e009 */
[----:B------:R-:W4:Y:S01]  /*27460*/  LDL.LU R161, [R1+0x4c4] ;  /* 0x0004c40001a17983 */ /* 0x000f220000300800 */
[----:B0-----:R-:W-:-:S06]  /*27470*/  PRMT R28, RZ, 0x7610, R28 ;  /* 0x00007610ff1c7816 */ /* 0x001fcc000000001c */
[----:B------:R-:W2:Y:S01]  /*27480*/  @!P2 LDG.E.U8 R28, desc[UR46][R20.64+0x79] ;  /* 0x0000792e141ca981 */ /* 0x000ea2000c1e1100 */
[----:B------:R-:W-:Y:S02]  /*27490*/  @P6 LOP3.LUT R0, R0, 0x4000000, RZ, 0xfc, !PT ;  /* 0x0400000000006812 */ /* 0x000fe400078efcff */
[----:B------:R-:W-:Y:S02]  /*274a0*/  @!P6 IADD3.X R87, R4, R29, R8, P4, P3 ;  /* 0x0000001d0457e210 */ /* 0x000fe400027e6408 */
[C---:B------:R-:W-:Y:S02]  /*274b0*/  ISETP.LT.OR P6, PT, R27.reuse, 0xb2, !P0 ;  /* 0x000000b21b00780c */ /* 0x040fe400047c1670 */
[----:B------:R-:W-:Y:S02]  /*274c0*/  ISETP.LT.OR P5, PT, R27, 0xb9, !P0 ;  /* 0x000000b91b00780c */ /* 0x000fe400047a1670 */
[----:B------:R-:W-:-:S09]  /*274d0*/  LOP3.LUT R0, R0, 0xdfffffff, RZ, 0xc0, !PT ;  /* 0xdfffffff00007812 */ /* 0x000fd200078ec0ff */
[CCC-:B------:R-:W-:Y:S02]  /*274e0*/  @!P6 IADD3 R86, P4, P3, R3.reuse, R12.reuse, R9.reuse ;  /* 0x0000000c0356e210 */ /* 0x1c0fe40007b9e009 */
[----:B------:R-:W-:Y:S02]  /*274f0*/  @P6 LOP3.LUT R0, R0, 0x20000000, RZ, 0xfc, !PT ;  /* 0x2000000000006812 */ /* 0x000fe400078efcff */
[----:B------:R-:W-:Y:S02]  /*27500*/  @!P6 IADD3.X R85, R4, R29, R8, P4, P3 ;  /* 0x0000001d0455e210 */ /* 0x000fe400027e6408 */
[----:B------:R-:W-:Y:S02]  /*27510*/  LOP3.LUT R0, R0, 0xbfffffff, RZ, 0xc0, !PT ;  /* 0xbfffffff00007812 */ /* 0x000fe400078ec0ff */
[----:B------:R-:W-:Y:S02]  /*27520*/  @!P5 IADD3 R84, P4, P3, R3, R12, R9 ;  /* 0x0000000c0354d210 */ /* 0x000fe40007b9e009 */
[----:B------:R-:W-:-:S02]  /*27530*/  @P5 LOP3.LUT R0, R0, 0x40000000, RZ, 0xfc, !PT ;  /* 0x4000000000005812 */ /* 0x000fc400078efcff */
[----:B------:R-:W-:Y:S02]  /*27540*/  @!P5 IADD3.X R83, R4, R29, R8, P4, P3 ;  /* 0x0000001d0453d210 */ /* 0x000fe400027e6408 */
[----:B------:R-:W-:Y:S02]  /*27550*/  LOP3.LUT P5, RZ, R11, 0x40000000, RZ, 0xc0, !PT ;  /* 0x400000000bff7812 */ /* 0x000fe400078ac0ff */
[----:B--2---:R-:W-:-:S11]  /*27560*/  LOP3.LUT R28, R28, 0xff, RZ, 0xc0, !PT ;  /* 0x000000ff1c1c7812 */ /* 0x004fd600078ec0ff */
[----:B------:R-:W0:Y:S01]  /*27570*/  @!P5 LDC.64 R30, c[0x0][0x5c0] ;  /* 0x00017000ff1edb82 */ /* 0x000e220000000a00 */
[----:B------:R-:W-:-:S05]  /*27580*/  F2FP.F16.E4M3.UNPACK_B R28, R28 ;  /* 0x0000001cff1c723e */ /* 0x000fca00020006ff */
[----:B------:R-:W-:-:S05]  /*27590*/  HADD2.F32 R28, -RZ, R28.H0_H0 ;  /* 0x2000001cff1c7230 */ /* 0x000fca0000004100 */
[----:B------:R-:W-:-:S04]  /*275a0*/  FMUL R28, R28, UR40 ;  /* 0x000000281c1c7c20 */ /* 0x000fc80008400000 */
[----:B------:R-:W-:-:S05]  /*275b0*/  FFMA R28, R81, UR41, R28 ;  /* 0x00000029511c7c23 */ /* 0x000fca000800001c */
[----:B------:R-:W-:-:S05]  /*275c0*/  F2FP.SATFINITE.E4M3.F32.PACK_AB_MERGE_C R28, RZ, R28, RZ ;  /* 0x0000001cff1c723e */ /* 0x000fca00048070ff */
[----:B------:R1:W-:Y:S02]  /*275d0*/  @!P2 STG.E.U8 desc[UR46][R172.64+0x79], R28 ;  /* 0x0000791cac00a986 */ /* 0x0003e4000c10112e */
[----:B-1----:R-:W-:-:S06]  /*275e0*/  PRMT R28, RZ, 0x7610, R28 ;  /* 0x00007610ff1c7816 */ /* 0x002fcc000000001c */
[----:B------:R-:W2:Y:S01]  /*275f0*/  @!P5 LDG.E.U8 R28, desc[UR46][R22.64+0x78] ;  /* 0x0000782e161cd981 */ /* 0x000ea2000c1e1100 */
        /* <DEDUP_REMOVED lines=13> */
[----:B0-----:R-:W-:Y:S01]  /*276d0*/  PRMT R28, RZ, 0x7610, R28 ;  /* 0x00007610ff1c7816 */ /* 0x001fe2000000001c */
[----:B------:R-:W0:Y:S05]  /*276e0*/  @!P6 LDC.64 R30, c[0x0][0x5c0] ;  /* 0x00017000ff1eeb82 */ /* 0x000e2a0000000a00 */
[----:B------:R-:W2:Y:S01]  /*276f0*/  @!P6 LDG.E.U8 R28, desc[UR46][R22.64+0x79] ;  /* 0x0000792e161ce981 */ /* 0x000ea2000c1e1100 */
[----:B------:R-:W-:Y:S02]  /*27700*/  ISETP.LT.OR P2, PT, R27, 0xc1, !P1 ;  /* 0x000000c11b00780c */ /* 0x000fe40004f41670 */
[----:B------:R-:W-:-:S04]  /*27710*/  LOP3.LUT R11, R11, 0xfdffffff, RZ, 0xc0, !PT ;  /* 0xfdffffff0b0b7812 */ /* 0x000fc800078ec0ff */
[----:B------:R-:W-:-:S07]  /*27720*/  @P0 LOP3.LUT R11, R11, 0x2000000, RZ, 0xfc, !PT ;  /* 0x020000000b0b0812 */ /* 0x000fce00078efcff */
[----:B------:R-:W-:-:S04]  /*27730*/  @!P2 IADD3 R80, P0, P4, R3, R12, R7 ;  /* 0x0000000c0350a210 */ /* 0x000fc80007c1e007 */
[----:B------:R-:W-:Y:S02]  /*27740*/  @!P2 IADD3.X R78, R4, R29, R6, P0, P4 ;  /* 0x0000001d044ea210 */ /* 0x000fe400007e8406 */
[----:B0-----:R-:W-:Y:S02]  /*27750*/  @!P6 IADD3 R30, P0, R67, R30, RZ ;  /* 0x0000001e431ee210 */ /* 0x001fe40007f1e0ff */
[----:B------:R-:W-:-:S03]  /*27760*/  ISETP.LT.OR P2, PT, R27, 0xc2, !P1 ;  /* 0x000000c21b00780c */ /* 0x000fc60004f41670 */
[----:B------:R-:W-:Y:S01]  /*27770*/  @!P6 IMAD.X R31, R69, 0x1, R31, P0 ;  /* 0x00000001451fe824 */ /* 0x000fe200000e061f */
[----:B------:R-:W-:-:S09]  /*27780*/  ISETP.LT.OR P0, PT, R27, 0xc9, !P1 ;  /* 0x000000c91b00780c */ /* 0x000fd20004f01670 */
[----:B------:R-:W-:-:S04]  /*27790*/  @!P2 IADD3 R74, P5, P4, R3, R12, R7 ;  /* 0x0000000c034aa210 */ /* 0x000fc80007cbe007 */
[-CC-:B------:R-:W-:Y:S02]  /*277a0*/  @!P2 IADD3.X R70, R4, R29.reuse, R6.reuse, P5, P4 ;  /* 0x0000001d0446a210 */ /* 0x180fe40002fe8406 */
[----:B------:R-:W-:Y:S02]  /*277b0*/  @!P0 IADD3 R68, P5, P4, R3, R12, R7 ;  /* 0x0000000c03448210 */ /* 0x000fe40007cbe007 */
[----:B------:R-:W-:Y:S02]  /*277c0*/  ISETP.GE.AND P2, PT, R26, 0x1, PT ;  /* 0x000000011a00780c */ /* 0x000fe40003f46270 */
[----:B------:R-:W-:Y:S02]  /*277d0*/  @!P0 IADD3.X R67, R4, R29, R6, P5, P4 ;  /* 0x0000001d04438210 */ /* 0x000fe40002fe8406 */
[----:B------:R-:W-:Y:S02]  /*277e0*/  ISETP.LT.OR P4, PT, R27, 0x81, !P2 ;  /* 0x000000811b00780c */ /* 0x000fe40005781670 */
        /* <DEDUP_REMOVED lines=21> */
[----:B------:R0:W-:Y:S01]  /*27940*/  @!P4 STG.E.U8 desc[UR46][R30.64+0x80], R28 ;  /* 0x0000801c1e00c986 */ /* 0x0001e2000c10112e */
[----:B------:R-:W-:Y:S02]  /*27950*/  ISETP.LT.OR P4, PT, R27, 0x82, !P2 ;  /* 0x000000821b00780c */ /* 0x000fe40005781670 */
[----:B0-----:R-:W-:-:S11]  /*27960*/  PRMT R28, RZ, 0x7610, R28 ;  /* 0x00007610ff1c7816 */ /* 0x001fd6000000001c */
[----:B------:R-:W0:Y:S01]  /*27970*/  @!P4 LDC.64 R30, c[0x0][0x5c0] ;  /* 0x00017000ff1ecb82 */ /* 0x000e220000000a00 */
[----:B------:R-:W4:Y:S01]  /*27980*/  @!P4 LDG.E.U8 R28, desc[UR46][R24.64+0x81] ;  /* 0x0000812e181cc981 */ /* 0x000f22000c1e1100 */
[----:B------:R-:W-:Y:S02]  /*27990*/  @P3 LOP3.LUT R11, R11, 0x8000000, RZ, 0xfc, !PT ;  /* 0x080000000b0b3812 */ /* 0x000fe400078efcff */
[----:B------:R-:W-:Y:S02]  /*279a0*/  LOP3.LUT P3, RZ, R10, 0x40000, RZ, 0xc0, !PT ;  /* 0x000400000aff7812 */ /* 0x000fe4000786c0ff */
        /* <DEDUP_REMOVED lines=9> */
[----:B------:R-:W-:Y:S01]  /*27a40*/  F2FP.SATFINITE.E4M3.F32.PACK_AB_MERGE_C R28, RZ, R28, RZ ;  /* 0x0000001cff1c723e */ /* 0x000fe200048070ff */
[----:B------:R-:W4:Y:S04]  /*27a50*/  LDL.LU R160, [R1+0x4d4] ;  /* 0x0004d40001a07983 */ /* 0x000f280000300800 */
[----:B------:R0:W-:Y:S02]  /*27a60*/  @!P4 STG.E.U8 desc[UR46][R30.64+0x81], R28 ;  /* 0x0000811c1e00c986 */ /* 0x0001e4000c10112e */
[----:B0-----:R-:W-:-:S06]  /*27a70*/  PRMT R28, RZ, 0x7610, R28 ;  /* 0x00007610ff1c7816 */ /* 0x001fcc000000001c */
[----:B------:R-:W3:Y:S01]  /*27a80*/  @!P3 LDG.E.U8 R28, desc[UR46][R14.64+0x80] ;  /* 0x0000802e0e1cb981 */ /* 0x000ee2000c1e1100 */
[----:B------:R-:W-:Y:S02]  /*27a90*/  PRMT R30, RZ, 0x7610, R30 ;  /* 0x00007610ff1e7816 */ /* 0x000fe4000000001e */
[----:B------:R-:W-:Y:S02]  /*27aa0*/  ISETP.LT.OR P0, PT, R27, 0xca, !P1 ;  /* 0x000000ca1b00780c */ /* 0x000fe40004f01670 */
[----:B---3--:R-:W-:-:S04]  /*27ab0*/  LOP3.LUT R28, R28, 0xff, RZ, 0xc0, !PT ;  /* 0x000000ff1c1c7812 */ /* 0x008fc800078ec0ff */
[----:B------:R-:W-:-:S05]  /*27ac0*/  F2FP.F16.E4M3.UNPACK_B R28, R28 ;  /* 0x0000001cff1c723e */ /* 0x000fca00020006ff */
[----:B------:R-:W-:-:S05]  /*27ad0*/  HADD2.F32 R28, -RZ, R28.H0_H0 ;  /* 0x2000001cff1c7230 */ /* 0x000fca0000004100 */
[----:B------:R-:W-:-:S04]  /*27ae0*/  FMUL R28, R28, UR40 ;  /* 0x000000281c1c7c20 */ /* 0x000fc80008400000 */
[----:B------:R-:W-:Y:S01]  /*27af0*/  FFMA R28, R161, UR41, R28 ;  /* 0x00000029a11c7c23 */ /* 0x000fe2000800001c */
[----:B------:R-:W-:Y:S01]  /*27b00*/  @!P0 IADD3 R66, P5, P4, R3, R12, R7 ;  /* 0x0000000c03428210 */ /* 0x000fe20007cbe007 */
[----:B------:R-:W3:Y:S03]  /*27b10*/  LDL.LU R161, [R1+0x4d8] ;  /* 0x0004d80001a17983 */ /* 0x000ee60000300800 */
[----:B------:R-:W-:-:S05]  /*27b20*/  F2FP.SATFINITE.E4M3.F32.PACK_AB_MERGE_C R28, RZ, R28, RZ ;  /* 0x0000001cff1c723e */ /* 0x000fca00048070ff */
[----:B------:R0:W-:Y:S04]  /*27b30*/  @!P3 STG.E.U8 desc[UR46][R180.64+0x80], R28 ;  /* 0x0000801cb400b986 */ /* 0x0001e8000c10112e */
[----:B------:R-:W2:Y:S01]  /*27b40*/  @!P2 LDG.E.U8 R30, desc[UR46][R14.64+0x81] ;  /* 0x0000812e0e1ea981 */ /* 0x000ea2000c1e1100 */
[----:B------:R-:W-:Y:S02]  /*27b50*/  @!P0 IADD3.X R63, R4, R29, R6, P5, P4 ;  /* 0x0000001d043f8210 */ /* 0x000fe40002fe8406 */
[----:B------:R-:W-:-:S13]  /*27b60*/  ISETP.LT.OR P5, PT, R27, 0xd1, !P1 ;  /* 0x000000d11b00780c */ /* 0x000fda0004fa1670 */
[----:B------:R-:W-:-:S04]  /*27b70*/  @!P5 IADD3 R62, P6, P4, R3, R12, R7 ;  /* 0x0000000c033ed210 */ /* 0x000fc80007cde007 */
[----:B------:R-:W-:Y:S02]  /*27b80*/  @!P5 IADD3.X R61, R4, R29, R6, P6, P4 ;  /* 0x0000001d043dd210 */ /* 0x000fe400037e8406 */
[----:B------:R-:W-:Y:S02]  /*27b90*/  ISETP.LT.OR P4, PT, R27, 0xd2, !P1 ;  /* 0x000000d21b00780c */ /* 0x000fe40004f81670 */
[----:B------:R-:W-:-:S04]  /*27ba0*/  LOP3.LUT R11, R11, 0xfbffffff, RZ, 0xc0, !PT ;  /* 0xfbffffff0b0b7812 */ /* 0x000fc800078ec0ff */
[----:B------:R-:W-:-:S07]  /*27bb0*/  @P0 LOP3.LUT R11, R11, 0x4000000, RZ, 0xfc, !PT ;  /* 0x040000000b0b0812 */ /* 0x000fce00078efcff */
[----:B------:R-:W-:-:S04]  /*27bc0*/  @!P4 IADD3 R60, P0, P6, R3, R12, R7 ;  /* 0x0000000c033cc210 */ /* 0x000fc80007e1e007 */
[----:B0-----:R-:W-:Y:S02]  /*27bd0*/  @!P4 IADD3.X R28, R4, R29, R6, P0, P6 ;  /* 0x0000001d041cc210 */ /* 0x001fe400007ec406 */
[----:B------:R-:W-:-:S04]  /*27be0*/  ISETP.GE.AND P0, PT, R26, 0x1, PT ;  /* 0x000000011a00780c */ /* 0x000fc80003f06270 */
        /* <DEDUP_REMOVED lines=11> */
[----:B------:R-:W4:Y:S01]  /*27ca0*/  @!P6 LDG.E.U8 R69, desc[UR46][R24.64+0x88] ;  /* 0x0000882e1845e981 */ /* 0x000f22000c1e1100 */
[----:B0-----:R-:W0:Y:S02]  /*27cb0*/  @!P6 LDC.64 R30, c[0x0][0x5c0] ;  /* 0x00017000ff1eeb82 */ /* 0x001e240000000a00 */
[----:B0-----:R-:W-:-:S05]  /*27cc0*/  @!P6 IADD3 R30, P2, R12, R30, RZ ;  /* 0x0000001e0c1ee210 */ /* 0x001fca0007f5e0ff */
[----:B------:R-:W-:Y:S01]  /*27cd0*/  @!P6 IMAD.X R31, R29, 0x1, R31, P2 ;  /* 0x000000011d1fe824 */ /* 0x000fe200010e061f */
[----:B----4-:R-:W-:-:S04]  /*27ce0*/  LOP3.LUT R69, R69, 0xff, RZ, 0xc0, !PT ;  /* 0x000000ff45457812 */ /* 0x010fc800078ec0ff */
[----:B------:R-:W-:-:S05]  /*27cf0*/  F2FP.F16.E4M3.UNPACK_B R69, R69 ;  /* 0x00000045ff45723e */ /* 0x000fca00020006ff */
[----:B------:R-:W-:-:S05]  /*27d00*/  HADD2.F32 R69, -RZ, R69.H0_H0 ;  /* 0x20000045ff457230 */ /* 0x000fca0000004100 */
[----:B------:R-:W-:-:S04]  /*27d10*/  FMUL R69, R69, UR40 ;  /* 0x0000002845457c20 */ /* 0x000fc80008400000 */
[----:B------:R-:W-:Y:S01]  /*27d20*/  FFMA R69, R160, UR41, R69 ;  /* 0x00000029a0457c23 */ /* 0x000fe20008000045 */
[----:B------:R-:W-:Y:S01]  /*27d30*/  @P5 LOP3.LUT R11, R11, 0x10000000, RZ, 0xfc, !PT ;  /* 0x100000000b0b5812 */ /* 0x000fe200078efcff */
[----:B------:R-:W4:Y:S03]  /*27d40*/  LDL.LU R160, [R1+0x4e0] ;  /* 0x0004e00001a07983 */ /* 0x000f260000300800 */
[----:B------:R-:W-:-:S05]  /*27d50*/  F2FP.SATFINITE.E4M3.F32.PACK_AB_MERGE_C R69, RZ, R69, RZ ;  /* 0x00000045ff45723e */ /* 0x000fca00048070ff */
[----:B------:R0:W-:Y:S01]  /*27d60*/  @!P6 STG.E.U8 desc[UR46][R30.64+0x88], R69 ;  /* 0x000088451e00e986 */ /* 0x0001e2000c10112e */
[----:B------:R-:W-:Y:S02]  /*27d70*/  ISETP.LT.OR P6, PT, R27, 0x8a, !P0 ;  /* 0x0000008a1b00780c */ /* 0x000fe400047c1670 */
[----:B0-----:R-:W-:-:S11]  /*27d80*/  PRMT R69, RZ, 0x7610, R69 ;  /* 0x00007610ff457816 */ /* 0x001fd60000000045 */
[----:B------:R-:W0:Y:S01]  /*27d90*/  @!P6 LDC.64 R30, c[0x0][0x5c0] ;  /* 0x00017000ff1eeb82 */ /* 0x000e220000000a00 */
[----:B------:R-:W3:Y:S01]  /*27da0*/  @!P6 LDG.E.U8 R69, desc[UR46][R24.64+0x89] ;  /* 0x0000892e1845e981 */ /* 0x000ee2000c1e1100 */
[----:B------:R-:W-:Y:S02]  /*27db0*/  LOP3.LUT P3, RZ, R10, 0x10000, RZ, 0xc0, !PT ;  /* 0x000100000aff7812 */ /* 0x000fe4000786c0ff */
        /* <DEDUP_REMOVED lines=11> */
[----:B0-----:R-:W-:-:S06]  /*27e70*/  PRMT R30, RZ, 0x7610, R30 ;  /* 0x00007610ff1e7816 */ /* 0x001fcc000000001e */
[----:B------:R-:W2:Y:S02]  /*27e80*/  @!P3 LDG.E.U8 R30, desc[UR46][R14.64+0x88] ;  /* 0x0000882e0e1eb981 */ /* 0x000ea4000c1e1100 */
[----:B--2---:R-:W-:-:S04]  /*27e90*/  LOP3.LUT R30, R30, 0xff, RZ, 0xc0, !PT ;  /* 0x000000ff1e1e7812 */ /* 0x004fc800078ec0ff */
[----:B------:R-:W-:-:S05]  /*27ea0*/  F2FP.F16.E4M3.UNPACK_B R30, R30 ;  /* 0x0000001eff1e723e */ /* 0x000fca00020006ff */
[----:B------:R-:W-:-:S05]  /*27eb0*/  HADD2.F32 R30, -RZ, R30.H0_H0 ;  /* 0x2000001eff1e7230 */ /* 0x000fca0000004100 */
[----:B------:R-:W-:-:S04]  /*27ec0*/  FMUL R30, R30, UR40 ;  /* 0x000000281e1e7c20 */ /* 0x000fc80008400000 */
[----:B------:R-:W-:Y:S01]  /*27ed0*/  FFMA R30, R159, UR41, R30 ;  /* 0x000000299f1e7c23 */ /* 0x000fe2000800001e */
[----:B------:R-:W-:Y:S01]  /*27ee0*/  ISETP.LT.OR P6, PT, R27, 0x91, !P0 ;  /* 0x000000911b00780c */ /* 0x000fe200047c1670 */
[----:B------:R-:W2:Y:S03]  /*27ef0*/  LDL.LU R159, [R1+0x4e8] ;  /* 0x0004e800019f7983 */ /* 0x000ea60000300800 */
[----:B------:R-:W-:-:S05]  /*27f00*/  F2FP.SATFINITE.E4M3.F32.PACK_AB_MERGE_C R30, RZ, R30, RZ ;  /* 0x0000001eff1e723e */ /* 0x000fca00048070ff */
[----:B------:R0:W-:Y:S02]  /*27f10*/  @!P3 STG.E.U8 desc[UR46][R184.64+0x88], R30 ;  /* 0x0000881eb800b986 */ /* 0x0001e4000c10112e */
[----:B0-----:R-:W-:-:S06]  /*27f20*/  PRMT R30, RZ, 0x7610, R30 ;  /* 0x00007610ff1e7816 */ /* 0x001fcc000000001e */
[----:B------:R-:W4:Y:S01]  /*27f30*/  @!P2 LDG.E.U8 R30, desc[UR46][R14.64+0x89] ;  /* 0x0000892e0e1ea981 */ /* 0x000f22000c1e1100 */
[----:B------:R-:W-:Y:S02]  /*27f40*/  PRMT R69, RZ, 0x7610, R69 ;  /* 0x00007610ff457816 */ /* 0x000fe40000000045 */
[----:B----4-:R-:W-:-:S04]  /*27f50*/  LOP3.LUT R30, R30, 0xff, RZ, 0xc0, !PT ;  /* 0x000000ff1e1e7812 */ /* 0x010fc800078ec0ff */
[----:B------:R-:W-:-:S05]  /*27f60*/  F2FP.F16.E4M3.UNPACK_B R30, R30 ;  /* 0x0000001eff1e723e */ /* 0x000fca00020006ff */
[----:B------:R-:W-:-:S05]  /*27f70*/  HADD2.F32 R30, -RZ, R30.H0_H0 ;  /* 0x2000001eff1e7230 */ /* 0x000fca0000004100 */
[----:B------:R-:W-:-:S04]  /*27f80*/  FMUL R30, R30, UR40 ;  /* 0x000000281e1e7c20 */ /* 0x000fc80008400000 */
[----:B------:R-:W-:Y:S01]  /*27f90*/  FFMA R30, R160, UR41, R30 ;  /* 0x00000029a01e7c23 */ /* 0x000fe2000800001e */
[----:B------:R-:W-:Y:S01]  /*27fa0*/  LOP3.LUT P3, RZ, R10, 0x8000, RZ, 0xc0, !PT ;  /* 0x000080000aff7812 */ /* 0x000fe2000786c0ff */
[----:B------:R-:W4:Y:S03]  /*27fb0*/  LDL.LU R160, [R1+0x4ec] ;  /* 0x0004ec0001a07983 */ /* 0x000f260000300800 */
[----:B------:R-:W-:-:S05]  /*27fc0*/  F2FP.SATFINITE.E4M3.F32.PACK_AB_MERGE_C R30, RZ, R30, RZ ;  /* 0x0000001eff1e723e */ /* 0x000fca00048070ff */
[----:B------:R0:W-:Y:S04]  /*27fd0*/  @!P2 STG.E.U8 desc[UR46][R182.64+0x89], R30 ;  /* 0x0000891eb600a986 */ /* 0x0001e8000c10112e */
[----:B------:R-:W3:Y:S01]  /*27fe0*/  @!P6 LDG.E.U8 R69, desc[UR46][R24.64+0x90] ;  /* 0x0000902e1845e981 */ /* 0x000ee2000c1e1100 */
[----:B0-----:R-:W0:Y:S02]  /*27ff0*/  @!P6 LDC.64 R30, c[0x0][0x5c0] ;  /* 0x00017000ff1eeb82 */ /* 0x001e240000000a00 */
        /* <DEDUP_REMOVED lines=25> */
[----:B0-----:R-:W-:-:S06]  /*28190*/  PRMT R30, RZ, 0x7610, R30 ;  /* 0x00007610ff1e7816 */ /* 0x001fcc000000001e */
[----:B------:R-:W4:Y:S02]  /*281a0*/  @!P3 LDG.E.U8 R30, desc[UR46][R14.64+0x90] ;  /* 0x0000902e0e1eb981 */ /* 0x000f24000c1e1100 */
        /* <DEDUP_REMOVED lines=10> */
[----:B------:R-:W-:Y:S02]  /*28250*/  PRMT R69, RZ, 0x7610, R69 ;  /* 0x00007610ff457816 */ /* 0x000fe40000000045 */
[----:B----4-:R-:W-:-:S04]  /*28260*/  LOP3.LUT R30, R30, 0xff, RZ, 0xc0, !PT ;  /* 0x000000ff1e1e7812 */ /* 0x010fc800078ec0ff */
[----:B------:R-:W-:-:S05]  /*28270*/  F2FP.F16.E4M3.UNPACK_B R30, R30 ;  /* 0x0000001eff1e723e */ /* 0x000fca00020006ff */
[----:B------:R-:W-:-:S05]  /*28280*/  HADD2.F32 R30, -RZ, R30.H0_H0 ;  /* 0x2000001eff1e7230 */ /* 0x000fca0000004100 */
[----:B------:R-:W-:-:S04]  /*28290*/  FMUL R30, R30, UR40 ;  /* 0x000000281e1e7c20 */ /* 0x000fc80008400000 */
[----:B---3--:R-:W-:Y:S02]  /*282a0*/  FFMA R30, R161, UR41, R30 ;  /* 0x00000029a11e7c23 */ /* 0x008fe4000800001e */
[----:B------:R-:W3:Y:S03]  /*282b0*/  LDL.LU R161, [R1+0x4f8] ;  /* 0x0004f80001a17983 */ /* 0x000ee60000300800 */
[----:B------:R-:W-:Y:S01]  /*282c0*/  F2FP.SATFINITE.E4M3.F32.PACK_AB_MERGE_C R30, RZ, R30, RZ ;  /* 0x0000001eff1e723e */ /* 0x000fe200048070ff */
[----:B------:R-:W4:Y:S04]  /*282d0*/  LDL.LU R165, [R1+0x4fc] ;  /* 0x0004fc0001a57983 */ /* 0x000f280000300800 */
[----:B------:R0:W-:Y:S04]  /*282e0*/  @!P2 STG.E.U8 desc[UR46][R188.64+0x91], R30 ;  /* 0x0000911ebc00a986 */ /* 0x0001e8000c10112e */
[----:B------:R-:W2:Y:S01]  /*282f0*/  @!P6 LDG.E.U8 R69, desc[UR46][R24.64+0x98] ;  /* 0x0000982e1845e981 */ /* 0x000ea2000c1e1100 */
[----:B0-----:R-:W0:Y:S02]  /*28300*/  @!P6 LDC.64 R30, c[0x0][0x5c0] ;  /* 0x00017000ff1eeb82 */ /* 0x001e240000000a00 */
        /* <DEDUP_REMOVED lines=11> */
[----:B------:R0:W-:Y:S01]  /*283c0*/  @!P6 STG.E.U8 desc[UR46][R30.64+0x98], R69 ;  /* 0x000098451e00e986 */ /* 0x0001e2000c10112e */
[----:B------:R-:W-:-:S02]  /*283d0*/  ISETP.LT.OR P6, PT, R27, 0x9a, !P0 ;  /* 0x0000009a1b00780c */ /* 0x000fc400047c1670 */
[----:B0-----:R-:W-:-:S11]  /*283e0*/  PRMT R69, RZ, 0x7610, R69 ;  /* 0x00007610ff457816 */ /* 0x001fd60000000045 */
[----:B------:R-:W0:Y:S01]  /*283f0*/  @!P6 LDC.64 R30, c[0x0][0x5c0] ;  /* 0x00017000ff1eeb82 */ /* 0x000e220000000a00 */
[----:B------:R-:W3:Y:S01]  /*28400*/  @!P6 LDG.E.U8 R69, desc[UR46][R24.64+0x99] ;  /* 0x0000992e1845e981 */ /* 0x000ee2000c1e1100 */
        /* <DEDUP_REMOVED lines=11> */
[----:B------:R-:W-:Y:S02]  /*284c0*/  LOP3.LUT P6, RZ, R10, 0x1000, RZ, 0xc0, !PT ;  /* 0x000010000aff7812 */ /* 0x000fe400078cc0ff */
[----:B0-----:R-:W-:-:S11]  /*284d0*/  PRMT R30, RZ, 0x7610, R30 ;  /* 0x00007610ff1e7816 */ /* 0x001fd6000000001e */
        /* <DEDUP_REMOVED lines=25> */
[----:B------:R-:W-:Y:S01]  /*28670*/  FFMA R30, R160, UR41, R30 ;  /* 0x00000029a01e7c23 */ /* 0x000fe2000800001e */
[----:B------:R-:W-:Y:S01]  /*28680*/  ISETP.LT.OR P5, PT, R27, 0x81, !P1 ;  /* 0x000000811b00780c */ /* 0x000fe20004fa1670 */
[----:B------:R-:W4:Y:S03]  /*28690*/  LDL.LU R160, [R1+0x510] ;  /* 0x0005100001a07983 */ /* 0x000f260000300800 */
[----:B------:R-:W-:-:S05]  /*286a0*/  F2FP.SATFINITE.E4M3.F32.PACK_AB_MERGE_C R30, RZ, R30, RZ ;  /* 0x0000001eff1e723e */ /* 0x000fca00048070ff */
[----:B------:R0:W-:Y:S02]  /*286b0*/  @!P3 STG.E.U8 desc[UR46][R200.64+0x80], R30 ;  /* 0x0000801ec800b986 */ /* 0x0001e4000c10112e */
[----:B0-----:R-:W-:-:S06]  /*286c0*/  PRMT R30, RZ, 0x7610, R30 ;  /* 0x00007610ff1e7816 */ /* 0x001fcc000000001e */
[----:B------:R-:W3:Y:S01]  /*286d0*/  @!P2 LDG.E.U8 R30, desc[UR46][R16.64+0x81] ;  /* 0x0000812e101ea981 */ /* 0x000ee2000c1e1100 */
[----:B------:R-:W-:Y:S02]  /*286e0*/  PRMT R69, RZ, 0x7610, R69 ;  /* 0x00007610ff457816 */ /* 0x000fe40000000045 */
        /* <DEDUP_REMOVED lines=10> */
[----:B0-----:R-:W-:-:S05]  /*28790*/  @!P5 IADD3 R30, P6, R116, R30, RZ ;  /* 0x0000001e741ed210 */ /* 0x001fca0007fde0ff */
[----:B------:R-:W-:Y:S01]  /*287a0*/  @!P5 IMAD.X R31, R117, 0x1, R31, P6 ;  /* 0x00000001751fd824 */ /* 0x000fe200030e061f */
[----:B------:R-:W-:-:S13]  /*287b0*/  ISETP.LT.OR P6, PT, R27, 0x81, !P1 ;  /* 0x000000811b00780c */ /* 0x000fda0004fc1670 */
[----:B------:R-:W2:Y:S01]  /*287c0*/  @!P6 LDG.E.U8 R69, desc[UR46][R18.64+0x80] ;  /* 0x0000802e1245e981 */ /* 0x000ea2000c1e1100 */
[----:B------:R-:W-:Y:S02]  /*287d0*/  ISETP.LT.OR P5, PT, R27, 0x82, !P1 ;  /* 0x000000821b00780c */ /* 0x000fe40004fa1670 */
[----:B--2---:R-:W-:-:S04]  /*287e0*/  LOP3.LUT R69, R69, 0xff, RZ, 0xc0, !PT ;  /* 0x000000ff45457812 */ /* 0x004fc800078ec0ff */
[----:B------:R-:W-:-:S05]  /*287f0*/  F2FP.F16.E4M3.UNPACK_B R69, R69 ;  /* 0x00000045ff45723e */ /* 0x000fca00020006ff */
[----:B------:R-:W-:-:S05]  /*28800*/  HADD2.F32 R69, -RZ, R69.H0_H0 ;  /* 0x20000045ff457230 */ /* 0x000fca0000004100 */
[----:B------:R-:W-:-:S04]  /*28810*/  FMUL R69, R69, UR40 ;  /* 0x0000002845457c20 */ /* 0x000fc80008400000 */
[----:B------:R-:W-:Y:S01]  /*28820*/  FFMA R69, R159, UR41, R69 ;  /* 0x000000299f457c23 */ /* 0x000fe20008000045 */
[----:B------:R-:W-:Y:S01]  /*28830*/  LOP3.LUT P2, RZ, R10, 0x20, RZ, 0xc0, !PT ;  /* 0x000000200aff7812 */ /* 0x000fe2000784c0ff */
[----:B------:R-:W2:Y:S03]  /*28840*/  LDL.LU R159, [R1+0x518] ;  /* 0x00051800019f7983 */ /* 0x000ea60000300800 */
[----:B------:R-:W-:-:S05]  /*28850*/  F2FP.SATFINITE.E4M3.F32.PACK_AB_MERGE_C R69, RZ, R69, RZ ;  /* 0x00000045ff45723e */ /* 0x000fca00048070ff */
[----:B------:R0:W-:Y:S02]  /*28860*/  @!P6 STG.E.U8 desc[UR46][R30.64+0x80], R69 ;  /* 0x000080451e00e986 */ /* 0x0001e4000c10112e */
[----:B0-----:R-:W-:Y:S01]  /*28870*/  PRMT R69, RZ, 0x7610, R69 ;  /* 0x00007610ff457816 */ /* 0x001fe20000000045 */
[----:B------:R-:W0:Y:S05]  /*28880*/  @!P5 LDC.64 R30, c[0x0][0x5c0] ;  /* 0x00017000ff1edb82 */ /* 0x000e2a0000000a00 */
[----:B------:R-:W4:Y:S01]  /*28890*/  @!P5 LDG.E.U8 R69, desc[UR46][R18.64+0x81] ;  /* 0x0000812e1245d981 */ /* 0x000f22000c1e1100 */
[----:B0-----:R-:W-:-:S05]  /*288a0*/  @!P5 IADD3 R30, P6, R118, R30, RZ ;  /* 0x0000001e761ed210 */ /* 0x001fca0007fde0ff */
[----:B------:R-:W-:Y:S01]  /*288b0*/  @!P5 IMAD.X R31, R120, 0x1, R31, P6 ;  /* 0x00000001781fd824 */ /* 0x000fe200030e061f */
[----:B----4-:R-:W-:-:S04]  /*288c0*/  LOP3.LUT R69, R69, 0xff, RZ, 0xc0, !PT ;  /* 0x000000ff45457812 */ /* 0x010fc800078ec0ff */
[----:B------:R-:W-:-:S05]  /*288d0*/  F2FP.F16.E4M3.UNPACK_B R69, R69 ;  /* 0x00000045ff45723e */ /* 0x000fca00020006ff */
[----:B------:R-:W-:-:S05]  /*288e0*/  HADD2.F32 R69, -RZ, R69.H0_H0 ;  /* 0x20000045ff457230 */ /* 0x000fca0000004100 */
[----:B------:R-:W-:-:S04]  /*288f0*/  FMUL R69, R69, UR40 ;  /* 0x0000002845457c20 */ /* 0x000fc80008400000 */
[----:B------:R-:W-:Y:S02]  /*28900*/  FFMA R69, R160, UR41, R69 ;  /* 0x00000029a0457c23 */ /* 0x000fe40008000045 */
[----:B------:R-:W4:Y:S03]  /*28910*/  LDL.LU R160, [R1+0x51c] ;  /* 0x00051c0001a07983 */ /* 0x000f260000300800 */
[----:B------:R-:W-:-:S05]  /*28920*/  F2FP.SATFINITE.E4M3.F32.PACK_AB_MERGE_C R69, RZ, R69, RZ ;  /* 0x00000045ff45723e */ /* 0x000fca00048070ff */
[----:B------:R0:W-:Y:S02]  /*28930*/  @!P5 STG.E.U8 desc[UR46][R30.64+0x81], R69 ;  /* 0x000081451e00d986 */ /* 0x0001e4000c10112e */
[----:B0-----:R-:W-:-:S06]  /*28940*/  PRMT R30, RZ, 0x7610, R30 ;  /* 0x00007610ff1e7816 */ /* 0x001fcc000000001e */
[----:B------:R-:W3:Y:S02]  /*28950*/  @!P3 LDG.E.U8 R30, desc[UR46][R16.64+0x88] ;  /* 0x0000882e101eb981 */ /* 0x000ee4000c1e1100 */
[----:B---3--:R-:W-:-:S04]  /*28960*/  LOP3.LUT R30, R30, 0xff, RZ, 0xc0, !PT ;  /* 0x000000ff1e1e7812 */ /* 0x008fc800078ec0ff */
[----:B------:R-:W-:-:S05]  /*28970*/  F2FP.F16.E4M3.UNPACK_B R30, R30 ;  /* 0x0000001eff1e723e */ /* 0x000fca00020006ff */
[----:B------:R-:W-:-:S05]  /*28980*/  HADD2.F32 R30, -RZ, R30.H0_H0 ;  /* 0x2000001eff1e7230 */ /* 0x000fca0000004100 */
[----:B------:R-:W-:-:S04]  /*28990*/  FMUL R30, R30, UR40 ;  /* 0x000000281e1e7c20 */ /* 0x000fc80008400000 */
[----:B------:R-:W-:Y:S01]  /*289a0*/  FFMA R30, R161, UR41, R30 ;  /* 0x00000029a11e7c23 */ /* 0x000fe2000800001e */
[----:B------:R-:W-:Y:S01]  /*289b0*/  ISETP.LT.OR P5, PT, R27, 0x89, !P1 ;  /* 0x000000891b00780c */ /* 0x000fe20004fa1670 */
[----:B------:R-:W3:Y:S03]  /*289c0*/  LDL.LU R161, [R1+0x520] ;  /* 0x0005200001a17983 */ /* 0x000ee60000300800 */
[----:B------:R-:W-:-:S05]  /*289d0*/  F2FP.SATFINITE.E4M3.F32.PACK_AB_MERGE_C R30, RZ, R30, RZ ;  /* 0x0000001eff1e723e */ /* 0x000fca00048070ff */
[----:B------:R0:W-:Y:S02]  /*289e0*/  @!P3 STG.E.U8 desc[UR46][R204.64+0x88], R30 ;  /* 0x0000881ecc00b986 */ /* 0x0001e4000c10112e */
[----:B0-----:R-:W-:-:S06]  /*289f0*/  PRMT R30, RZ, 0x7610, R30 ;  /* 0x00007610ff1e7816 */ /* 0x001fcc000000001e */
[----:B------:R-:W2:Y:S01]  /*28a00*/  @!P2 LDG.E.U8 R30, desc[UR46][R16.64+0x89] ;  /* 0x0000892e101ea981 */ /* 0x000ea2000c1e1100 */
[----:B------:R-:W-:Y:S02]  /*28a10*/  PRMT R69, RZ, 0x7610, R69 ;  /* 0x00007610ff457816 */ /* 0x000fe40000000045 */
        /* <DEDUP_REMOVED lines=9> */
[----:B0-----:R-:W0:Y:S02]  /*28ab0*/  @!P5 LDC.64 R30, c[0x0][0x5c0] ;  /* 0x00017000ff1edb82 */ /* 0x001e240000000a00 */
[----:B0-----:R-:W-:-:S05]  /*28ac0*/  @!P5 IADD3 R30, P6, R121, R30, RZ ;  /* 0x0000001e791ed210 */ /* 0x001fca0007fde0ff */
[----:B------:R-:W-:Y:S01]  /*28ad0*/  @!P5 IMAD.X R31, R122, 0x1, R31, P6 ;  /* 0x000000017a1fd824 */ /* 0x000fe200030e061f */
[----:B------:R-:W-:-:S13]  /*28ae0*/  ISETP.LT.OR P6, PT, R27, 0x89, !P1 ;  /* 0x000000891b00780c */ /* 0x000fda0004fc1670 */
[----:B------:R-:W4:Y:S01]  /*28af0*/  @!P6 LDG.E.U8 R69, desc[UR46][R18.64+0x88] ;  /* 0x0000882e1245e981 */ /* 0x000f22000c1e1100 */
[----:B------:R-:W-:Y:S02]  /*28b00*/  ISETP.LT.OR P5, PT, R27, 0x8a, !P1 ;  /* 0x0000008a1b00780c */ /* 0x000fe40004fa1670 */
        /* <DEDUP_REMOVED lines=18> */
[----:B------:R-:W-:Y:S02]  /*28c30*/  FFMA R69, R161, UR41, R69 ;  /* 0x00000029a1457c23 */ /* 0x000fe40008000045 */
        /* <DEDUP_REMOVED lines=26> */
[----:B0-----:R-:W0:Y:S02]  /*28de0*/  @!P5 LDC.64 R30, c[0x0][0x5c0] ;  /* 0x00017000ff1edb82 */ /* 0x001e240000000a00 */
[----:B0-----:R-:W-:-:S05]  /*28df0*/  @!P5 IADD3 R30, P6, R127, R30, RZ ;  /* 0x0000001e7f1ed210 */ /* 0x001fca0007fde0ff */
[----:B------:R-:W-:Y:S01]  /*28e00*/  @!P5 IMAD.X R31, R130, 0x1, R31, P6 ;  /* 0x00000001821fd824 */ /* 0x000fe200030e061f */
[----:B------:R-:W-:-:S13]  /*28e10*/  ISETP.LT.OR P6, PT, R27, 0x91, !P1 ;  /* 0x000000911b00780c */ /* 0x000fda0004fc1670 */
[----:B------:R-:W3:Y:S01]  /*28e20*/  @!P6 LDG.E.U8 R69, desc[UR46][R18.64+0x90] ;  /* 0x0000902e1245e981 */ /* 0x000ee2000c1e1100 */
[----:B------:R-:W-:Y:S02]  /*28e30*/  ISETP.LT.OR P5, PT, R27, 0x92, !P1 ;  /* 0x000000921b00780c */ /* 0x000fe40004fa1670 */
        /* <DEDUP_REMOVED lines=9> */
[----:B0-----:R-:W-:Y:S01]  /*28ed0*/  PRMT R69, RZ, 0x7610, R69 ;  /* 0x00007610ff457816 */ /* 0x001fe20000000045 */
[----:B------:R-:W0:Y:S05]  /*28ee0*/  @!P5 LDC.64 R30, c[0x0][0x5c0] ;  /* 0x00017000ff1edb82 */ /* 0x000e2a0000000a00 */
        /* <DEDUP_REMOVED lines=18> */
[----:B------:R-:W-:Y:S01]  /*29010*/  PRMT R69, RZ, 0x7610, R69 ;  /* 0x00007610ff457816 */ /* 0x000fe20000000045 */
[----:B------:R-:W4:Y:S03]  /*29020*/  LDL.LU R160, [R1+0x540] ;  /* 0x0005400001a07983 */ /* 0x000f260000300800 */
        /* <DEDUP_REMOVED lines=9> */
[----:B------:R-:W-:Y:S02]  /*290c0*/  FFMA R30, R161, UR41, R30 ;  /* 0x00000029a11e7c23 */ /* 0x000fe4000800001e */
[----:B------:R-:W3:Y:S03]  /*290d0*/  LDL.LU R161, [R1+0x544] ;  /* 0x0005440001a17983 */ /* 0x000ee60000300800 */
[----:B------:R-:W-:-:S05]  /*290e0*/  F2FP.SATFINITE.E4M3.F32.PACK_AB_MERGE_C R30, RZ, R30, RZ ;  /* 0x0000001eff1e723e */ /* 0x000fca00048070ff */
[----:B------:R0:W-:Y:S04]  /*290f0*/  @!P2 STG.E.U8 desc[UR46][R212.64+0x99], R30 ;  /* 0x0000991ed400a986 */ /* 0x0001e8000c10112e */
[----:B------:R-:W2:Y:S01]  /*29100*/  @!P3 LDG.E.U8 R69, desc[UR46][R18.64+0x98] ;  /* 0x0000982e1245b981 */ /* 0x000ea2000c1e1100 */
[----:B0-----:R-:W0:Y:S01]  /*29110*/  @!P3 LDC.64 R30, c[0x0][0x5c0] ;  /* 0x00017000ff1ebb82 */ /* 0x001e220000000a00 */
[----:B------:R-:W-:Y:S02]  /*29120*/  ISETP.LT.OR P2, PT, R27, 0x9a, !P1 ;  /* 0x0000009a1b00780c */ /* 0x000fe40004f41670 */
        /* <DEDUP_REMOVED lines=16> */
[----:B------:R-:W-:Y:S02]  /*29230*/  LOP3.LUT P6, RZ, R5, 0x40000000, RZ, 0xc0, !PT ;  /* 0x4000000005ff7812 */ /* 0x000fe400078cc0ff */
        /* <DEDUP_REMOVED lines=16> */
[----:B------:R-:W-:Y:S01]  /*29340*/  PRMT R69, RZ, 0x7610, R69 ;  /* 0x00007610ff457816 */ /* 0x000fe20000000045 */
        /* <DEDUP_REMOVED lines=32> */
[----:B------:R-:W-:Y:S02]  /*29550*/  LOP3.LUT P6, RZ, R5, 0x8000000, RZ, 0xc0, !PT ;  /* 0x0800000005ff7812 */ /* 0x000fe400078cc0ff */
        /* <DEDUP_REMOVED lines=16> */
[----:B------:R-:W-:Y:S01]  /*29660*/  PRMT R69, RZ, 0x7610, R69 ;  /* 0x00007610ff457816 */ /* 0x000fe20000000045 */
        /* <DEDUP_REMOVED lines=32> */
[----:B------:R-:W-:Y:S02]  /*29870*/  LOP3.LUT P6, RZ, R5, 0x2000000, RZ, 0xc0, !PT ;  /* 0x0200000005ff7812 */ /* 0x000fe400078cc0ff */
        /* <DEDUP_REMOVED lines=106> */
[----:B------:R-:W-:Y:S01]  /*29f20*/  F2FP.SATFINITE.E4M3.F32.PACK_AB_MERGE_C R69, RZ, R69, RZ ;  /* 0x00000045ff45723e */ /* 0x000fe200048070ff */
[----:B------:R-:W3:Y:S04]  /*29f30*/  LDL.LU.64 R162, [R1+0x8] ;  /* 0x0000080001a27983 */ /* 0x000ee80000300a00 */
        /* <DEDUP_REMOVED lines=14> */
[----:B------:R-:W2:Y:S04]  /*2a020*/  LDL.LU.64 R164, [R1] ;  /* 0x0000000001a47983 */ /* 0x000ea80000300a00 */
[----:B------:R0:W-:Y:S01]  /*2a030*/  @!P6 STG.E.U8 desc[UR46][R30.64+0xa0], R69 ;  /* 0x0000a0451e00e986 */ /* 0x0001e2000c10112e */
[----:B------:R-:W-:-:S02]  /*2a040*/  ISETP.LT.OR P6, PT, R27, 0xa2, !P0 ;  /* 0x000000a21b00780c */ /* 0x000fc400047c1670 */
[----:B0-----:R-:W-:-:S11]  /*2a050*/  PRMT R69, RZ, 0x7610, R69 ;  /* 0x00007610ff457816 */ /* 0x001fd60000000045 */
[----:B------:R-:W0:Y:S01]  /*2a060*/  @!P6 LDC.64 R30, c[0x0][0x5c0] ;  /* 0x00017000ff1eeb82 */ /* 0x000e220000000a00 */
        /* <DEDUP_REMOVED lines=46> */
[----:B------:R0:W-:Y:S01]  /*2a350*/  @!P6 STG.E.U8 desc[UR46][R30.64+0xa8], R69 ;  /* 0x0000a8451e00e986 */ /* 0x0001e2000c10112e */
[----:B------:R-:W-:Y:S02]  /*2a360*/  ISETP.LT.OR P6, PT, R27, 0xaa, !P0 ;  /* 0x000000aa1b00780c */ /* 0x000fe400047c1670 */
        /* <DEDUP_REMOVED lines=64> */
[----:B------:R-:W4:Y:S02]  /*2a770*/  @!P3 LDG.E.U8 R71, desc[UR46][R14.64+0xb0] ;  /* 0x0000b02e0e47b981 */ /* 0x000f24000c1e1100 */
[----:B----4-:R-:W-:-:S04]  /*2a780*/  LOP3.LUT R71, R71, 0xff, RZ, 0xc0, !PT ;  /* 0x000000ff47477812 */ /* 0x010fc800078ec0ff */
[----:B------:R-:W-:-:S05]  /*2a790*/  F2FP.F16.E4M3.UNPACK_B R71, R71 ;  /* 0x00000047ff47723e */ /* 0x000fca00020006ff */
[----:B------:R-:W-:-:S05]  /*2a7a0*/  HADD2.F32 R71, -RZ, R71.H0_H0 ;  /* 0x20000047ff477230 */ /* 0x000fca0000004100 */
[----:B------:R-:W-:-:S04]  /*2a7b0*/  FMUL R71, R71, UR40 ;  /* 0x0000002847477c20 */ /* 0x000fc80008400000 */
[----:B------:R-:W-:-:S05]  /*2a7c0*/  FFMA R71, R160, UR41, R71 ;  /* 0x00000029a0477c23 */ /* 0x000fca0008000047 */
[----:B------:R-:W-:Y:S02]  /*2a7d0*/  F2FP.SATFINITE.E4M3.F32.PACK_AB_MERGE_C R75, RZ, R71, RZ ;  /* 0x00000047ff4b723e */ /* 0x000fe400048070ff */
[----:B------:R-:W-:-:S03]  /*2a7e0*/  PRMT R71, RZ, 0x7610, R71 ;  /* 0x00007610ff477816 */ /* 0x000fc60000000047 */
[----:B------:R-:W-:Y:S04]  /*2a7f0*/  @!P3 STG.E.U8 desc[UR46][R216.64+0xb0], R75 ;  /* 0x0000b04bd800b986 */ /* 0x000fe8000c10112e */
[----:B------:R-:W4:Y:S01]  /*2a800*/  @!P2 LDG.E.U8 R71, desc[UR46][R14.64+0xb1] ;  /* 0x0000b12e0e47a981 */ /* 0x000f22000c1e1100 */
[----:B------:R-:W-:Y:S02]  /*2a810*/  ISETP.LT.OR P6, PT, R27, 0xb9, !P0 ;  /* 0x000000b91b00780c */ /* 0x000fe400047c1670 */
[----:B0-----:R-:W-:-:S11]  /*2a820*/  PRMT R69, RZ, 0x7610, R69 ;  /* 0x00007610ff457816 */ /* 0x001fd60000000045 */
[----:B------:R-:W0:Y:S01]  /*2a830*/  @!P6 LDC.64 R30, c[0x0][0x5c0] ;  /* 0x00017000ff1eeb82 */ /* 0x000e220000000a00 */
        /* <DEDUP_REMOVED lines=19> */
[----:B-1----:R-:W-:Y:S01]  /*2a970*/  F2FP.SATFINITE.E4M3.F32.PACK_AB_MERGE_C R71, RZ, R69, RZ ;  /* 0x00000045ff47723e */ /* 0x002fe200048070ff */
[----:B------:R-:W2:Y:S04]  /*2a980*/  LDL.LU R160, [R1+0x5c4] ;  /* 0x0005c40001a07983 */ /* 0x000ea80000300800 */
[----:B------:R0:W-:Y:S01]  /*2a990*/  @!P6 STG.E.U8 desc[UR46][R30.64+0xb8], R71 ;  /* 0x0000b8471e00e986 */ /* 0x0001e2000c10112e */
[----:B------:R-:W-:-:S02]  /*2a9a0*/  ISETP.LT.OR P6, PT, R27, 0xba, !P0 ;  /* 0x000000ba1b00780c */ /* 0x000fc400047c1670 */
[----:B------:R-:W-:-:S11]  /*2a9b0*/  PRMT R69, RZ, 0x7610, R69 ;  /* 0x00007610ff457816 */ /* 0x000fd60000000045 */
        /* <DEDUP_REMOVED lines=14> */
[----:B------:R-:W-:-:S11]  /*2aaa0*/  PRMT R69, RZ, 0x7610, R69 ;  /* 0x00007610ff457816 */ /* 0x000fd60000000045 */
        /* <DEDUP_REMOVED lines=10> */
[----:B0-----:R-:W-:Y:S02]  /*2ab50*/  PRMT R30, RZ, 0x7610, R30 ;  /* 0x00007610ff1e7816 */ /* 0x001fe4000000001e */
        /* <DEDUP_REMOVED lines=17> */
[----:B------:R-:W-:Y:S02]  /*2ac70*/  F2FP.SATFINITE.E4M3.F32.PACK_AB_MERGE_C R71, RZ, R30, RZ ;  /* 0x0000001eff47723e */ /* 0x000fe400048070ff */
[----:B------:R-:W-:-:S03]  /*2ac80*/  PRMT R30, RZ, 0x7610, R30 ;  /* 0x00007610ff1e7816 */ /* 0x000fc6000000001e */
[----:B------:R1:W-:Y:S04]  /*2ac90*/  @!P3 STG.E.U8 desc[UR46][R176.64+0xa0], R71 ;  /* 0x0000a047b000b986 */ /* 0x0003e8000c10112e */
[----:B------:R-:W3:Y:S01]  /*2aca0*/  @!P2 LDG.E.U8 R30, desc[UR46][R16.64+0xa1] ;  /* 0x0000a12e101ea981 */ /* 0x000ee2000c1e1100 */
[----:B0-----:R-:W-:Y:S02]  /*2acb0*/  PRMT R69, RZ, 0x7610, R69 ;  /* 0x00007610ff457816 */ /* 0x001fe40000000045 */
[----:B---3--:R-:W-:-:S04]  /*2acc0*/  LOP3.LUT R30, R30, 0xff, RZ, 0xc0, !PT ;  /* 0x000000ff1e1e7812 */ /* 0x008fc800078ec0ff */
[----:B------:R-:W-:-:S05]  /*2acd0*/  F2FP.F16.E4M3.UNPACK_B R30, R30 ;  /* 0x0000001eff1e723e */ /* 0x000fca00020006ff */
[----:B------:R-:W-:-:S05]  /*2ace0*/  HADD2.F32 R30, -RZ, R30.H0_H0 ;  /* 0x2000001eff1e7230 */ /* 0x000fca0000004100 */
[----:B------:R-:W-:-:S04]  /*2acf0*/  FMUL R30, R30, UR40 ;  /* 0x000000281e1e7c20 */ /* 0x000fc80008400000 */
[----:B------:R-:W-:-:S05]  /*2ad00*/  FFMA R30, R161, UR41, R30 ;  /* 0x00000029a11e7c23 */ /* 0x000fca000800001e */
[----:B------:R-:W-:Y:S02]  /*2ad10*/  F2FP.SATFINITE.E4M3.F32.PACK_AB_MERGE_C R75, RZ, R30, RZ ;  /* 0x0000001eff4b723e */ /* 0x000fe400048070ff */
[----:B------:R-:W0:Y:S03]  /*2ad20*/  @!P5 LDC.64 R30, c[0x0][0x5c0] ;  /* 0x00017000ff1edb82 */ /* 0x000e260000000a00 */
[----:B------:R-:W-:Y:S01]  /*2ad30*/  @!P2 STG.E.U8 desc[UR46][R174.64+0xa1], R75 ;  /* 0x0000a14bae00a986 */ /* 0x000fe2000c10112e */
[----:B0-----:R-:W-:Y:S02]  /*2ad40*/  @!P5 IADD3 R30, P6, R167, R30, RZ ;  /* 0x0000001ea71ed210 */ /* 0x001fe40007fde0ff */
[----:B------:R-:W-:Y:S01]  /*2ad50*/  LOP3.LUT P3, RZ, R5, 0x20, RZ, 0xc0, !PT ;  /* 0x0000002005ff7812 */ /* 0x000fe2000786c0ff */
[----:B------:R-:W3:Y:S02]  /*2ad60*/  LDL.LU R167, [R1+0x72c] ;  /* 0x00072c0001a77983 */ /* 0x000ee40000300800 */
[----:B------:R-:W-:Y:S01]  /*2ad70*/  @!P5 IMAD.X R31, R168, 0x1, R31, P6 ;  /* 0x00000001a81fd824 */ /* 0x000fe200030e061f */
[C---:B------:R-:W-:Y:S01]  /*2ad80*/  ISETP.LT.OR P6, PT, R27.reuse, 0xa1, !P1 ;  /* 0x000000a11b00780c */ /* 0x040fe20004fc1670 */
[----:B------:R-:W3:Y:S01]  /*2ad90*/  LDL.LU R168, [R1+0x728] ;  /* 0x0007280001a87983 */ /* 0x000ee20000300800 */
[----:B------:R-:W-:-:S03]  /*2ada0*/  ISETP.LT.OR P5, PT, R27, 0xa2, !P1 ;  /* 0x000000a21b00780c */ /* 0x000fc60004fa1670 */
[----:B------:R-:W3:Y:S08]  /*2adb0*/  LDL.LU R161, [R1+0x5d4] ;  /* 0x0005d40001a17983 */ /* 0x000ef00000300800 */
[----:B------:R-:W2:Y:S02]  /*2adc0*/  @!P6 LDG.E.U8 R69, desc[UR46][R18.64+0xa0] ;  /* 0x0000a02e1245e981 */ /* 0x000ea4000c1e1100 */
[----:B--2---:R-:W-:-:S04]  /*2add0*/  LOP3.LUT R69, R69, 0xff, RZ, 0xc0, !PT ;  /* 0x000000ff45457812 */ /* 0x004fc800078ec0ff */
[----:B------:R-:W-:-:S05]  /*2ade0*/  F2FP.F16.E4M3.UNPACK_B R69, R69 ;  /* 0x00000045ff45723e */ /* 0x000fca00020006ff */
[----:B------:R-:W-:-:S05]  /*2adf0*/  HADD2.F32 R69, -RZ, R69.H0_H0 ;  /* 0x20000045ff457230 */ /* 0x000fca0000004100 */
[----:B------:R-:W-:-:S04]  /*2ae00*/  FMUL R69, R69, UR40 ;  /* 0x0000002845457c20 */ /* 0x000fc80008400000 */
[----:B------:R-:W-:Y:S02]  /*2ae10*/  FFMA R69, R159, UR41, R69 ;  /* 0x000000299f457c23 */ /* 0x000fe40008000045 */
[----:B------:R-:W2:Y:S03]  /*2ae20*/  LDL.LU R159, [R1+0x5d8] ;  /* 0x0005d800019f7983 */ /* 0x000ea60000300800 */
[----:B-1----:R-:W-:Y:S02]  /*2ae30*/  F2FP.SATFINITE.E4M3.F32.PACK_AB_MERGE_C R71, RZ, R69, RZ ;  /* 0x00000045ff47723e */ /* 0x002fe400048070ff */
[----:B------:R-:W-:-:S03]  /*2ae40*/  PRMT R69, RZ, 0x7610, R69 ;  /* 0x00007610ff457816 */ /* 0x000fc60000000045 */
[----:B------:R0:W-:Y:S04]  /*2ae50*/  @!P6 STG.E.U8 desc[UR46][R30.64+0xa0], R71 ;  /* 0x0000a0471e00e986 */ /* 0x0001e8000c10112e */
[----:B------:R-:W4:Y:S01]  /*2ae60*/  @!P5 LDG.E.U8 R69, desc[UR46][R18.64+0xa1] ;  /* 0x0000a12e1245d981 */ /* 0x000f22000c1e1100 */
[----:B0-----:R-:W0:Y:S02]  /*2ae70*/  @!P5 LDC.64 R30, c[0x0][0x5c0] ;  /* 0x00017000ff1edb82 */ /* 0x001e240000000a00 */
[----:B0-----:R-:W-:-:S05]  /*2ae80*/  @!P5 IADD3 R30, P6, R155, R30, RZ ;  /* 0x0000001e9b1ed210 */ /* 0x001fca0007fde0ff */
[----:B------:R-:W-:Y:S02]  /*2ae90*/  @!P5 IMAD.X R31, R169, 0x1, R31, P6 ;  /* 0x00000001a91fd824 */ /* 0x000fe400030e061f */
[----:B------:R-:W2:Y:S01]  /*2aea0*/  LDL.LU R169, [R1+0x724] ;  /* 0x0007240001a97983 */ /* 0x000ea20000300800 */
[----:B----4-:R-:W-:-:S04]  /*2aeb0*/  LOP3.LUT R69, R69, 0xff, RZ, 0xc0, !PT ;  /* 0x000000ff45457812 */ /* 0x010fc800078ec0ff */
[----:B------:R-:W-:-:S05]  /*2aec0*/  F2FP.F16.E4M3.UNPACK_B R69, R69 ;  /* 0x00000045ff45723e */ /* 0x000fca00020006ff */
[----:B------:R-:W-:-:S05]  /*2aed0*/  HADD2.F32 R69, -RZ, R69.H0_H0 ;  /* 0x20000045ff457230 */ /* 0x000fca0000004100 */
[----:B------:R-:W-:-:S04]  /*2aee0*/  FMUL R69, R69, UR40 ;  /* 0x0000002845457c20 */ /* 0x000fc80008400000 */
[----:B------:R-:W-:Y:S01]  /*2aef0*/  FFMA R69, R160, UR41, R69 ;  /* 0x00000029a0457c23 */ /* 0x000fe20008000045 */
[----:B------:R-:W-:Y:S01]  /*2af00*/  LOP3.LUT P2, RZ, R5, 0x10, RZ, 0xc0, !PT ;  /* 0x0000001005ff7812 */ /* 0x000fe2000784c0ff */
[----:B------:R-:W4:Y:S03]  /*2af10*/  LDL.LU R160, [R1+0x5dc] ;  /* 0x0005dc0001a07983 */ /* 0x000f260000300800 */
[----:B------:R-:W-:Y:S02]  /*2af20*/  F2FP.SATFINITE.E4M3.F32.PACK_AB_MERGE_C R71, RZ, R69, RZ ;  /* 0x00000045ff47723e */ /* 0x000fe400048070ff */
[----:B------:R-:W-:-:S03]  /*2af30*/  PRMT R69, RZ, 0x7610, R69 ;  /* 0x00007610ff457816 */ /* 0x000fc60000000045 */
[----:B------:R0:W-:Y:S04]  /*2af40*/  @!P5 STG.E.U8 desc[UR46][R30.64+0xa1], R71 ;  /* 0x0000a1471e00d986 */ /* 0x0001e8000c10112e */
        /* <DEDUP_REMOVED lines=8> */
[----:B------:R-:W-:Y:S02]  /*2afd0*/  F2FP.SATFINITE.E4M3.F32.PACK_AB_MERGE_C R75, RZ, R69, RZ ;  /* 0x00000045ff4b723e */ /* 0x000fe400048070ff */
[----:B------:R-:W-:-:S03]  /*2afe0*/  PRMT R69, RZ, 0x7610, R69 ;  /* 0x00007610ff457816 */ /* 0x000fc60000000045 */
[----:B--2---:R-:W-:Y:S04]  /*2aff0*/  @!P3 STG.E.U8 desc[UR46][R168.64+0xa8], R75 ;  /* 0x0000a84ba800b986 */ /* 0x004fe8000c10112e */
[----:B------:R-:W2:Y:S01]  /*2b000*/  @!P2 LDG.E.U8 R69, desc[UR46][R16.64+0xa9] ;  /* 0x0000a92e1045a981 */ /* 0x000ea2000c1e1100 */
[----:B0-----:R-:W0:Y:S02]  /*2b010*/  @!P5 LDC.64 R30, c[0x0][0x5c0] ;  /* 0x00017000ff1edb82 */ /* 0x001e240000000a00 */
[----:B0-----:R-:W-:-:S05]  /*2b020*/  @!P5 IADD3 R30, P6, R154, R30, RZ ;  /* 0x0000001e9a1ed210 */ /* 0x001fca0007fde0ff */
[----:B------:R-:W-:Y:S01]  /*2b030*/  @!P5 IMAD.X R31, R158, 0x1, R31, P6 ;  /* 0x000000019e1fd824 */ /* 0x000fe200030e061f */
[----:B------:R-:W-:Y:S02]  /*2b040*/  ISETP.LT.OR P6, PT, R27, 0xa9, !P1 ;  /* 0x000000a91b00780c */ /* 0x000fe40004fc1670 */
[----:B--2---:R-:W-:-:S04]  /*2b050*/  LOP3.LUT R69, R69, 0xff, RZ, 0xc0, !PT ;  /* 0x000000ff45457812 */ /* 0x004fc800078ec0ff */
[----:B------:R-:W-:-:S05]  /*2b060*/  F2FP.F16.E4M3.UNPACK_B R69, R69 ;  /* 0x00000045ff45723e */ /* 0x000fca00020006ff */
[----:B------:R-:W-:-:S05]  /*2b070*/  HADD2.F32 R69, -RZ, R69.H0_H0 ;  /* 0x20000045ff457230 */ /* 0x000fca0000004100 */
[----:B------:R-:W-:-:S04]  /*2b080*/  FMUL R69, R69, UR40 ;  /* 0x0000002845457c20 */ /* 0x000fc80008400000 */
[----:B------:R-:W-:Y:S01]  /*2b090*/  FFMA R69, R159, UR41, R69 ;  /* 0x000000299f457c23 */ /* 0x000fe20008000045 */
[----:B------:R-:W-:Y:S01]  /*2b0a0*/  ISETP.LT.OR P5, PT, R27, 0xaa, !P1 ;  /* 0x000000aa1b00780c */ /* 0x000fe20004fa1670 */
[----:B------:R-:W2:Y:S03]  /*2b0b0*/  LDL.LU R159, [R1+0x5e4] ;  /* 0x0005e400019f7983 */ /* 0x000ea60000300800 */
[----:B------:R-:W-:Y:S02]  /*2b0c0*/  F2FP.SATFINITE.E4M3.F32.PACK_AB_MERGE_C R71, RZ, R69, RZ ;  /* 0x00000045ff47723e */ /* 0x000fe400048070ff */
[----:B------:R-:W-:-:S03]  /*2b0d0*/  PRMT R69, RZ, 0x7610, R69 ;  /* 0x00007610ff457816 */ /* 0x000fc60000000045 */
[----:B------:R0:W-:Y:S04]  /*2b0e0*/  @!P2 STG.E.U8 desc[UR46][R166.64+0xa9], R71 ;  /* 0x0000a947a600a986 */ /* 0x0001e8000c10112e */
        /* <DEDUP_REMOVED lines=8> */
[----:B0-----:R-:W-:Y:S02]  /*2b170*/  F2FP.SATFINITE.E4M3.F32.PACK_AB_MERGE_C R71, RZ, R69, RZ ;  /* 0x00000045ff47723e */ /* 0x001fe400048070ff */
[----:B------:R-:W-:-:S03]  /*2b180*/  PRMT R69, RZ, 0x7610, R69 ;  /* 0x00007610ff457816 */ /* 0x000fc60000000045 */
        /* <DEDUP_REMOVED lines=12> */
[----:B------:R-:W-:Y:S02]  /*2b250*/  F2FP.SATFINITE.E4M3.F32.PACK_AB_MERGE_C R71, RZ, R69, RZ ;  /* 0x00000045ff47723e */ /* 0x000fe400048070ff */
[----:B------:R-:W-:-:S03]  /*2b260*/  PRMT R69, RZ, 0x7610, R69 ;  /* 0x00007610ff457816 */ /* 0x000fc60000000045 */
[----:B------:R0:W-:Y:S04]  /*2b270*/  @!P5 STG.E.U8 desc[UR46][R30.64+0xa9], R71 ;  /* 0x0000a9471e00d986 */ /* 0x0001e8000c10112e */
        /* <DEDUP_REMOVED lines=10> */
[----:B------:R-:W-:Y:S04]  /*2b320*/  @!P3 STG.E.U8 desc[UR46][R156.64+0xb0], R75 ;  /* 0x0000b04b9c00b986 */ /* 0x000fe8000c10112e */
[----:B------:R-:W4:Y:S01]  /*2b330*/  @!P2 LDG.E.U8 R69, desc[UR46][R16.64+0xb1] ;  /* 0x0000b12e1045a981 */ /* 0x000f22000c1e1100 */
[----:B0-----:R-:W0:Y:S02]  /*2b340*/  @!P5 LDC.64 R30, c[0x0][0x5c0] ;  /* 0x00017000ff1edb82 */ /* 0x001e240000000a00 */
[----:B0-----:R-:W-:-:S05]  /*2b350*/  @!P5 IADD3 R30, P6, R114, R30, RZ ;  /* 0x0000001e721ed210 */ /* 0x001fca0007fde0ff */
[----:B------:R-:W-:Y:S01]  /*2b360*/  @!P5 IMAD.X R31, R133, 0x1, R31, P6 ;  /* 0x00000001851fd824 */ /* 0x000fe200030e061f */
        /* <DEDUP_REMOVED lines=19> */
[----:B0-----:R-:W-:Y:S02]  /*2b4a0*/  F2FP.SATFINITE.E4M3.F32.PACK_AB_MERGE_C R71, RZ, R69, RZ ;  /* 0x00000045ff47723e */ /* 0x001fe400048070ff */
[----:B------:R-:W-:-:S03]  /*2b4b0*/  PRMT R69, RZ, 0x7610, R69 ;  /* 0x00007610ff457816 */ /* 0x000fc60000000045 */
        /* <DEDUP_REMOVED lines=25> */
[----:B------:R-:W-:Y:S04]  /*2b650*/  @!P3 STG.E.U8 desc[UR46][R148.64+0xb8], R75 ;  /* 0x0000b84b9400b986 */ /* 0x000fe8000c10112e */
[----:B------:R-:W3:Y:S01]  /*2b660*/  @!P2 LDG.E.U8 R69, desc[UR46][R16.64+0xb9] ;  /* 0x0000b92e1045a981 */ /* 0x000ee2000c1e1100 */
[----:B0-----:R-:W0:Y:S01]  /*2b670*/  @!P5 LDC.64 R30, c[0x0][0x5c0] ;  /* 0x00017000ff1edb82 */ /* 0x001e220000000a00 */
[----:B---3--:R-:W-:-:S04]  /*2b680*/  LOP3.LUT R69, R69, 0xff, RZ, 0xc0, !PT ;  /* 0x000000ff45457812 */ /* 0x008fc800078ec0ff */
[----:B------:R-:W-:-:S05]  /*2b690*/  F2FP.F16.E4M3.UNPACK_B R69, R69 ;  /* 0x00000045ff45723e */ /* 0x000fca00020006ff */
[----:B------:R-:W-:-:S05]  /*2b6a0*/  HADD2.F32 R69, -RZ, R69.H0_H0 ;  /* 0x20000045ff457230 */ /* 0x000fca0000004100 */
[----:B------:R-:W-:-:S04]  /*2b6b0*/  FMUL R69, R69, UR40 ;  /* 0x0000002845457c20 */ /* 0x000fc80008400000 */
[----:B------:R-:W-:Y:S01]  /*2b6c0*/  FFMA R69, R161, UR41, R69 ;  /* 0x00000029a1457c23 */ /* 0x000fe20008000045 */
[----:B0-----:R-:W-:Y:S01]  /*2b6d0*/  @!P5 IADD3 R30, P6, R91, R30, RZ ;  /* 0x0000001e5b1ed210 */ /* 0x001fe20007fde0ff */
[----:B------:R-:W3:Y:S03]  /*2b6e0*/  LDL.LU R161, [R1+0x604] ;  /* 0x0006040001a17983 */ /* 0x000ee60000300800 */
[----:B------:R-:W-:Y:S02]  /*2b6f0*/  F2FP.SATFINITE.E4M3.F32.PACK_AB_MERGE_C R71, RZ, R69, RZ ;  /* 0x00000045ff47723e */ /* 0x000fe400048070ff */
[----:B------:R-:W-:-:S03]  /*2b700*/  PRMT R69, RZ, 0x7610, R69 ;  /* 0x00007610ff457816 */ /* 0x000fc60000000045 */
[----:B------:R0:W-:Y:S04]  /*2b710*/  @!P2 STG.E.U8 desc[UR46][R146.64+0xb9], R71 ;  /* 0x0000b9479200a986 */ /* 0x0001e8000c10112e */
[----:B------:R-:W2:Y:S01]  /*2b720*/  @!P5 LDG.E.U8 R69, desc[UR46][R18.64+0xb8] ;  /* 0x0000b82e1245d981 */ /* 0x000ea2000c1e1100 */
[----:B------:R-:W-:Y:S01]  /*2b730*/  ISETP.LT.OR P2, PT, R27, 0xba, !P1 ;  /* 0x000000ba1b00780c */ /* 0x000fe20004f41670 */
        /* <DEDUP_REMOVED lines=8> */
[----:B0-----:R-:W-:Y:S02]  /*2b7c0*/  F2FP.SATFINITE.E4M3.F32.PACK_AB_MERGE_C R71, RZ, R69, RZ ;  /* 0x00000045ff47723e */ /* 0x001fe400048070ff */
[----:B------:R-:W-:-:S03]  /*2b7d0*/  PRMT R69, RZ, 0x7610, R69 ;  /* 0x00007610ff457816 */ /* 0x000fc60000000045 */
        /* <DEDUP_REMOVED lines=25> */
[----:B------:R-:W-:Y:S04]  /*2b970*/  @!P3 STG.E.U8 desc[UR46][R138.64+0xa0], R75 ;  /* 0x0000a04b8a00b986 */ /* 0x000fe8000c10112e */
[----:B------:R-:W2:Y:S01]  /*2b980*/  @!P6 LDG.E.U8 R69, desc[UR46][R20.64+0xa1] ;  /* 0x0000a12e1445e981 */ /* 0x000ea2000c1e1100 */
[----:B0-----:R-:W0:Y:S01]  /*2b990*/  @!P5 LDC.64 R30, c[0x0][0x5c0] ;  /* 0x00017000ff1edb82 */ /* 0x001e220000000a00 */
        /* <DEDUP_REMOVED lines=10> */
[----:B------:R-:W4:Y:S01]  /*2ba40*/  @!P5 LDG.E.U8 R69, desc[UR46][R22.64+0xa0] ;  /* 0x0000a02e1645d981 */ /* 0x000f22000c1e1100 */
        /* <DEDUP_REMOVED lines=9> */
[----:B-1----:R-:W-:Y:S02]  /*2bae0*/  F2FP.SATFINITE.E4M3.F32.PACK_AB_MERGE_C R71, RZ, R69, RZ ;  /* 0x00000045ff47723e */ /* 0x002fe400048070ff */
        /* <DEDUP_REMOVED lines=16> */
[----:B------:R-:W2:Y:S01]  /*2bbf0*/  @!P3 LDG.E.U8 R69, desc[UR46][R20.64+0xa8] ;  /* 0x0000a82e1445b981 */ /* 0x000ea2000c1e1100 */
[----:B------:R-:W-:Y:S01]  /*2bc00*/  LOP3.LUT P2, RZ, R2, 0x2000000, RZ, 0xc0, !PT ;  /* 0x0200000002ff7812 */ /* 0x000fe2000784c0ff */
        /* <DEDUP_REMOVED lines=10> */
[----:B------:R-:W-:Y:S04]  /*2bcb0*/  @!P3 STG.E.U8 desc[UR46][R128.64+0xa8], R75 ;  /* 0x0000a84b8000b986 */ /* 0x000fe8000c10112e */
        /* <DEDUP_REMOVED lines=20> */
[----:B-1----:R-:W-:Y:S02]  /*2be00*/  F2FP.SATFINITE.E4M3.F32.PACK_AB_MERGE_C R71, RZ, R69, RZ ;  /* 0x00000045ff47723e */ /* 0x002fe400048070ff */
        /* <DEDUP_REMOVED lines=11> */
[----:B------:R-:W-:Y:S02]  /*2bec0*/  LOP3.LUT P2, RZ, R2, 0x800000, RZ, 0xc0, !PT ;  /* 0x0080000002ff7812 */ /* 0x000fe4000784c0ff */
[----:B------:R-:W-:Y:S01]  /*2bed0*/  LOP3.LUT P6, RZ, R0, 0x4000000, RZ, 0xc0, !PT ;  /* 0x0400000000ff7812 */ /* 0x000fe200078cc0ff */
[----:B------:R-:W2:Y:S01]  /*2bee0*/  LDL.LU R159, [R1+0x62c] ;  /* 0x00062c00019f7983 */ /* 0x000ea20000300800 */
[----:B------:R-:W-:Y:S02]  /*2bef0*/  F2FP.SATFINITE.E4M3.F32.PACK_AB_MERGE_C R71, RZ, R69, RZ ;  /* 0x00000045ff47723e */ /* 0x000fe400048070ff */
[----:B------:R-:W-:-:S03]  /*2bf00*/  PRMT R69, RZ, 0x7610, R69 ;  /* 0x00007610ff457816 */ /* 0x000fc60000000045 */
[----:B------:R0:W-:Y:S04]  /*2bf10*/  @!P5 STG.E.U8 desc[UR46][R30.64+0xa9], R71 ;  /* 0x0000a9471e00d986 */ /* 0x0001e8000c10112e */
[----:B------:R-:W4:Y:S02]  /*2bf20*/  @!P3 LDG.E.U8 R69, desc[UR46][R20.64+0xb0] ;  /* 0x0000b02e1445b981 */ /* 0x000f24000c1e1100 */
[----:B0-----:R-:W0:Y:S01]  /*2bf30*/  @!P6 LDC.64 R30, c[0x0][0x5c0] ;  /* 0x00017000ff1eeb82 */ /* 0x001e220000000a00 */
        /* <DEDUP_REMOVED lines=9> */
[----:B------:R-:W-:Y:S04]  /*2bfd0*/  @!P3 STG.E.U8 desc[UR46][R104.64+0xb0], R75 ;  /* 0x0000b04b6800b986 */ /* 0x000fe8000c10112e */
[----:B------:R-:W3:Y:S01]  /*2bfe0*/  @!P2 LDG.E.U8 R69, desc[UR46][R20.64+0xb1] ;  /* 0x0000b12e1445a981 */ /* 0x000ee2000c1e1100 */
[----:B------:R-:W1:Y:S01]  /*2bff0*/  @!P5 LDC.64 R76, c[0x0][0x5c0] ;  /* 0x00017000ff4cdb82 */ /* 0x000e620000000a00 */
        /* <DEDUP_REMOVED lines=18> */
[----:B-1----:R-:W-:Y:S01]  /*2c120*/  @!P5 IADD3 R86, P2, R86, R76, RZ ;  /* 0x0000004c5656d210 */ /* 0x002fe20007f5e0ff */
[----:B------:R-:W2:Y:S03]  /*2c130*/  LDL.LU R159, [R1+0x638] ;  /* 0x00063800019f7983 */ /* 0x000ea60000300800 */
[----:B----4-:R-:W-:Y:S02]  /*2c140*/  F2FP.SATFINITE.E4M3.F32.PACK_AB_MERGE_C R71, RZ, R69, RZ ;  /* 0x00000045ff47723e */ /* 0x010fe400048070ff */
[----:B------:R-:W-:-:S03]  /*2c150*/  PRMT R69, RZ, 0x7610, R69 ;  /* 0x00007610ff457816 */ /* 0x000fc60000000045 */
[----:B------:R0:W-:Y:S04]  /*2c160*/  @!P6 STG.E.U8 desc[UR46][R30.64+0xb0], R71 ;  /* 0x0000b0471e00e986 */ /* 0x0001e8000c10112e */
[----:B------:R-:W4:Y:S01]  /*2c170*/  @!P5 LDG.E.U8 R69, desc[UR46][R22.64+0xb1] ;  /* 0x0000b12e1645d981 */ /* 0x000f22000c1e1100 */
[----:B------:R-:W-:Y:S01]  /*2c180*/  @!P5 IMAD.X R87, R85, 0x1, R77, P2 ;  /* 0x000000015557d824 */ /* 0x000fe200010e064d */
[----:B0-----:R-:W-:Y:S02]  /*2c190*/  PRMT R30, RZ, 0x7610, R30 ;  /* 0x00007610ff1e7816 */ /* 0x001fe4000000001e */
[----:B----4-:R-:W-:-:S04]  /*2c1a0*/  LOP3.LUT R69, R69, 0xff, RZ, 0xc0, !PT ;  /* 0x000000ff45457812 */ /* 0x010fc800078ec0ff */
[----:B------:R-:W-:-:S05]  /*2c1b0*/  F2FP.F16.E4M3.UNPACK_B R69, R69 ;  /* 0x00000045ff45723e */ /* 0x000fca00020006ff */
[----:B------:R-:W-:-:S05]  /*2c1c0*/  HADD2.F32 R69, -RZ, R69.H0_H0 ;  /* 0x20000045ff457230 */ /* 0x000fca0000004100 */
[----:B------:R-:W-:-:S04]  /*2c1d0*/  FMUL R69, R69, UR40 ;  /* 0x0000002845457c20 */ /* 0x000fc80008400000 */
[----:B------:R-:W-:Y:S01]  /*2c1e0*/  FFMA R69, R160, UR41, R69 ;  /* 0x00000029a0457c23 */ /* 0x000fe20008000045 */
[----:B------:R-:W-:Y:S02]  /*2c1f0*/  LOP3.LUT P2, RZ, R2, 0x200000, RZ, 0xc0, !PT ;  /* 0x0020000002ff7812 */ /* 0x000fe4000784c0ff */
[----:B------:R-:W-:Y:S01]  /*2c200*/  LOP3.LUT P6, RZ, R0, 0x40000000, RZ, 0xc0, !PT ;  /* 0x4000000000ff7812 */ /* 0x000fe200078cc0ff */
[----:B------:R-:W4:Y:S01]  /*2c210*/  LDL.LU R160, [R1+0x63c] ;  /* 0x00063c0001a07983 */ /* 0x000f220000300800 */
[----:B------:R-:W-:-:S05]  /*2c220*/  F2FP.SATFINITE.E4M3.F32.PACK_AB_MERGE_C R69, RZ, R69, RZ ;  /* 0x00000045ff45723e */ /* 0x000fca00048070ff */
[----:B------:R0:W-:Y:S04]  /*2c230*/  @!P5 STG.E.U8 desc[UR46][R86.64+0xb1], R69 ;  /* 0x0000b1455600d986 */ /* 0x0001e8000c10112e */
[----:B------:R-:W3:Y:S02]  /*2c240*/  @!P3 LDG.E.U8 R30, desc[UR46][R20.64+0xb8] ;  /* 0x0000b82e141eb981 */ /* 0x000ee4000c1e1100 */
[----:B------:R-:W1:Y:S01]  /*2c250*/  @!P6 LDC.64 R76, c[0x0][0x5c0] ;  /* 0x00017000ff4ceb82 */ /* 0x000e620000000a00 */
[----:B---3--:R-:W-:-:S04]  /*2c260*/  LOP3.LUT R30, R30, 0xff, RZ, 0xc0, !PT ;  /* 0x000000ff1e1e7812 */ /* 0x008fc800078ec0ff */
[----:B------:R-:W-:-:S05]  /*2c270*/  F2FP.F16.E4M3.UNPACK_B R30, R30 ;  /* 0x0000001eff1e723e */ /* 0x000fca00020006ff */
[----:B------:R-:W-:-:S05]  /*2c280*/  HADD2.F32 R30, -RZ, R30.H0_H0 ;  /* 0x2000001eff1e7230 */ /* 0x000fca0000004100 */
[----:B------:R-:W-:-:S04]  /*2c290*/  FMUL R30, R30, UR40 ;  /* 0x000000281e1e7c20 */ /* 0x000fc80008400000 */
[----:B------:R-:W-:Y:S02]  /*2c2a0*/  FFMA R30, R161, UR41, R30 ;  /* 0x00000029a11e7c23 */ /* 0x000fe4000800001e */
[----:B------:R-:W3:Y:S03]  /*2c2b0*/  LDL.LU R161, [R1+0x640] ;  /* 0x0006400001a17983 */ /* 0x000ee60000300800 */
[----:B------:R-:W-:Y:S02]  /*2c2c0*/  F2FP.SATFINITE.E4M3.F32.PACK_AB_MERGE_C R31, RZ, R30, RZ ;  /* 0x0000001eff1f723e */ /* 0x000fe400048070ff */
[----:B------:R-:W-:-:S03]  /*2c2d0*/  PRMT R30, RZ, 0x7610, R30 ;  /* 0x00007610ff1e7816 */ /* 0x000fc6000000001e */
[----:B------:R-:W-:Y:S04]  /*2c2e0*/  @!P3 STG.E.U8 desc[UR46][R88.64+0xb8], R31 ;  /* 0x0000b81f5800b986 */ /* 0x000fe8000c10112e */
        /* <DEDUP_REMOVED lines=12> */
[----:B-1----:R-:W-:-:S05]  /*2c3b0*/  @!P6 IADD3 R84, P2, R84, R76, RZ ;  /* 0x0000004c5454e210 */ /* 0x002fca0007f5e0ff */
[----:B------:R-:W-:Y:S01]  /*2c3c0*/  @!P6 IMAD.X R85, R83, 0x1, R77, P2 ;  /* 0x000000015355e824 */ /* 0x000fe200010e064d */
[----:B0-----:R-:W0:Y:S01]  /*2c3d0*/  @!P3 LDC.64 R72, c[0x0][0x5c0] ;  /* 0x00017000ff48bb82 */ /* 0x001e220000000a00 */
[----:B----4-:R-:W-:-:S04]  /*2c3e0*/  LOP3.LUT R30, R30, 0xff, RZ, 0xc0, !PT ;  /* 0x000000ff1e1e7812 */ /* 0x010fc800078ec0ff */
[----:B------:R-:W-:-:S05]  /*2c3f0*/  F2FP.F16.E4M3.UNPACK_B R30, R30 ;  /* 0x0000001eff1e723e */ /* 0x000fca00020006ff */
[----:B------:R-:W-:-:S05]  /*2c400*/  HADD2.F32 R30, -RZ, R30.H0_H0 ;  /* 0x2000001eff1e7230 */ /* 0x000fca0000004100 */
[----:B------:R-:W-:-:S04]  /*2c410*/  FMUL R30, R30, UR40 ;  /* 0x000000281e1e7c20 */ /* 0x000fc80008400000 */
[----:B------:R-:W-:Y:S01]  /*2c420*/  FFMA R30, R160, UR41, R30 ;  /* 0x00000029a01e7c23 */ /* 0x000fe2000800001e */
[----:B0-----:R-:W-:Y:S02]  /*2c430*/  @!P3 IADD3 R82, P2, R82, R72, RZ ;  /* 0x000000485252b210 */ /* 0x001fe40007f5e0ff */
[----:B------:R-:W-:Y:S01]  /*2c440*/  PRMT R69, RZ, 0x7610, R69 ;  /* 0x00007610ff457816 */ /* 0x000fe20000000045 */
[----:B------:R-:W4:Y:S01]  /*2c450*/  LDL.LU R160, [R1+0x648] ;  /* 0x0006480001a07983 */ /* 0x000f220000300800 */
[----:B------:R-:W-:Y:S02]  /*2c460*/  F2FP.SATFINITE.E4M3.F32.PACK_AB_MERGE_C R31, RZ, R30, RZ ;  /* 0x0000001eff1f723e */ /* 0x000fe400048070ff */
[----:B------:R-:W-:-:S03]  /*2c470*/  PRMT R30, RZ, 0x7610, R30 ;  /* 0x00007610ff1e7816 */ /* 0x000fc6000000001e */
[----:B------:R0:W-:Y:S04]  /*2c480*/  @!P6 STG.E.U8 desc[UR46][R84.64+0xb8], R31 ;  /* 0x0000b81f5400e986 */ /* 0x0001e8000c10112e */
[----:B------:R-:W3:Y:S01]  /*2c490*/  @!P3 LDG.E.U8 R30, desc[UR46][R22.64+0xb9] ;  /* 0x0000b92e161eb981 */ /* 0x000ee2000c1e1100 */
[----:B------:R-:W-:Y:S01]  /*2c4a0*/  @!P3 IMAD.X R83, R81, 0x1, R73, P2 ;  /* 0x000000015153b824 */ /* 0x000fe200010e0649 */
[----:B------:R-:W-:Y:S02]  /*2c4b0*/  ISETP.LT.OR P2, PT, R27, 0xc1, !P0 ;  /* 0x000000c11b00780c */ /* 0x000fe40004741670 */
[----:B---3--:R-:W-:-:S04]  /*2c4c0*/  LOP3.LUT R30, R30, 0xff, RZ, 0xc0, !PT ;  /* 0x000000ff1e1e7812 */ /* 0x008fc800078ec0ff */
[----:B------:R-:W-:-:S05]  /*2c4d0*/  F2FP.F16.E4M3.UNPACK_B R30, R30 ;  /* 0x0000001eff1e723e */ /* 0x000fca00020006ff */
[----:B------:R-:W-:-:S05]  /*2c4e0*/  HADD2.F32 R30, -RZ, R30.H0_H0 ;  /* 0x2000001eff1e7230 */ /* 0x000fca0000004100 */
[----:B------:R-:W-:-:S04]  /*2c4f0*/  FMUL R30, R30, UR40 ;  /* 0x000000281e1e7c20 */ /* 0x000fc80008400000 */
[----:B------:R-:W-:Y:S02]  /*2c500*/  FFMA R30, R161, UR41, R30 ;  /* 0x00000029a11e7c23 */ /* 0x000fe4000800001e */
[----:B------:R-:W3:Y:S03]  /*2c510*/  LDL.LU R161, [R1+0x64c] ;  /* 0x00064c0001a17983 */ /* 0x000ee60000300800 */
[----:B------:R-:W-:Y:S02]  /*2c520*/  F2FP.SATFINITE.E4M3.F32.PACK_AB_MERGE_C R71, RZ, R30, RZ ;  /* 0x0000001eff47723e */ /* 0x000fe400048070ff */
[----:B0-----:R-:W0:Y:S03]  /*2c530*/  @!P2 LDC.64 R30, c[0x0][0x5c0] ;  /* 0x00017000ff1eab82 */ /* 0x001e260000000a00 */
        /* <DEDUP_REMOVED lines=11> */
[----:B-1----:R-:W-:-:S05]  /*2c5f0*/  F2FP.SATFINITE.E4M3.F32.PACK_AB_MERGE_C R71, RZ, R69, RZ ;  /* 0x00000045ff47723e */ /* 0x002fca00048070ff */
[----:B------:R0:W-:Y:S01]  /*2c600*/  @!P2 STG.E.U8 desc[UR46][R30.64+0xc0], R71 ;  /* 0x0000c0471e00a986 */ /* 0x0001e2000c10112e */
[----:B------:R-:W-:Y:S02]  /*2c610*/  ISETP.LT.OR P2, PT, R27, 0xc2, !P0 ;  /* 0x000000c21b00780c */ /* 0x000fe40004741670 */
[----:B------:R-:W-:-:S11]  /*2c620*/  PRMT R69, RZ, 0x7610, R69 ;  /* 0x00007610ff457816 */ /* 0x000fd60000000045 */
[----:B------:R-:W4:Y:S01]  /*2c630*/  @!P2 LDG.E.U8 R69, desc[UR46][R24.64+0xc1] ;  /* 0x0000c12e1845a981 */ /* 0x000f22000c1e1100 */
[----:B------:R-:W1:Y:S01]  /*2c640*/  @!P2 LDC.64 R72, c[0x0][0x5c0] ;  /* 0x00017000ff48ab82 */ /* 0x000e620000000a00 */
[----:B0-----:R-:W-:Y:S02]  /*2c650*/  PRMT R30, RZ, 0x7610, R30 ;  /* 0x00007610ff1e7816 */ /* 0x001fe4000000001e */
[----:B-1----:R-:W-:-:S05]  /*2c660*/  @!P2 IADD3 R72, P3, R12, R72, RZ ;  /* 0x000000480c48a210 */ /* 0x002fca0007f7e0ff */
[----:B------:R-:W-:Y:S01]  /*2c670*/  @!P2 IMAD.X R73, R29, 0x1, R73, P3 ;  /* 0x000000011d49a824 */ /* 0x000fe200018e0649 */
[----:B------:R-:W-:Y:S02]  /*2c680*/  LOP3.LUT P3, RZ, R2, 0x100000, RZ, 0xc0, !PT ;  /* 0x0010000002ff7812 */ /* 0x000fe4000786c0ff */
[----:B----4-:R-:W-:-:S04]  /*2c690*/  LOP3.LUT R69, R69, 0xff, RZ, 0xc0, !PT ;  /* 0x000000ff45457812 */ /* 0x010fc800078ec0ff */
[----:B------:R-:W-:-:S05]  /*2c6a0*/  F2FP.F16.E4M3.UNPACK_B R69, R69 ;  /* 0x00000045ff45723e */ /* 0x000fca00020006ff */
[----:B------:R-:W-:-:S05]  /*2c6b0*/  HADD2.F32 R69, -RZ, R69.H0_H0 ;  /* 0x20000045ff457230 */ /* 0x000fca0000004100 */
[----:B------:R-:W-:-:S04]  /*2c6c0*/  FMUL R69, R69, UR40 ;  /* 0x0000002845457c20 */ /* 0x000fc80008400000 */
[----:B------:R-:W-:Y:S02]  /*2c6d0*/  FFMA R69, R160, UR41, R69 ;  /* 0x00000029a0457c23 */ /* 0x000fe40008000045 */
[----:B------:R-:W4:Y:S03]  /*2c6e0*/  LDL.LU R160, [R1+0x654] ;  /* 0x0006540001a07983 */ /* 0x000f260000300800 */
[----:B------:R-:W-:-:S05]  /*2c6f0*/  F2FP.SATFINITE.E4M3.F32.PACK_AB_MERGE_C R69, RZ, R69, RZ ;  /* 0x00000045ff45723e */ /* 0x000fca00048070ff */
[----:B------:R-:W-:Y:S04]  /*2c700*/  @!P2 STG.E.U8 desc[UR46][R72.64+0xc1], R69 ;  /* 0x0000c1454800a986 */ /* 0x000fe8000c10112e */
        /* <DEDUP_REMOVED lines=10> */
[----:B------:R0:W-:Y:S04]  /*2c7b0*/  @!P3 STG.E.U8 desc[UR46][R64.64+0xc0], R31 ;  /* 0x0000c01f4000b986 */ /* 0x0001e8000c10112e */
[----:B------:R-:W2:Y:S01]  /*2c7c0*/  @!P6 LDG.E.U8 R30, desc[UR46][R14.64+0xc1] ;  /* 0x0000c12e0e1ee981 */ /* 0x000ea2000c1e1100 */
[----:B0-----:R-:W-:Y:S02]  /*2c7d0*/  PRMT R64, RZ, 0x7610, R64 ;  /* 0x00007610ff407816 */ /* 0x001fe40000000040 */
[----:B--2---:R-:W-:-:S04]  /*2c7e0*/  LOP3.LUT R30, R30, 0xff, RZ, 0xc0, !PT ;  /* 0x000000ff1e1e7812 */ /* 0x004fc800078ec0ff */
[----:B------:R-:W-:-:S05]  /*2c7f0*/  F2FP.F16.E4M3.UNPACK_B R30, R30 ;  /* 0x0000001eff1e723e */ /* 0x000fca00020006ff */
[----:B------:R-:W-:-:S05]  /*2c800*/  HADD2.F32 R30, -RZ, R30.H0_H0 ;  /* 0x2000001eff1e7230 */ /* 0x000fca0000004100 */
[----:B------:R-:W-:-:S04]  /*2c810*/  FMUL R30, R30, UR40 ;  /* 0x000000281e1e7c20 */ /* 0x000fc80008400000 */
[----:B------:R-:W-:Y:S02]  /*2c820*/  FFMA R30, R159, UR41, R30 ;  /* 0x000000299f1e7c23 */ /* 0x000fe4000800001e */
[----:B------:R-:W2:Y:S03]  /*2c830*/  LDL.LU R159, [R1+0x65c] ;  /* 0x00065c00019f7983 */ /* 0x000ea60000300800 */
[----:B------:R-:W-:Y:S02]  /*2c840*/  F2FP.SATFINITE.E4M3.F32.PACK_AB_MERGE_C R69, RZ, R30, RZ ;  /* 0x0000001eff45723e */ /* 0x000fe400048070ff */
[----:B------:R-:W0:Y:S03]  /*2c850*/  @!P2 LDC.64 R30, c[0x0][0x5c0] ;  /* 0x00017000ff1eab82 */ /* 0x000e260000000a00 */
        /* <DEDUP_REMOVED lines=14> */
[----:B------:R-:W-:-:S11]  /*2c940*/  PRMT R64, RZ, 0x7610, R64 ;  /* 0x00007610ff407816 */ /* 0x000fd60000000040 */
[----:B------:R-:W3:Y:S01]  /*2c950*/  @!P2 LDG.E.U8 R64, desc[UR46][R24.64+0xc9] ;  /* 0x0000c92e1840a981 */ /* 0x000ee2000c1e1100 */
[----:B-1----:R-:W1:Y:S01]  /*2c960*/  @!P2 LDC.64 R58, c[0x0][0x5c0] ;  /* 0x00017000ff3aab82 */ /* 0x002e620000000a00 */
[----:B0-----:R-:W-:Y:S02]  /*2c970*/  PRMT R30, RZ, 0x7610, R30 ;  /* 0x00007610ff1e7816 */ /* 0x001fe4000000001e */
[----:B-1----:R-:W-:-:S05]  /*2c980*/  @!P2 IADD3 R58, P3, R12, R58, RZ ;  /* 0x0000003a0c3aa210 */ /* 0x002fca0007f7e0ff */
[----:B------:R-:W-:Y:S01]  /*2c990*/  @!P2 IMAD.X R59, R29, 0x1, R59, P3 ;  /* 0x000000011d3ba824 */ /* 0x000fe200018e063b */
[----:B------:R-:W-:Y:S02]  /*2c9a0*/  LOP3.LUT P3, RZ, R2, 0x40000, RZ, 0xc0, !PT ;  /* 0x0004000002ff7812 */ /* 0x000fe4000786c0ff */
[----:B---3--:R-:W-:-:S04]  /*2c9b0*/  LOP3.LUT R64, R64, 0xff, RZ, 0xc0, !PT ;  /* 0x000000ff40407812 */ /* 0x008fc800078ec0ff */
[----:B------:R-:W-:-:S05]  /*2c9c0*/  F2FP.F16.E4M3.UNPACK_B R64, R64 ;  /* 0x00000040ff40723e */ /* 0x000fca00020006ff */
[----:B------:R-:W-:-:S05]  /*2c9d0*/  HADD2.F32 R64, -RZ, R64.H0_H0 ;  /* 0x20000040ff407230 */ /* 0x000fca0000004100 */
[----:B------:R-:W-:-:S04]  /*2c9e0*/  FMUL R64, R64, UR40 ;  /* 0x0000002840407c20 */ /* 0x000fc80008400000 */
[----:B------:R-:W-:Y:S02]  /*2c9f0*/  FFMA R64, R161, UR41, R64 ;  /* 0x00000029a1407c23 */ /* 0x000fe40008000040 */
[----:B------:R-:W3:Y:S03]  /*2ca00*/  LDL.LU R161, [R1+0x664] ;  /* 0x0006640001a17983 */ /* 0x000ee60000300800 */
[----:B------:R-:W-:-:S05]  /*2ca10*/  F2FP.SATFINITE.E4M3.F32.PACK_AB_MERGE_C R31, RZ, R64, RZ ;  /* 0x00000040ff1f723e */ /* 0x000fca00048070ff */
[----:B------:R-:W-:Y:S04]  /*2ca20*/  @!P2 STG.E.U8 desc[UR46][R58.64+0xc9], R31 ;  /* 0x0000c91f3a00a986 */ /* 0x000fe8000c10112e */
        /* <DEDUP_REMOVED lines=11> */
[----:B------:R-:W4:Y:S01]  /*2cae0*/  @!P6 LDG.E.U8 R30, desc[UR46][R14.64+0xc9] ;  /* 0x0000c92e0e1ee981 */ /* 0x000f22000c1e1100 */
[----:B0-----:R-:W-:Y:S02]  /*2caf0*/  PRMT R56, RZ, 0x7610, R56 ;  /* 0x00007610ff387816 */ /* 0x001fe40000000038 */
[----:B----4-:R-:W-:-:S04]  /*2cb00*/  LOP3.LUT R30, R30, 0xff, RZ, 0xc0, !PT ;  /* 0x000000ff1e1e7812 */ /* 0x010fc800078ec0ff */
[----:B------:R-:W-:-:S05]  /*2cb10*/  F2FP.F16.E4M3.UNPACK_B R30, R30 ;  /* 0x0000001eff1e723e */ /* 0x000fca00020006ff */
[----:B------:R-:W-:-:S05]  /*2cb20*/  HADD2.F32 R30, -RZ, R30.H0_H0 ;  /* 0x2000001eff1e7230 */ /* 0x000fca0000004100 */
[----:B------:R-:W-:-:S04]  /*2cb30*/  FMUL R30, R30, UR40 ;  /* 0x000000281e1e7c20 */ /* 0x000fc80008400000 */
[----:B------:R-:W-:Y:S02]  /*2cb40*/  FFMA R30, R160, UR41, R30 ;  /* 0x00000029a01e7c23 */ /* 0x000fe4000800001e */
[----:B------:R-:W4:Y:S03]  /*2cb50*/  LDL.LU R160, [R1+0x66c] ;  /* 0x00066c0001a07983 */ /* 0x000f260000300800 */
[----:B------:R-:W-:Y:S02]  /*2cb60*/  F2FP.SATFINITE.E4M3.F32.PACK_AB_MERGE_C R59, RZ, R30, RZ ;  /* 0x0000001eff3b723e */ /* 0x000fe400048070ff */
[----:B------:R-:W0:Y:S03]  /*2cb70*/  @!P2 LDC.64 R30, c[0x0][0x5c0] ;  /* 0x00017000ff1eab82 */ /* 0x000e260000000a00 */
        /* <DEDUP_REMOVED lines=14> */
[----:B------:R-:W-:-:S11]  /*2cc60*/  PRMT R56, RZ, 0x7610, R56 ;  /* 0x00007610ff387816 */ /* 0x000fd60000000038 */
[----:B------:R-:W2:Y:S01]  /*2cc70*/  @!P2 LDG.E.U8 R56, desc[UR46][R24.64+0xd1] ;  /* 0x0000d12e1838a981 */ /* 0x000ea2000c1e1100 */
[----:B-1----:R-:W1:Y:S01]  /*2cc80*/  @!P2 LDC.64 R54, c[0x0][0x5c0] ;  /* 0x00017000ff36ab82 */ /* 0x002e620000000a00 */
[----:B0-----:R-:W-:Y:S02]  /*2cc90*/  PRMT R30, RZ, 0x7610, R30 ;  /* 0x00007610ff1e7816 */ /* 0x001fe4000000001e */
[----:B-1----:R-:W-:-:S05]  /*2cca0*/  @!P2 IADD3 R54, P3, R12, R54, RZ ;  /* 0x000000360c36a210 */ /* 0x002fca0007f7e0ff */
[----:B------:R-:W-:Y:S01]  /*2ccb0*/  @!P2 IMAD.X R55, R29, 0x1, R55, P3 ;  /* 0x000000011d37a824 */ /* 0x000fe200018e0637 */
[----:B------:R-:W-:Y:S02]  /*2ccc0*/  LOP3.LUT P3, RZ, R2, 0x20000, RZ, 0xc0, !PT ;  /* 0x0002000002ff7812 */ /* 0x000fe4000786c0ff */
[----:B--2---:R-:W-:-:S04]  /*2ccd0*/  LOP3.LUT R56, R56, 0xff, RZ, 0xc0, !PT ;  /* 0x000000ff38387812 */ /* 0x004fc800078ec0ff */
[----:B------:R-:W-:-:S05]  /*2cce0*/  F2FP.F16.E4M3.UNPACK_B R56, R56 ;  /* 0x00000038ff38723e */ /* 0x000fca00020006ff */
[----:B------:R-:W-:-:S05]  /*2ccf0*/  HADD2.F32 R56, -RZ, R56.H0_H0 ;  /* 0x20000038ff387230 */ /* 0x000fca0000004100 */
[----:B------:R-:W-:-:S04]  /*2cd00*/  FMUL R56, R56, UR40 ;  /* 0x0000002838387c20 */ /* 0x000fc80008400000 */
[----:B------:R-:W-:Y:S02]  /*2cd10*/  FFMA R56, R159, UR41, R56 ;  /* 0x000000299f387c23 */ /* 0x000fe40008000038 */
[----:B------:R-:W2:Y:S03]  /*2cd20*/  LDL.LU R159, [R1+0x674] ;  /* 0x00067400019f7983 */ /* 0x000ea60000300800 */
[----:B------:R-:W-:-:S05]  /*2cd30*/  F2FP.SATFINITE.E4M3.F32.PACK_AB_MERGE_C R31, RZ, R56, RZ ;  /* 0x00000038ff1f723e */ /* 0x000fca00048070ff */
[----:B------:R-:W-:Y:S04]  /*2cd40*/  @!P2 STG.E.U8 desc[UR46][R54.64+0xd1], R31 ;  /* 0x0000d11f3600a986 */ /* 0x000fe8000c10112e */
[----:B------:R-:W4:Y:S02]  /*2cd50*/  @!P3 LDG.E.U8 R30, desc[UR46][R14.64+0xd0] ;  /* 0x0000d02e0e1eb981 */ /* 0x000f24000c1e1100 */
[----:B----4-:R-:W-:-:S04]  /*2cd60*/  LOP3.LUT R30, R30, 0xff, RZ, 0xc0, !PT ;  /* 0x000000ff1e1e7812 */ /* 0x010fc800078ec0ff */
[----:B------:R-:W-:-:S05]  /*2cd70*/  F2FP.F16.E4M3.UNPACK_B R30, R30 ;  /* 0x0000001eff1e723e */ /* 0x000fca00020006ff */
[----:B------:R-:W-:-:S05]  /*2cd80*/  HADD2.F32 R30, -RZ, R30.H0_H0 ;  /* 0x2000001eff1e7230 */ /* 0x000fca0000004100 */
[----:B------:R-:W-:-:S04]  /*2cd90*/  FMUL R30, R30, UR40 ;  /* 0x000000281e1e7c20 */ /* 0x000fc80008400000 */
[----:B------:R-:W-:Y:S01]  /*2cda0*/  FFMA R30, R160, UR41, R30 ;  /* 0x00000029a01e7c23 */ /* 0x000fe2000800001e */
[----:B------:R-:W-:Y:S01]  /*2cdb0*/  ISETP.LT.OR P2, PT, R27, 0xd9, !P0 ;  /* 0x000000d91b00780c */ /* 0x000fe20004741670 */
[----:B------:R-:W4:Y:S04]  /*2cdc0*/  LDL.LU R160, [R1+0x678] ;  /* 0x0006780001a07983 */ /* 0x000f280000300800 */
[----:B------:R-:W4:Y:S01]  /*2cdd0*/  LDL.LU R165, [R1+0x67c] ;  /* 0x00067c0001a57983 */ /* 0x000f220000300800 */
        /* <DEDUP_REMOVED lines=20> */
[----:B--2---:R-:W-:Y:S01]  /*2cf20*/  FFMA R52, R159, UR41, R52 ;  /* 0x000000299f347c23 */ /* 0x004fe20008000034 */
[----:B------:R-:W-:Y:S01]  /*2cf30*/  LOP3.LUT P6, RZ, R2, 0x2000, RZ, 0xc0, !PT ;  /* 0x0000200002ff7812 */ /* 0x000fe200078cc0ff */
[----:B------:R-:W2:Y:S04]  /*2cf40*/  LDL.LU R159, [R1+0x680] ;  /* 0x00068000019f7983 */ /* 0x000ea80000300800 */
[----:B------:R-:W3:Y:S01]  /*2cf50*/  LDL.LU R161, [R1+0x684] ;  /* 0x0006840001a17983 */ /* 0x000ee20000300800 */
[----:B------:R-:W-:-:S05]  /*2cf60*/  F2FP.SATFINITE.E4M3.F32.PACK_AB_MERGE_C R53, RZ, R52, RZ ;  /* 0x00000034ff35723e */ /* 0x000fca00048070ff */
[----:B------:R0:W-:Y:S01]  /*2cf70*/  @!P2 STG.E.U8 desc[UR46][R30.64+0xd8], R53 ;  /* 0x0000d8351e00a986 */ /* 0x0001e2000c10112e */
[----:B------:R-:W-:Y:S02]  /*2cf80*/  ISETP.LT.OR P2, PT, R27, 0xda, !P0 ;  /* 0x000000da1b00780c */ /* 0x000fe40004741670 */
[----:B------:R-:W-:-:S11]  /*2cf90*/  PRMT R52, RZ, 0x7610, R52 ;  /* 0x00007610ff347816 */ /* 0x000fd60000000034 */
[----:B------:R-:W4:Y:S01]  /*2cfa0*/  @!P2 LDG.E.U8 R52, desc[UR46][R24.64+0xd9] ;  /* 0x0000d92e1834a981 */ /* 0x000f22000c1e1100 */
[----:B-1----:R-:W1:Y:S01]  /*2cfb0*/  @!P2 LDC.64 R50, c[0x0][0x5c0] ;  /* 0x00017000ff32ab82 */ /* 0x002e620000000a00 */
[----:B0-----:R-:W-:Y:S02]  /*2cfc0*/  PRMT R30, RZ, 0x7610, R30 ;  /* 0x00007610ff1e7816 */ /* 0x001fe4000000001e */
[----:B-1----:R-:W-:-:S05]  /*2cfd0*/  @!P2 IADD3 R50, P3, R12, R50, RZ ;  /* 0x000000320c32a210 */ /* 0x002fca0007f7e0ff */
[----:B------:R-:W-:Y:S01]  /*2cfe0*/  @!P2 IMAD.X R51, R29, 0x1, R51, P3 ;  /* 0x000000011d33a824 */ /* 0x000fe200018e0633 */
[----:B----4-:R-:W-:-:S04]  /*2cff0*/  LOP3.LUT R52, R52, 0xff, RZ, 0xc0, !PT ;  /* 0x000000ff34347812 */ /* 0x010fc800078ec0ff */
[----:B------:R-:W-:-:S05]  /*2d000*/  F2FP.F16.E4M3.UNPACK_B R52, R52 ;  /* 0x00000034ff34723e */ /* 0x000fca00020006ff */
[----:B------:R-:W-:-:S05]  /*2d010*/  HADD2.F32 R52, -RZ, R52.H0_H0 ;  /* 0x20000034ff347230 */ /* 0x000fca0000004100 */
[----:B------:R-:W-:-:S04]  /*2d020*/  FMUL R52, R52, UR40 ;  /* 0x0000002834347c20 */ /* 0x000fc80008400000 */
[----:B------:R-:W-:Y:S01]  /*2d030*/  FFMA R52, R160, UR41, R52 ;  /* 0x00000029a0347c23 */ /* 0x000fe20008000034 */
[----:B------:R-:W-:Y:S02]  /*2d040*/  PRMT R24, RZ, 0x7610, R24 ;  /* 0x00007610ff187816 */ /* 0x000fe40000000018 */
[C---:B------:R-:W-:Y:S02]  /*2d050*/  LOP3.LUT P0, RZ, R2.reuse, 0x1000, RZ, 0xc0, !PT ;  /* 0x0000100002ff7812 */ /* 0x040fe4000780c0ff */
[----:B------:R-:W-:Y:S01]  /*2d060*/  LOP3.LUT P3, RZ, R2, 0x800, RZ, 0xc0, !PT ;  /* 0x0000080002ff7812 */ /* 0x000fe2000786c0ff */
[----:B------:R-:W4:Y:S01]  /*2d070*/  LDL.LU R160, [R1+0x688] ;  /* 0x0006880001a07983 */ /* 0x000f220000300800 */
[----:B------:R-:W-:-:S05]  /*2d080*/  F2FP.SATFINITE.E4M3.F32.PACK_AB_MERGE_C R31, RZ, R52, RZ ;  /* 0x00000034ff1f723e */ /* 0x000fca00048070ff */
[----:B------:R0:W-:Y:S01]  /*2d090*/  @!P2 STG.E.U8 desc[UR46][R50.64+0xd9], R31 ;  /* 0x0000d91f3200a986 */ /* 0x0001e2000c10112e */
[----:B------:R-:W-:-:S13]  /*2d0a0*/  LOP3.LUT P2, RZ, R2, 0x4000, RZ, 0xc0, !PT ;  /* 0x0000400002ff7812 */ /* 0x000fda000784c0ff */
[----:B------:R-:W2:Y:S02]  /*2d0b0*/  @!P2 LDG.E.U8 R30, desc[UR46][R14.64+0xd8] ;  /* 0x0000d82e0e1ea981 */ /* 0x000ea4000c1e1100 */
[----:B--2---:R-:W-:-:S04]  /*2d0c0*/  LOP3.LUT R30, R30, 0xff, RZ, 0xc0, !PT ;  /* 0x000000ff1e1e7812 */ /* 0x004fc800078ec0ff */
[----:B------:R-:W-:-:S05]  /*2d0d0*/  F2FP.F16.E4M3.UNPACK_B R30, R30 ;  /* 0x0000001eff1e723e */ /* 0x000fca00020006ff */
[----:B------:R-:W-:-:S05]  /*2d0e0*/  HADD2.F32 R30, -RZ, R30.H0_H0 ;  /* 0x2000001eff1e7230 */ /* 0x000fca0000004100 */
[----:B------:R-:W-:-:S04]  /*2d0f0*/  FMUL R30, R30, UR40 ;  /* 0x000000281e1e7c20 */ /* 0x000fc80008400000 */
[----:B------:R-:W-:-:S05]  /*2d100*/  FFMA R30, R165, UR41, R30 ;  /* 0x00000029a51e7c23 */ /* 0x000fca000800001e */
        /* <DEDUP_REMOVED lines=10> */
[----:B0-----:R-:W-:Y:S02]  /*2d1b0*/  F2FP.SATFINITE.E4M3.F32.PACK_AB_MERGE_C R31, RZ, R24, RZ ;  /* 0x00000018ff1f723e */ /* 0x001fe400048070ff */
        /* <DEDUP_REMOVED lines=22> */
[----:B------:R-:W-:Y:S02]  /*2d320*/  ISETP.LT.OR P6, PT, R27, 0xc2, !P1 ;  /* 0x000000c21b00780c */ /* 0x000fe40004fc1670 */
[----:B------:R-:W-:Y:S01]  /*2d330*/  LOP3.LUT P0, RZ, R2, 0x400, RZ, 0xc0, !PT ;  /* 0x0000040002ff7812 */ /* 0x000fe2000780c0ff */
[----:B------:R-:W4:Y:S01]  /*2d340*/  LDL.LU R160, [R1+0x694] ;  /* 0x0006940001a07983 */ /* 0x000f220000300800 */
[----:B------:R-:W-:Y:S02]  /*2d350*/  F2FP.SATFINITE.E4M3.F32.PACK_AB_MERGE_C R25, RZ, R14, RZ ;  /* 0x0000000eff19723e */ /* 0x000fe400048070ff */
[----:B------:R-:W-:-:S03]  /*2d360*/  PRMT R14, RZ, 0x7610, R14 ;  /* 0x00007610ff0e7816 */ /* 0x000fc6000000000e */
[----:B------:R0:W-:Y:S04]  /*2d370*/  @!P3 STG.E.U8 desc[UR46][R42.64+0xc1], R25 ;  /* 0x0000c1192a00b986 */ /* 0x0001e8000c10112e */
        /* <DEDUP_REMOVED lines=24> */
[----:B------:R-:W4:Y:S02]  /*2d500*/  @!P0 LDG.E.U8 R14, desc[UR46][R16.64+0xc8] ;  /* 0x0000c82e100e8981 */ /* 0x000f24000c1e1100 */
[----:B----4-:R-:W-:-:S04]  /*2d510*/  LOP3.LUT R14, R14, 0xff, RZ, 0xc0, !PT ;  /* 0x000000ff0e0e7812 */ /* 0x010fc800078ec0ff */
[----:B------:R-:W-:-:S05]  /*2d520*/  F2FP.F16.E4M3.UNPACK_B R14, R14 ;  /* 0x0000000eff0e723e */ /* 0x000fca00020006ff */
[----:B------:R-:W-:-:S05]  /*2d530*/  HADD2.F32 R14, -RZ, R14.H0_H0 ;  /* 0x2000000eff0e7230 */ /* 0x000fca0000004100 */
[----:B------:R-:W-:-:S04]  /*2d540*/  FMUL R14, R14, UR40 ;  /* 0x000000280e0e7c20 */ /* 0x000fc80008400000 */
[----:B------:R-:W-:Y:S02]  /*2d550*/  FFMA R14, R160, UR41, R14 ;  /* 0x00000029a00e7c23 */ /* 0x000fe4000800000e */
[----:B------:R-:W4:Y:S03]  /*2d560*/  LDL.LU R160, [R1+0x6a0] ;  /* 0x0006a00001a07983 */ /* 0x000f260000300800 */
[----:B------:R-:W-:Y:S02]  /*2d570*/  F2FP.SATFINITE.E4M3.F32.PACK_AB_MERGE_C R25, RZ, R14, RZ ;  /* 0x0000000eff19723e */ /* 0x000fe400048070ff */
[----:B------:R-:W-:-:S03]  /*2d580*/  PRMT R14, RZ, 0x7610, R14 ;  /* 0x00007610ff0e7816 */ /* 0x000fc6000000000e */
[----:B------:R1:W-:Y:S04]  /*2d590*/  @!P0 STG.E.U8 desc[UR46][R40.64+0xc8], R25 ;  /* 0x0000c81928008986 */ /* 0x0003e8000c10112e */
[----:B------:R-:W2:Y:S01]  /*2d5a0*/  @!P3 LDG.E.U8 R14, desc[UR46][R16.64+0xc9] ;  /* 0x0000c92e100eb981 */ /* 0x000ea2000c1e1100 */
[----:B------:R-:W-:-:S13]  /*2d5b0*/  ISETP.LT.OR P0, PT, R27, 0xc9, !P1 ;  /* 0x000000c91b00780c */ /* 0x000fda0004f01670 */
[----:B------:R-:W0:Y:S02]  /*2d5c0*/  @!P0 LDC.64 R30, c[0x0][0x5c0] ;  /* 0x00017000ff1e8b82 */ /* 0x000e240000000a00 */
        /* <DEDUP_REMOVED lines=14> */
[----:B------:R-:W3:Y:S01]  /*2d6b0*/  @!P2 LDG.E.U8 R14, desc[UR46][R18.64+0xc8] ;  /* 0x0000c82e120ea981 */ /* 0x000ee2000c1e1100 */
[----:B-1----:R-:W1:Y:S01]  /*2d6c0*/  @!P0 LDC.64 R24, c[0x0][0x5c0] ;  /* 0x00017000ff188b82 */ /* 0x002e620000000a00 */
[----:B---3--:R-:W-:-:S04]  /*2d6d0*/  LOP3.LUT R14, R14, 0xff, RZ, 0xc0, !PT ;  /* 0x000000ff0e0e7812 */ /* 0x008fc800078ec0ff */
[----:B------:R-:W-:-:S05]  /*2d6e0*/  F2FP.F16.E4M3.UNPACK_B R14, R14 ;  /* 0x0000000eff0e723e */ /* 0x000fca00020006ff */
[----:B------:R-:W-:-:S05]  /*2d6f0*/  HADD2.F32 R14, -RZ, R14.H0_H0 ;  /* 0x2000000eff0e7230 */ /* 0x000fca0000004100 */
[----:B------:R-:W-:-:S04]  /*2d700*/  FMUL R14, R14, UR40 ;  /* 0x000000280e0e7c20 */ /* 0x000fc80008400000 */
[----:B------:R-:W-:Y:S01]  /*2d710*/  FFMA R14, R161, UR41, R14 ;  /* 0x00000029a10e7c23 */ /* 0x000fe2000800000e */
[----:B------:R-:W-:Y:S01]  /*2d720*/  LOP3.LUT P3, RZ, R2, 0x80, RZ, 0xc0, !PT ;  /* 0x0000008002ff7812 */ /* 0x000fe2000786c0ff */
[----:B------:R-:W3:Y:S03]  /*2d730*/  LDL.LU R161, [R1+0x6a8] ;  /* 0x0006a80001a17983 */ /* 0x000ee60000300800 */
[----:B0-----:R-:W-:-:S05]  /*2d740*/  F2FP.SATFINITE.E4M3.F32.PACK_AB_MERGE_C R15, RZ, R14, RZ ;  /* 0x0000000eff0f723e */ /* 0x001fca00048070ff */
[----:B------:R0:W-:Y:S01]  /*2d750*/  @!P2 STG.E.U8 desc[UR46][R68.64+0xc8], R15 ;  /* 0x0000c80f4400a986 */ /* 0x0001e2000c10112e */
[----:B-1----:R-:W-:-:S05]  /*2d760*/  @!P0 IADD3 R66, P2, R66, R24, RZ ;  /* 0x0000001842428210 */ /* 0x002fca0007f5e0ff */
[----:B------:R-:W-:Y:S01]  /*2d770*/  @!P0 IMAD.X R67, R63, 0x1, R25, P2 ;  /* 0x000000013f438824 */ /* 0x000fe200010e0619 */
[----:B------:R-:W-:Y:S02]  /*2d780*/  ISETP.LT.OR P2, PT, R27, 0xca, !P1 ;  /* 0x000000ca1b00780c */ /* 0x000fe40004f41670 */
[----:B------:R-:W-:-:S11]  /*2d790*/  PRMT R14, RZ, 0x7610, R14 ;  /* 0x00007610ff0e7816 */ /* 0x000fd6000000000e */
        /* <DEDUP_REMOVED lines=10> */
[----:B------:R-:W-:Y:S04]  /*2d840*/  @!P2 STG.E.U8 desc[UR46][R66.64+0xc9], R15 ;  /* 0x0000c90f4200a986 */ /* 0x000fe8000c10112e */
[----:B------:R-:W2:Y:S01]  /*2d850*/  @!P6 LDG.E.U8 R14, desc[UR46][R16.64+0xd0] ;  /* 0x0000d02e100ee981 */ /* 0x000ea2000c1e1100 */
[----:B------:R-:W0:Y:S01]  /*2d860*/  @!P5 LDC.64 R30, c[0x0][0x5c0] ;  /* 0x00017000ff1edb82 */ /* 0x000e220000000a00 */
[----:B--2---:R-:W-:-:S04]  /*2d870*/  LOP3.LUT R14, R14, 0xff, RZ, 0xc0, !PT ;  /* 0x000000ff0e0e7812 */ /* 0x004fc800078ec0ff */
[----:B------:R-:W-:-:S05]  /*2d880*/  F2FP.F16.E4M3.UNPACK_B R14, R14 ;  /* 0x0000000eff0e723e */ /* 0x000fca00020006ff */
[----:B------:R-:W-:-:S05]  /*2d890*/  HADD2.F32 R14, -RZ, R14.H0_H0 ;  /* 0x2000000eff0e7230 */ /* 0x000fca0000004100 */
[----:B------:R-:W-:-:S04]  /*2d8a0*/  FMUL R14, R14, UR40 ;  /* 0x000000280e0e7c20 */ /* 0x000fc80008400000 */
[----:B------:R-:W-:Y:S01]  /*2d8b0*/  FFMA R14, R159, UR41, R14 ;  /* 0x000000299f0e7c23 */ /* 0x000fe2000800000e */
[----:B0-----:R-:W-:Y:S01]  /*2d8c0*/  @!P5 IADD3 R62, P2, R62, R30, RZ ;  /* 0x0000001e3e3ed210 */ /* 0x001fe20007f5e0ff */
[----:B------:R-:W2:Y:S03]  /*2d8d0*/  LDL.LU R159, [R1+0x6b0] ;  /* 0x0006b000019f7983 */ /* 0x000ea60000300800 */
[----:B------:R-:W-:Y:S02]  /*2d8e0*/  F2FP.SATFINITE.E4M3.F32.PACK_AB_MERGE_C R25, RZ, R14, RZ ;  /* 0x0000000eff19723e */ /* 0x000fe400048070ff */
[----:B------:R-:W-:-:S03]  /*2d8f0*/  PRMT R14, RZ, 0x7610, R14 ;  /* 0x00007610ff0e7816 */ /* 0x000fc6000000000e */
[----:B------:R0:W-:Y:S04]  /*2d900*/  @!P6 STG.E.U8 desc[UR46][R36.64+0xd0], R25 ;  /* 0x0000d0192400e986 */ /* 0x0001e8000c10112e */
[----:B------:R-:W3:Y:S01]  /*2d910*/  @!P3 LDG.E.U8 R14, desc[UR46][R16.64+0xd1] ;  /* 0x0000d12e100eb981 */ /* 0x000ee2000c1e1100 */
[----:B------:R-:W-:Y:S01]  /*2d920*/  @!P5 IMAD.X R63, R61, 0x1, R31, P2 ;  /* 0x000000013d3fd824 */ /* 0x000fe200010e061f */
[----:B0-----:R-:W0:Y:S01]  /*2d930*/  @!P4 LDC.64 R24, c[0x0][0x5c0] ;  /* 0x00017000ff18cb82 */ /* 0x001e220000000a00 */
[----:B---3--:R-:W-:-:S04]  /*2d940*/  LOP3.LUT R14, R14, 0xff, RZ, 0xc0, !PT ;  /* 0x000000ff0e0e7812 */ /* 0x008fc800078ec0ff */
[----:B------:R-:W-:-:S05]  /*2d950*/  F2FP.F16.E4M3.UNPACK_B R14, R14 ;  /* 0x0000000eff0e723e */ /* 0x000fca00020006ff */
[----:B------:R-:W-:-:S05]  /*2d960*/  HADD2.F32 R14, -RZ, R14.H0_H0 ;  /* 0x2000000eff0e7230 */ /* 0x000fca0000004100 */
[----:B------:R-:W-:-:S04]  /*2d970*/  FMUL R14, R14, UR40 ;  /* 0x000000280e0e7c20 */ /* 0x000fc80008400000 */
[----:B------:R-:W-:Y:S01]  /*2d980*/  FFMA R14, R161, UR41, R14 ;  /* 0x00000029a10e7c23 */ /* 0x000fe2000800000e */
[----:B------:R-:W-:Y:S02]  /*2d990*/  LOP3.LUT P6, RZ, R2, 0x40, RZ, 0xc0, !PT ;  /* 0x0000004002ff7812 */ /* 0x000fe400078cc0ff */
[----:B0-----:R-:W-:Y:S01]  /*2d9a0*/  @!P4 IADD3 R60, P2, R60, R24, RZ ;  /* 0x000000183c3cc210 */ /* 0x001fe20007f5e0ff */
[----:B------:R-:W3:Y:S01]  /*2d9b0*/  LDL.LU R161, [R1+0x6b4] ;  /* 0x0006b40001a17983 */ /* 0x000ee20000300800 */
        /* <DEDUP_REMOVED lines=9> */
[----:B------:R-:W-:Y:S01]  /*2da50*/  @!P4 IMAD.X R61, R28, 0x1, R25, P2 ;  /* 0x000000011c3dc824 */ /* 0x000fe200010e0619 */
[----:B------:R-:W-:Y:S01]  /*2da60*/  ISETP.GE.AND P3, PT, R26, 0x81, PT ;  /* 0x000000811a00780c */ /* 0x000fe20003f66270 */
[----:B------:R-:W4:Y:S02]  /*2da70*/  LDL.LU R160, [R1+0x6b8] ;  /* 0x0006b80001a07983 */ /* 0x000f240000300800 */
[----:B0-----:R-:W-:Y:S02]  /*2da80*/  F2FP.SATFINITE.E4M3.F32.PACK_AB_MERGE_C R15, RZ, R14, RZ ;  /* 0x0000000eff0f723e */ /* 0x001fe400048070ff */
        /* <DEDUP_REMOVED lines=13> */
[----:B------:R-:W3:Y:S01]  /*2db60*/  @!P6 LDG.E.U8 R14, desc[UR46][R16.64+0xd8] ;  /* 0x0000d82e100ee981 */ /* 0x000ee2000c1e1100 */
[----:B0-----:R-:W0:Y:S01]  /*2db70*/  @!P3 LDC.64 R24, c[0x0][0x5c0] ;  /* 0x00017000ff18bb82 */ /* 0x001e220000000a00 */
        /* <DEDUP_REMOVED lines=8> */
[----:B------:R1:W-:Y:S04]  /*2dc00*/  @!P6 STG.E.U8 desc[UR46][R32.64+0xd8], R31 ;  /* 0x0000d81f2000e986 */ /* 0x0003e8000c10112e */
[----:B------:R4:W2:Y:S02]  /*2dc10*/  @!P3 LDG.E.U8 R14, desc[UR46][R16.64+0xd9] ;  /* 0x0000d92e100eb981 */ /* 0x0008a4000c1e1100 */
[----:B----4-:R-:W-:Y:S02]  /*2dc20*/  PRMT R16, RZ, 0x7610, R16 ;  /* 0x00007610ff107816 */ /* 0x010fe40000000010 */
[----:B--2---:R-:W-:-:S04]  /*2dc30*/  LOP3.LUT R14, R14, 0xff, RZ, 0xc0, !PT ;  /* 0x000000ff0e0e7812 */ /* 0x004fc800078ec0ff */
[----:B------:R-:W-:-:S05]  /*2dc40*/  F2FP.F16.E4M3.UNPACK_B R14, R14 ;  /* 0x0000000eff0e723e */ /* 0x000fca00020006ff */
[----:B------:R-:W-:Y:S01]  /*2dc50*/  HADD2.F32 R15, -RZ, R14.H0_H0 ;  /* 0x2000000eff0f7230 */ /* 0x000fe20000004100 */
[----:B0-----:R-:W-:-:S04]  /*2dc60*/  @!P3 IADD3 R14, P2, P4, R12, R24, R7 ;  /* 0x000000180c0eb210 */ /* 0x001fc80007c5e007 */
[----:B------:R-:W-:Y:S01]  /*2dc70*/  FMUL R24, R15, UR40 ;  /* 0x000000280f187c20 */ /* 0x000fe20008400000 */
[----:B------:R-:W-:Y:S02]  /*2dc80*/  @!P3 IADD3.X R15, R29, R25, R6, P2, P4 ;  /* 0x000000191d0fb210 */ /* 0x000fe400017e8406 */
[C---:B------:R-:W-:Y:S01]  /*2dc90*/  ISETP.LT.OR P2, PT, R27.reuse, 0xd9, !P1 ;  /* 0x000000d91b00780c */ /* 0x040fe20004f41670 */
[----:B------:R-:W-:Y:S01]  /*2dca0*/  FFMA R24, R160, UR41, R24 ;  /* 0x00000029a0187c23 */ /* 0x000fe20008000018 */
[----:B------:R-:W-:Y:S02]  /*2dcb0*/  ISETP.LT.OR P1, PT, R27, 0xda, !P1 ;  /* 0x000000da1b00780c */ /* 0x000fe40004f21670 */
[----:B------:R-:W-:Y:S01]  /*2dcc0*/  ISETP.GE.AND P6, PT, R26, 0x101, PT ;  /* 0x000001011a00780c */ /* 0x000fe20003fc6270 */
[----:B------:R-:W2:Y:S01]  /*2dcd0*/  LDL.LU R160, [R1+0x6c4] ;  /* 0x0006c40001a07983 */ /* 0x000ea20000300800 */
[----:B------:R-:W-:-:S05]  /*2dce0*/  F2FP.SATFINITE.E4M3.F32.PACK_AB_MERGE_C R25, RZ, R24, RZ ;  /* 0x00000018ff19723e */ /* 0x000fca00048070ff */
[----:B------:R0:W-:Y:S04]  /*2dcf0*/  @!P3 STG.E.U8 desc[UR46][R14.64+0xd9], R25 ;  /* 0x0000d9190e00b986 */ /* 0x0001e8000c10112e */
[----:B------:R-:W4:Y:S01]  /*2dd00*/  @!P2 LDG.E.U8 R16, desc[UR46][R18.64+0xd8] ;  /* 0x0000d82e1210a981 */ /* 0x000f22000c1e1100 */
[----:B-1----:R-:W1:Y:S01]  /*2dd10*/  @!P2 LDC.64 R32, c[0x0][0x5c0] ;  /* 0x00017000ff20ab82 */ /* 0x002e620000000a00 */
[----:B------:R-:W-:-:S04]  /*2dd20*/  @!P2 IADD3 R31, P3, P4, R3, R12, R7 ;  /* 0x0000000c031fa210 */ /* 0x000fc80007c7e007 */
[----:B------:R-:W-:Y:S02]  /*2dd30*/  @!P2 IADD3.X R24, R4, R29, R6, P3, P4 ;  /* 0x0000001d0418a210 */ /* 0x000fe40001fe8406 */
[----:B----4-:R-:W-:-:S04]  /*2dd40*/  LOP3.LUT R16, R16, 0xff, RZ, 0xc0, !PT ;  /* 0x000000ff10107812 */ /* 0x010fc800078ec0ff */
[----:B------:R-:W-:-:S05]  /*2dd50*/  F2FP.F16.E4M3.UNPACK_B R16, R16 ;  /* 0x00000010ff10723e */ /* 0x000fca00020006ff */
[----:B------:R-:W-:-:S05]  /*2dd60*/  HADD2.F32 R16, -RZ, R16.H0_H0 ;  /* 0x20000010ff107230 */ /* 0x000fca0000004100 */
[----:B------:R-:W-:Y:S01]  /*2dd70*/  FMUL R17, R16, UR40 ;  /* 0x0000002810117c20 */ /* 0x000fe20008400000 */
[----:B-1----:R-:W-:Y:S02]  /*2dd80*/  @!P2 IADD3 R16, P3, R31, R32, RZ ;  /* 0x000000201f10a210 */ /* 0x002fe40007f7e0ff */
[----:B------:R-:W1:Y:S01]  /*2dd90*/  @!P1 LDC.64 R30, c[0x0][0x5c0] ;  /* 0x00017000ff1e9b82 */ /* 0x000e620000000a00 */
[----:B0-----:R-:W-:Y:S02]  /*2dda0*/  FFMA R14, R159, UR41, R17 ;  /* 0x000000299f0e7c23 */ /* 0x001fe40008000011 */
[----:B------:R-:W-:Y:S01]  /*2ddb0*/  @!P2 IMAD.X R17, R24, 0x1, R33, P3 ;  /* 0x000000011811a824 */ /* 0x000fe200018e0621 */
[----:B------:R-:W4:Y:S02]  /*2ddc0*/  LDL.LU R159, [R1+0x6c8] ;  /* 0x0006c800019f7983 */ /* 0x000f240000300800 */
[----:B------:R-:W-:Y:S02]  /*2ddd0*/  F2FP.SATFINITE.E4M3.F32.PACK_AB_MERGE_C R15, RZ, R14, RZ ;  /* 0x0000000eff0f723e */ /* 0x000fe400048070ff */
[----:B------:R-:W-:-:S03]  /*2dde0*/  PRMT R14, RZ, 0x7610, R14 ;  /* 0x00007610ff0e7816 */ /* 0x000fc6000000000e */
[----:B------:R0:W-:Y:S04]  /*2ddf0*/  @!P2 STG.E.U8 desc[UR46][R16.64+0xd8], R15 ;  /* 0x0000d80f1000a986 */ /* 0x0001e8000c10112e */
[----:B------:R-:W3:Y:S01]  /*2de00*/  @!P1 LDG.E.U8 R14, desc[UR46][R18.64+0xd9] ;  /* 0x0000d92e120e9981 */ /* 0x000ee2000c1e1100 */
[----:B------:R-:W-:Y:S02]  /*2de10*/  @!P1 IADD3 R25, P3, P4, R3, R12, R7 ;  /* 0x0000000c03199210 */ /* 0x000fe40007c7e007 */
[----:B------:R-:W-:Y:S02]  /*2de20*/  ISETP.LT.OR P2, PT, R27, 0xc1, !P6 ;  /* 0x000000c11b00780c */ /* 0x000fe40007741670 */
[----:B------:R-:W-:Y:S02]  /*2de30*/  @!P1 IADD3.X R26, R4, R29, R6, P3, P4 ;  /* 0x0000001d041a9210 */ /* 0x000fe40001fe8406 */
[----:B0-----:R-:W-:-:S02]  /*2de40*/  PRMT R16, RZ, 0x7610, R16 ;  /* 0x00007610ff107816 */ /* 0x001fc40000000010 */
[----:B---3--:R-:W-:-:S04]  /*2de50*/  LOP3.LUT R14, R14, 0xff, RZ, 0xc0, !PT ;  /* 0x000000ff0e0e7812 */ /* 0x008fc800078ec0ff */
[----:B------:R-:W-:-:S05]  /*2de60*/  F2FP.F16.E4M3.UNPACK_B R14, R14 ;  /* 0x0000000eff0e723e */ /* 0x000fca00020006ff */
[----:B------:R-:W-:-:S05]  /*2de70*/  HADD2.F32 R14, -RZ, R14.H0_H0 ;  /* 0x2000000eff0e7230 */ /* 0x000fca0000004100 */
[----:B------:R-:W-:-:S04]  /*2de80*/  FMUL R14, R14, UR40 ;  /* 0x000000280e0e7c20 */ /* 0x000fc80008400000 */
[----:B------:R-:W-:Y:S01]  /*2de90*/  FFMA R24, R161, UR41, R14 ;  /* 0x00000029a1187c23 */ /* 0x000fe2000800000e */
[----:B-1----:R-:W-:Y:S02]  /*2dea0*/  @!P1 IADD3 R14, P3, R25, R30, RZ ;  /* 0x0000001e190e9210 */ /* 0x002fe40007f7e0ff */
[----:B------:R-:W-:Y:S01]  /*2deb0*/  LOP3.LUT P0, RZ, R11, 0x2000000, RZ, 0xc0, !PT ;  /* 0x020000000bff7812 */ /* 0x000fe2000780c0ff */
[----:B------:R-:W3:Y:S01]  /*2dec0*/  LDL.LU R161, [R1+0x6cc] ;  /* 0x0006cc0001a17983 */ /* 0x000ee20000300800 */
[----:B------:R-:W-:Y:S01]  /*2ded0*/  F2FP.SATFINITE.E4M3.F32.PACK_AB_MERGE_C R19, RZ, R24, RZ ;  /* 0x00000018ff13723e */ /* 0x000fe200048070ff */
[----:B------:R-:W-:Y:S01]  /*2dee0*/  @!P1 IMAD.X R15, R26, 0x1, R31, P3 ;  /* 0x000000011a0f9824 */ /* 0x000fe200018e061f */
[----:B------:R-:W0:Y:S04]  /*2def0*/  @!P2 LDC.64 R24, c[0x0][0x5c0] ;  /* 0x00017000ff18ab82 */ /* 0x000e280000000a00 */
[----:B------:R1:W-:Y:S04]  /*2df00*/  @!P1 STG.E.U8 desc[UR46][R14.64+0xd9], R19 ;  /* 0x0000d9130e009986 */ /* 0x0003e8000c10112e */
[----:B------:R-:W2:Y:S01]  /*2df10*/  @!P2 LDG.E.U8 R16, desc[UR46][R20.64+0xc0] ;  /* 0x0000c02e1410a981 */ /* 0x000ea2000c1e1100 */
[----:B------:R-:W-:-:S02]  /*2df20*/  ISETP.LT.OR P1, PT, R27, 0xc2, !P6 ;  /* 0x000000c21b00780c */ /* 0x000fc40007721670 */
[----:B-1----:R-:W-:Y:S02]  /*2df30*/  PRMT R14, RZ, 0x7610, R14 ;  /* 0x00007610ff0e7816 */ /* 0x002fe4000000000e */
[----:B--2---:R-:W-:-:S04]  /*2df40*/  LOP3.LUT R16, R16, 0xff, RZ, 0xc0, !PT ;  /* 0x000000ff10107812 */ /* 0x004fc800078ec0ff */
[----:B------:R-:W-:-:S05]  /*2df50*/  F2FP.F16.E4M3.UNPACK_B R16, R16 ;  /* 0x00000010ff10723e */ /* 0x000fca00020006ff */
[----:B------:R-:W-:-:S05]  /*2df60*/  HADD2.F32 R16, -RZ, R16.H0_H0 ;  /* 0x20000010ff107230 */ /* 0x000fca0000004100 */
[----:B------:R-:W-:Y:S01]  /*2df70*/  FMUL R17, R16, UR40 ;  /* 0x0000002810117c20 */ /* 0x000fe20008400000 */
[----:B0-----:R-:W-:-:S03]  /*2df80*/  @!P2 IADD3 R16, P3, P4, R12, R24, R9 ;  /* 0x000000180c10a210 */ /* 0x001fc60007c7e009 */
[----:B------:R-:W-:Y:S01]  /*2df90*/  FFMA R18, R160, UR41, R17 ;  /* 0x00000029a0127c23 */ /* 0x000fe20008000011 */
[----:B------:R-:W-:Y:S02]  /*2dfa0*/  @!P2 IADD3.X R17, R29, R25, R8, P3, P4 ;  /* 0x000000191d11a210 */ /* 0x000fe40001fe8408 */
[----:B------:R-:W0:Y:S02]  /*2dfb0*/  @!P1 LDC.64 R24, c[0x0][0x5c0] ;  /* 0x00017000ff189b82 */ /* 0x000e240000000a00 */
[----:B------:R-:W-:-:S05]  /*2dfc0*/  F2FP.SATFINITE.E4M3.F32.PACK_AB_MERGE_C R19, RZ, R18, RZ ;  /* 0x00000012ff13723e */ /* 0x000fca00048070ff */
[----:B------:R1:W-:Y:S04]  /*2dfd0*/  @!P2 STG.E.U8 desc[UR46][R16.64+0xc0], R19 ;  /* 0x0000c0131000a986 */ /* 0x0003e8000c10112e */
[----:B------:R-:W2:Y:S01]  /*2dfe0*/  @!P1 LDG.E.U8 R14, desc[UR46][R20.64+0xc1] ;  /* 0x0000c12e140e9981 */ /* 0x000ea2000c1e1100 */
[----:B------:R-:W-:Y:S02]  /*2dff0*/  ISETP.LT.OR P2, PT, R27, 0xc1, !P0 ;  /* 0x000000c11b00780c */ /* 0x000fe40004741670 */
[----:B-1----:R-:W-:-:S11]  /*2e000*/  PRMT R16, RZ, 0x7610, R16 ;  /* 0x00007610ff107816 */ /* 0x002fd60000000010 */
[----:B------:R-:W1:Y:S01]  /*2e010*/  @!P2 LDC.64 R30, c[0x0][0x5c0] ;  /* 0x00017000ff1eab82 */ /* 0x000e620000000a00 */
[----:B--2---:R-:W-:-:S04]  /*2e020*/  LOP3.LUT R14, R14, 0xff, RZ, 0xc0, !PT ;  /* 0x000000ff0e0e7812 */ /* 0x004fc800078ec0ff */
[----:B------:R-:W-:-:S05]  /*2e030*/  F2FP.F16.E4M3.UNPACK_B R14, R14 ;  /* 0x0000000eff0e723e */ /* 0x000fca00020006ff */
[----:B------:R-:W-:-:S05]  /*2e040*/  HADD2.F32 R14, -RZ, R14.H0_H0 ;  /* 0x2000000eff0e7230 */ /* 0x000fca0000004100 */
[----:B------:R-:W-:Y:S01]  /*2e050*/  FMUL R15, R14, UR40 ;  /* 0x000000280e0f7c20 */ /* 0x000fe20008400000 */
[----:B0-----:R-:W-:-:S03]  /*2e060*/  @!P1 IADD3 R14, P3, P4, R12, R24, R9 ;  /* 0x000000180c0e9210 */ /* 0x001fc60007c7e009 */
[----:B----4-:R-:W-:Y:S01]  /*2e070*/  FFMA R18, R159, UR41, R15 ;  /* 0x000000299f127c23 */ /* 0x010fe2000800000f */
[----:B------:R-:W-:Y:S01]  /*2e080*/  @!P1 IADD3.X R15, R29, R25, R8, P3, P4 ;  /* 0x000000191d0f9210 */ /* 0x000fe20001fe8408 */
[----:B------:R-:W2:Y:S03]  /*2e090*/  LDL.LU R159, [R1+0x6d0] ;  /* 0x0006d000019f7983 */ /* 0x000ea60000300800 */
[----:B------:R-:W-:Y:S02]  /*2e0a0*/  F2FP.SATFINITE.E4M3.F32.PACK_AB_MERGE_C R19, RZ, R18, RZ ;  /* 0x00000012ff13723e */ /* 0x000fe400048070ff */
[----:B------:R-:W-:Y:S01]  /*2e0b0*/  @!P2 IADD3 R25, P3, P4, R3, R12, R9 ;  /* 0x0000000c0319a210 */ /* 0x000fe20007c7e009 */
[----:B------:R-:W4:Y:S04]  /*2e0c0*/  LDL.LU R160, [R1+0x6d4] ;  /* 0x0006d40001a07983 */ /* 0x000f280000300800 */
[----:B------:R3:W-:Y:S04]  /*2e0d0*/  @!P1 STG.E.U8 desc[UR46][R14.64+0xc1], R19 ;  /* 0x0000c1130e009986 */ /* 0x0007e8000c10112e */
[----:B------:R-:W3:Y:S01]  /*2e0e0*/  @!P2 LDG.E.U8 R16, desc[UR46][R22.64+0xc0] ;  /* 0x0000c02e1610a981 */ /* 0x000ee2000c1e1100 */
[----:B------:R-:W-:-:S02]  /*2e0f0*/  ISETP.LT.OR P1, PT, R27, 0xc2, !P0 ;  /* 0x000000c21b00780c */ /* 0x000fc40004721670 */
[----:B------:R-:W-:Y:S02]  /*2e100*/  @!P2 IADD3.X R18, R4, R29, R8, P3, P4 ;  /* 0x0000001d0412a210 */ /* 0x000fe40001fe8408 */
[----:B---3--:R-:W-:-:S04]  /*2e110*/  LOP3.LUT R16, R16, 0xff, RZ, 0xc0, !PT ;  /* 0x000000ff10107812 */ /* 0x008fc800078ec0ff */
[----:B------:R-:W-:-:S05]  /*2e120*/  F2FP.F16.E4M3.UNPACK_B R16, R16 ;  /* 0x00000010ff10723e */ /* 0x000fca00020006ff */
[----:B------:R-:W-:-:S05]  /*2e130*/  HADD2.F32 R16, -RZ, R16.H0_H0 ;  /* 0x20000010ff107230 */ /* 0x000fca0000004100 */
[----:B------:R-:W-:Y:S01]  /*2e140*/  FMUL R17, R16, UR40 ;  /* 0x0000002810117c20 */ /* 0x000fe20008400000 */
[----:B-1----:R-:W-:-:S03]  /*2e150*/  @!P2 IADD3 R16, P3, R25, R30, RZ ;  /* 0x0000001e1910a210 */ /* 0x002fc60007f7e0ff */
[----:B------:R-:W-:Y:S02]  /*2e160*/  FFMA R14, R161, UR41, R17 ;  /* 0x00000029a10e7c23 */ /* 0x000fe40008000011 */
[----:B------:R-:W-:Y:S01]  /*2e170*/  @!P2 IMAD.X R17, R18, 0x1, R31, P3 ;  /* 0x000000011211a824 */ /* 0x000fe200018e061f */
[----:B------:R-:W3:Y:S01]  /*2e180*/  LDL.LU R161, [R1+0x6d8] ;  /* 0x0006d80001a17983 */ /* 0x000ee20000300800 */
[----:B------:R-:W0:Y:S01]  /*2e190*/  @!P1 LDC.64 R30, c[0x0][0x5c0] ;  /* 0x00017000ff1e9b82 */ /* 0x000e220000000a00 */
[----:B------:R-:W-:Y:S02]  /*2e1a0*/  F2FP.SATFINITE.E4M3.F32.PACK_AB_MERGE_C R19, RZ, R14, RZ ;  /* 0x0000000eff13723e */ /* 0x000fe400048070ff */
[----:B------:R-:W-:-:S03]  /*2e1b0*/  PRMT R14, RZ, 0x7610, R14 ;  /* 0x00007610ff0e7816 */ /* 0x000fc6000000000e */
[----:B------:R2:W-:Y:S04]  /*2e1c0*/  @!P2 STG.E.U8 desc[UR46][R16.64+0xc0], R19 ;  /* 0x0000c0131000a986 */ /* 0x0005e8000c10112e */
[----:B------:R-:W4:Y:S01]  /*2e1d0*/  @!P1 LDG.E.U8 R14, desc[UR46][R22.64+0xc1] ;  /* 0x0000c12e160e9981 */ /* 0x000f22000c1e1100 */
[----:B------:R-:W-:Y:S02]  /*2e1e0*/  @!P1 IADD3 R25, P3, P4, R3, R12, R9 ;  /* 0x0000000c03199210 */ /* 0x000fe40007c7e009 */
[----:B------:R-:W-:Y:S02]  /*2e1f0*/  ISETP.LT.OR P2, PT, R27, 0xc9, !P6 ;  /* 0x000000c91b00780c */ /* 0x000fe40007741670 */
[----:B------:R-:W-:Y:S02]  /*2e200*/  @!P1 IADD3.X R18, R4, R29, R8, P3, P4 ;  /* 0x0000001d04129210 */ /* 0x000fe40001fe8408 */
[----:B----4-:R-:W-:-:S04]  /*2e210*/  LOP3.LUT R14, R14, 0xff, RZ, 0xc0, !PT ;  /* 0x000000ff0e0e7812 */ /* 0x010fc800078ec0ff */
[----:B------:R-:W-:-:S05]  /*2e220*/  F2FP.F16.E4M3.UNPACK_B R14, R14 ;  /* 0x0000000eff0e723e */ /* 0x000fca00020006ff */
[----:B------:R-:W-:-:S05]  /*2e230*/  HADD2.F32 R14, -RZ, R14.H0_H0 ;  /* 0x2000000eff0e7230 */ /* 0x000fca0000004100 */
[----:B------:R-:W-:Y:S01]  /*2e240*/  FMUL R15, R14, UR40 ;  /* 0x000000280e0f7c20 */ /* 0x000fe20008400000 */
[----:B0-----:R-:W-:Y:S02]  /*2e250*/  @!P1 IADD3 R14, P3, R25, R30, RZ ;  /* 0x0000001e190e9210 */ /* 0x001fe40007f7e0ff */
[----:B------:R-:W0:Y:S01]  /*2e260*/  @!P2 LDC.64 R24, c[0x0][0x5c0] ;  /* 0x00017000ff18ab82 */ /* 0x000e220000000a00 */
[----:B--2---:R-:W-:Y:S02]  /*2e270*/  FFMA R16, R159, UR41, R15 ;  /* 0x000000299f107c23 */ /* 0x004fe4000800000f */
[----:B------:R-:W-:Y:S01]  /*2e280*/  @!P1 IMAD.X R15, R18, 0x1, R31, P3 ;  /* 0x00000001120f9824 */ /* 0x000fe200018e061f */
[----:B------:R-:W2:Y:S02]  /*2e290*/  LDL.LU R159, [R1+0x6dc] ;  /* 0x0006dc00019f7983 */ /* 0x000ea40000300800 */
[----:B------:R-:W-:Y:S02]  /*2e2a0*/  F2FP.SATFINITE.E4M3.F32.PACK_AB_MERGE_C R19, RZ, R16, RZ ;  /* 0x00000010ff13723e */ /* 0x000fe400048070ff */
[----:B------:R-:W-:-:S03]  /*2e2b0*/  PRMT R16, RZ, 0x7610, R16 ;  /* 0x00007610ff107816 */ /* 0x000fc60000000010 */
[----:B------:R1:W-:Y:S04]  /*2e2c0*/  @!P1 STG.E.U8 desc[UR46][R14.64+0xc1], R19 ;  /* 0x0000c1130e009986 */ /* 0x0003e8000c10112e */
[----:B------:R-:W4:Y:S01]  /*2e2d0*/  @!P2 LDG.E.U8 R16, desc[UR46][R20.64+0xc8] ;  /* 0x0000c82e1410a981 */ /* 0x000f22000c1e1100 */
[----:B------:R-:W-:Y:S02]  /*2e2e0*/  ISETP.LT.OR P1, PT, R27, 0xca, !P6 ;  /* 0x000000ca1b00780c */ /* 0x000fe40007721670 */
[----:B-1----:R-:W-:Y:S02]  /*2e2f0*/  PRMT R14, RZ, 0x7610, R14 ;  /* 0x00007610ff0e7816 */ /* 0x002fe4000000000e */
[----:B----4-:R-:W-:-:S04]  /*2e300*/  LOP3.LUT R16, R16, 0xff, RZ, 0xc0, !PT ;  /* 0x000000ff10107812 */ /* 0x010fc800078ec0ff */
        /* <DEDUP_REMOVED lines=9> */
[----:B------:R-:W4:Y:S01]  /*2e3a0*/  @!P1 LDG.E.U8 R14, desc[UR46][R20.64+0xc9] ;  /* 0x0000c92e140e9981 */ /* 0x000f22000c1e1100 */
[----:B------:R-:W-:Y:S02]  /*2e3b0*/  ISETP.LT.OR P2, PT, R27, 0xc9, !P0 ;  /* 0x000000c91b00780c */ /* 0x000fe40004741670 */
[----:B-1----:R-:W-:-:S11]  /*2e3c0*/  PRMT R16, RZ, 0x7610, R16 ;  /* 0x00007610ff107816 */ /* 0x002fd60000000010 */
[----:B------:R-:W1:Y:S01]  /*2e3d0*/  @!P2 LDC.64 R30, c[0x0][0x5c0] ;  /* 0x00017000ff1eab82 */ /* 0x000e620000000a00 */
[----:B----4-:R-:W-:-:S04]  /*2e3e0*/  LOP3.LUT R14, R14, 0xff, RZ, 0xc0, !PT ;  /* 0x000000ff0e0e7812 */ /* 0x010fc800078ec0ff */
[----:B------:R-:W-:-:S05]  /*2e3f0*/  F2FP.F16.E4M3.UNPACK_B R14, R14 ;  /* 0x0000000eff0e723e */ /* 0x000fca00020006ff */
[----:B------:R-:W-:-:S05]  /*2e400*/  HADD2.F32 R14, -RZ, R14.H0_H0 ;  /* 0x2000000eff0e7230 */ /* 0x000fca0000004100 */
[----:B------:R-:W-:Y:S01]  /*2e410*/  FMUL R15, R14, UR40 ;  /* 0x000000280e0f7c20 */ /* 0x000fe20008400000 */
[----:B0-----:R-:W-:-:S03]  /*2e420*/  @!P1 IADD3 R14, P3, P4, R12, R24, R9 ;  /* 0x000000180c0e9210 */ /* 0x001fc60007c7e009 */
[----:B---3--:R-:W-:Y:S01]  /*2e430*/  FFMA R18, R161, UR41, R15 ;  /* 0x00000029a1127c23 */ /* 0x008fe2000800000f */
[----:B------:R-:W-:Y:S01]  /*2e440*/  @!P1 IADD3.X R15, R29, R25, R8, P3, P4 ;  /* 0x000000191d0f9210 */ /* 0x000fe20001fe8408 */
[----:B------:R-:W3:Y:S03]  /*2e450*/  LDL.LU R161, [R1+0x6e0] ;  /* 0x0006e00001a17983 */ /* 0x000ee60000300800 */
[----:B------:R-:W-:Y:S02]  /*2e460*/  F2FP.SATFINITE.E4M3.F32.PACK_AB_MERGE_C R19, RZ, R18, RZ ;  /* 0x00000012ff13723e */ /* 0x000fe400048070ff */
[----:B------:R-:W-:Y:S01]  /*2e470*/  @!P2 IADD3 R25, P3, P4, R3, R12, R9 ;  /* 0x0000000c0319a210 */ /* 0x000fe20007c7e009 */
[----:B------:R-:W4:Y:S04]  /*2e480*/  LDL.LU R160, [R1+0x6e4] ;  /* 0x0006e40001a07983 */ /* 0x000f280000300800 */
[----:B------:R2:W-:Y:S04]  /*2e490*/  @!P1 STG.E.U8 desc[UR46][R14.64+0xc9], R19 ;  /* 0x0000c9130e009986 */ /* 0x0005e8000c10112e */
[----:B------:R-:W2:Y:S01]  /*2e4a0*/  @!P2 LDG.E.U8 R16, desc[UR46][R22.64+0xc8] ;  /* 0x0000c82e1610a981 */ /* 0x000ea2000c1e1100 */
[----:B------:R-:W-:-:S02]  /*2e4b0*/  ISETP.LT.OR P1, PT, R27, 0xca, !P0 ;  /* 0x000000ca1b00780c */ /* 0x000fc40004721670 */
[----:B------:R-:W-:Y:S02]  /*2e4c0*/  @!P2 IADD3.X R18, R4, R29, R8, P3, P4 ;  /* 0x0000001d0412a210 */ /* 0x000fe40001fe8408 */
[----:B--2---:R-:W-:-:S04]  /*2e4d0*/  LOP3.LUT R16, R16, 0xff, RZ, 0xc0, !PT ;  /* 0x000000ff10107812 */ /* 0x004fc800078ec0ff */
[----:B------:R-:W-:-:S05]  /*2e4e0*/  F2FP.F16.E4M3.UNPACK_B R16, R16 ;  /* 0x00000010ff10723e */ /* 0x000fca00020006ff */
[----:B------:R-:W-:-:S05]  /*2e4f0*/  HADD2.F32 R16, -RZ, R16.H0_H0 ;  /* 0x20000010ff107230 */ /* 0x000fca0000004100 */
[----:B------:R-:W-:Y:S01]  /*2e500*/  FMUL R17, R16, UR40 ;  /* 0x0000002810117c20 */ /* 0x000fe20008400000 */
[----:B-1----:R-:W-:-:S03]  /*2e510*/  @!P2 IADD3 R16, P3, R25, R30, RZ ;  /* 0x0000001e1910a210 */ /* 0x002fc60007f7e0ff */
[----:B------:R-:W-:Y:S02]  /*2e520*/  FFMA R14, R159, UR41, R17 ;  /* 0x000000299f0e7c23 */ /* 0x000fe40008000011 */
[----:B------:R-:W-:Y:S01]  /*2e530*/  @!P2 IMAD.X R17, R18, 0x1, R31, P3 ;  /* 0x000000011211a824 */ /* 0x000fe200018e061f */
[----:B------:R-:W2:Y:S01]  /*2e540*/  LDL.LU R159, [R1+0x6e8] ;  /* 0x0006e800019f7983 */ /* 0x000ea20000300800 */
        /* <DEDUP_REMOVED lines=14> */
[----:B---3--:R-:W-:Y:S02]  /*2e630*/  FFMA R16, R161, UR41, R15 ;  /* 0x00000029a1107c23 */ /* 0x008fe4000800000f */
[----:B------:R-:W-:Y:S01]  /*2e640*/  @!P1 IMAD.X R15, R18, 0x1, R31, P3 ;  /* 0x00000001120f9824 */ /* 0x000fe200018e061f */
[----:B------:R-:W3:Y:S02]  /*2e650*/  LDL.LU R161, [R1+0x6ec] ;  /* 0x0006ec0001a17983 */ /* 0x000ee40000300800 */
        /* <DEDUP_REMOVED lines=25> */
[----:B--2---:R-:W-:Y:S01]  /*2e7f0*/  FFMA R18, R159, UR41, R15 ;  /* 0x000000299f127c23 */ /* 0x004fe2000800000f */
        /* <DEDUP_REMOVED lines=58> */
[----:B---3--:R-:W-:Y:S01]  /*2eba0*/  FFMA R18, R161, UR41, R15 ;  /* 0x00000029a1127c23 */ /* 0x008fe2000800000f */
[----:B------:R-:W-:Y:S02]  /*2ebb0*/  @!P1 IADD3.X R15, R29, R25, R8, P3, P4 ;  /* 0x000000191d0f9210 */ /* 0x000fe40001fe8408 */
[----:B------:R-:W0:Y:S02]  /*2ebc0*/  @!P2 LDC.64 R24, c[0x0][0x5c0] ;  /* 0x00017000ff18ab82 */ /* 0x000e240000000a00 */
[----:B------:R-:W-:-:S05]  /*2ebd0*/  F2FP.SATFINITE.E4M3.F32.PACK_AB_MERGE_C R19, RZ, R18, RZ ;  /* 0x00000012ff13723e */ /* 0x000fca00048070ff */
[----:B------:R1:W-:Y:S04]  /*2ebe0*/  @!P1 STG.E.U8 desc[UR46][R14.64+0xd9], R19 ;  /* 0x0000d9130e009986 */ /* 0x0003e8000c10112e */
[----:B------:R-:W3:Y:S01]  /*2ebf0*/  @!P2 LDG.E.U8 R16, desc[UR46][R22.64+0xd8] ;  /* 0x0000d82e1610a981 */ /* 0x000ee2000c1e1100 */
[----:B------:R-:W-:-:S04]  /*2ec00*/  @!P2 IADD3 R21, P1, P3, R3, R12, R9 ;  /* 0x0000000c0315a210 */ /* 0x000fc80007b3e009 */
[----:B------:R-:W-:Y:S02]  /*2ec10*/  @!P2 IADD3.X R20, R4, R29, R8, P1, P3 ;  /* 0x0000001d0414a210 */ /* 0x000fe40000fe6408 */
[----:B------:R-:W-:Y:S01]  /*2ec20*/  ISETP.LT.OR P0, PT, R27, 0xda, !P0 ;  /* 0x000000da1b00780c */ /* 0x000fe20004701670 */
[----:B------:R-:W-:Y:S01]  /*2ec30*/  BSSY B1, `(.L_x_39) ;  /* 0x000000d000017945 */ /* 0x000fe20003800000 */
[----:B-1----:R-:W-:Y:S02]  /*2ec40*/  PRMT R14, RZ, 0x7610, R14 ;  /* 0x00007610ff0e7816 */ /* 0x002fe4000000000e */
[----:B---3--:R-:W-:-:S04]  /*2ec50*/  LOP3.LUT R16, R16, 0xff, RZ, 0xc0, !PT ;  /* 0x000000ff10107812 */ /* 0x008fc800078ec0ff */
[----:B------:R-:W-:-:S05]  /*2ec60*/  F2FP.F16.E4M3.UNPACK_B R16, R16 ;  /* 0x00000010ff10723e */ /* 0x000fca00020006ff */
[----:B------:R-:W-:-:S05]  /*2ec70*/  HADD2.F32 R16, -RZ, R16.H0_H0 ;  /* 0x20000010ff107230 */ /* 0x000fca0000004100 */
[----:B------:R-:W-:Y:S01]  /*2ec80*/  FMUL R17, R16, UR40 ;  /* 0x0000002810117c20 */ /* 0x000fe20008400000 */
[----:B0-----:R-:W-:-:S03]  /*2ec90*/  @!P2 IADD3 R16, P4, R21, R24, RZ ;  /* 0x000000181510a210 */ /* 0x001fc60007f9e0ff */
[----:B--2---:R-:W-:Y:S02]  /*2eca0*/  FFMA R18, R159, UR41, R17 ;  /* 0x000000299f127c23 */ /* 0x004fe40008000011 */
[----:B------:R-:W-:-:S03]  /*2ecb0*/  @!P2 IMAD.X R17, R20, 0x1, R25, P4 ;  /* 0x000000011411a824 */ /* 0x000fc600020e0619 */
[----:B------:R-:W-:-:S05]  /*2ecc0*/  F2FP.SATFINITE.E4M3.F32.PACK_AB_MERGE_C R15, RZ, R18, RZ ;  /* 0x00000012ff0f723e */ /* 0x000fca00048070ff */
[----:B------:R0:W-:Y:S01]  /*2ecd0*/  @!P2 STG.E.U8 desc[UR46][R16.64+0xd8], R15 ;  /* 0x0000d80f1000a986 */ /* 0x0001e2000c10112e */
[----:B------:R-:W-:Y:S05]  /*2ece0*/  @P0 BRA `(.L_x_40) ;  /* 0x0000000000040947 */ /* 0x000fea0003800000 */
[----:B------:R1:W5:Y:S02]  /*2ecf0*/  LDG.E.U8 R14, desc[UR46][R22.64+0xd9] ;  /* 0x0000d92e160e7981 */ /* 0x000364000c1e1100 */
.L_x_40:
[----:B------:R-:W-:Y:S05]  /*2ed00*/  BSYNC B1 ;  /* 0x0000000000017941 */ /* 0x000fea0003800000 */
.L_x_39:
[----:B------:R-:W-:Y:S05]  /*2ed10*/  @P0 BRA `(.L_x_41) ;  /* 0x000000e400f80947 */ /* 0x000fea0003800000 */
[----:B0-----:R-:W2:Y:S01]  /*2ed20*/  LDL.LU R15, [R1+0x700] ;  /* 0x00070000010f7983 */ /* 0x001ea20000300800 */
[----:B-----5:R-:W-:Y:S01]  /*2ed30*/  LOP3.LUT R14, R14, 0xff, RZ, 0xc0, !PT ;  /* 0x000000ff0e0e7812 */ /* 0x020fe200078ec0ff */
[----:B------:R-:W-:Y:S01]  /*2ed40*/  ULDC.64 UR8, c[0x0][0x5c0] ;  /* 0x0001700000087ab9 */ /* 0x000fe20000000a00 */
[----:B------:R-:W-:Y:S02]  /*2ed50*/  IADD3 R12, P0, P1, R3, R12, R9 ;  /* 0x0000000c030c7210 */ /* 0x000fe4000791e009 */
[----:B------:R-:W-:Y:S02]  /*2ed60*/  F2FP.F16.E4M3.UNPACK_B R14, R14 ;  /* 0x0000000eff0e723e */ /* 0x000fe400020006ff */
[----:B------:R-:W-:Y:S02]  /*2ed70*/  IADD3.X R29, R4, R29, R8, P0, P1 ;  /* 0x0000001d041d7210 */ /* 0x000fe400007e2408 */
[----:B------:R-:W-:Y:S01]  /*2ed80*/  IADD3 R12, P0, R12, UR8, RZ ;  /* 0x000000080c0c7c10 */ /* 0x000fe2000ff1e0ff */
[----:B------:R-:W-:-:S03]  /*2ed90*/  HADD2.F32 R14, -RZ, R14.H0_H0 ;  /* 0x2000000eff0e7230 */ /* 0x000fc60000004100 */
[----:B------:R-:W-:Y:S02]  /*2eda0*/  IADD3.X R13, R29, UR9, RZ, P0, !PT ;  /* 0x000000091d0d7c10 */ /* 0x000fe400087fe4ff */
[----:B------:R-:W-:-:S04]  /*2edb0*/  FMUL R14, R14, UR40 ;  /* 0x000000280e0e7c20 */ /* 0x000fc80008400000 */
[----:B--2---:R-:W-:-:S05]  /*2edc0*/  FFMA R14, R15, UR41, R14 ;  /* 0x000000290f0e7c23 */ /* 0x004fca000800000e */
[----:B------:R-:W-:-:S05]  /*2edd0*/  F2FP.SATFINITE.E4M3.F32.PACK_AB_MERGE_C R15, RZ, R14, RZ ;  /* 0x0000000eff0f723e */ /* 0x000fca00048070ff */
[----:B------:R2:W-:Y:S01]  /*2ede0*/  STG.E.U8 desc[UR46][R12.64+0xd9], R15 ;  /* 0x0000d90f0c007986 */ /* 0x0005e2000c10112e */
[----:B------:R-:W-:Y:S05]  /*2edf0*/  BRA `(.L_x_41) ;  /* 0x000000e400c07947 */ /* 0x000fea0003800000 */
.L_x_38:
[C---:B------:R-:W-:Y:S01]  /*2ee00*/  ISETP.GE.AND P5, PT, R26.reuse, 0x1, PT ;  /* 0x000000011a00780c */ /* 0x040fe20003fa6270 */
[----:B------:R-:W3:Y:S03]  /*2ee10*/  LDL.LU R36, [R1+0x200] ;  /* 0x0002000001247983 */ /* 0x000ee60000300800 */
[----:B------:R-:W-:Y:S01]  /*2ee20*/  ISETP.LT.OR P0, PT, R27, 0x1, !P5 ;  /* 0x000000011b00780c */ /* 0x000fe20006f01670 */
[----:B------:R-:W-:Y:S01]  /*2ee30*/  FMUL R28, R15, UR41 ;  /* 0x000000290f1c7c20 */ /* 0x000fe20008400000 */
[----:B------:R-:W-:Y:S01]  /*2ee40*/  ISETP.GE.AND P3, PT, R26, 0x9, PT ;  /* 0x000000091a00780c */ /* 0x000fe20003f66270 */
[----:B------:R-:W-:Y:S01]  /*2ee50*/  FMUL R16, R16, UR41 ;  /* 0x0000002910107c20 */ /* 0x000fe20008400000 */
[----:B------:R-:W-:Y:S01]  /*2ee60*/  FMUL R17, R17, UR41 ;  /* 0x0000002911117c20 */ /* 0x000fe20008400000 */
[----:B------:R-:W-:Y:S01]  /*2ee70*/  FMUL R18, R18, UR41 ;  /* 0x0000002912127c20 */ /* 0x000fe20008400000 */
[----:B------:R-:W-:Y:S01]  /*2ee80*/  FMUL R19, R19, UR41 ;  /* 0x0000002913137c20 */ /* 0x000fe20008400000 */
[----:B------:R-:W-:Y:S01]  /*2ee90*/  FMUL R20, R20, UR41 ;  /* 0x0000002914147c20 */ /* 0x000fe20008400000 */
[----:B------:R-:W-:Y:S01]  /*2eea0*/  FMUL R21, R21, UR41 ;  /* 0x0000002915157c20 */ /* 0x000fe20008400000 */
[----:B------:R-:W-:Y:S01]  /*2eeb0*/  FMUL R22, R22, UR41 ;  /* 0x0000002916167c20 */ /* 0x000fe20008400000 */
[----:B-----5:R-:W-:Y:S01]  /*2eec0*/  LOP3.LUT R11, R11, 0xfffbffff, RZ, 0xc0, !PT ;  /* 0xfffbffff0b0b7812 */ /* 0x020fe200078ec0ff */
[----:B------:R-:W-:Y:S01]  /*2eed0*/  FMUL R23, R23, UR41 ;  /* 0x0000002917177c20 */ /* 0x000fe20008400000 */
[----:B------:R-:W-:Y:S01]  /*2eee0*/  FMUL R232, R232, UR41 ;  /* 0x00000029e8e87c20 */ /* 0x000fe20008400000 */
[----:B------:R-:W0:Y:S01]  /*2eef0*/  @!P0 LDC.64 R24, c[0x0][0x5c0] ;  /* 0x00017000ff188b82 */ /* 0x000e220000000a00 */
[----:B------:R-:W-:Y:S01]  /*2ef00*/  F2FP.SATFINITE.E4M3.F32.PACK_AB_MERGE_C R28, RZ, R28, RZ ;  /* 0x0000001cff1c723e */ /* 0x000fe200048070ff */
[----:B------:R-:W-:Y:S01]  /*2ef10*/  FMUL R233, R233, UR41 ;  /* 0x00000029e9e97c20 */ /* 0x000fe20008400000 */
[----:B------:R-:W4:Y:S01]  /*2ef20*/  LDL.LU R38, [R1+0x204] ;  /* 0x0002040001267983 */ /* 0x000f220000300800 */
[----:B0-----:R-:W-:Y:S01]  /*2ef30*/  @!P0 IADD3 R14, P1, R12, R24, RZ ;  /* 0x000000180c0e8210 */ /* 0x001fe20007f3e0ff */
[----:B------:R-:W-:Y:S01]  /*2ef40*/  FMUL R234, R234, UR41 ;  /* 0x00000029eaea7c20 */ /* 0x000fe20008400000 */
[----:B------:R-:W-:-:S02]  /*2ef50*/  F2FP.SATFINITE.E4M3.F32.PACK_AB_MERGE_C R16, RZ, R16, RZ ;  /* 0x00000010ff10723e */ /* 0x000fc400048070ff */
[----:B------:R-:W-:Y:S01]  /*2ef60*/  LOP3.LUT R0, R0, 0xfffffff7, RZ, 0xc0, !PT ;  /* 0xfffffff700007812 */ /* 0x000fe200078ec0ff */
[----:B------:R-:W-:Y:S01]  /*2ef70*/  @!P0 IMAD.X R15, R29, 0x1, R25, P1 ;  /* 0x000000011d0f8824 */ /* 0x000fe200008e0619 */
[----:B------:R-:W-:Y:S01]  /*2ef80*/  F2FP.SATFINITE.E4M3.F32.PACK_AB_MERGE_C R17, RZ, R17, RZ ;  /* 0x00000011ff11723e */ /* 0x000fe200048070ff */
[----:B------:R-:W-:Y:S01]  /*2ef90*/  FMUL R235, R235, UR41 ;  /* 0x00000029ebeb7c20 */ /* 0x000fe20008400000 */
[----:B------:R-:W-:Y:S01]  /*2efa0*/  F2FP.SATFINITE.E4M3.F32.PACK_AB_MERGE_C R18, RZ, R18, RZ ;  /* 0x00000012ff12723e */ /* 0x000fe200048070ff */
[----:B------:R-:W2:Y:S01]  /*2efb0*/  LDL.LU R40, [R1+0x208] ;  /* 0x0002080001287983 */ /* 0x000ea20000300800 */
[----:B------:R-:W-:Y:S01]  /*2efc0*/  F2FP.SATFINITE.E4M3.F32.PACK_AB_MERGE_C R19, RZ, R19, RZ ;  /* 0x00000013ff13723e */ /* 0x000fe200048070ff */
[----:B------:R-:W-:Y:S01]  /*2efd0*/  FMUL R236, R236, UR41 ;  /* 0x00000029ecec7c20 */ /* 0x000fe20008400000 */
[----:B------:R-:W-:Y:S01]  /*2efe0*/  F2FP.SATFINITE.E4M3.F32.PACK_AB_MERGE_C R20, RZ, R20, RZ ;  /* 0x00000014ff14723e */ /* 0x000fe200048070ff */
[----:B------:R0:W-:Y:S01]  /*2eff0*/  @!P0 STG.E.U8 desc[UR46][R14.64], R28 ;  /* 0x0000001c0e008986 */ /* 0x0001e2000c10112e */
[----:B------:R-:W-:Y:S01]  /*2f000*/  ISETP.LT.OR P0, PT, R27, 0x2, !P5 ;  /* 0x000000021b00780c */ /* 0x000fe20006f01670 */
[----:B------:R-:W-:Y:S01]  /*2f010*/  FMUL R237, R237, UR41 ;  /* 0x00000029eded7c20 */ /* 0x000fe20008400000 */
[----:B------:R-:W-:Y:S01]  /*2f020*/  F2FP.SATFINITE.E4M3.F32.PACK_AB_MERGE_C R21, RZ, R21, RZ ;  /* 0x00000015ff15723e */ /* 0x000fe200048070ff */
[----:B------:R-:W2:Y:S01]  /*2f030*/  LDL.LU R39, [R1+0x20c] ;  /* 0x00020c0001277983 */ /* 0x000ea20000300800 */
[----:B------:R-:W-:-:S02]  /*2f040*/  F2FP.SATFINITE.E4M3.F32.PACK_AB_MERGE_C R22, RZ, R22, RZ ;  /* 0x00000016ff16723e */ /* 0x000fc400048070ff */
[----:B------:R-:W-:Y:S02]  /*2f050*/  F2FP.SATFINITE.E4M3.F32.PACK_AB_MERGE_C R23, RZ, R23, RZ ;  /* 0x00000017ff17723e */ /* 0x000fe400048070ff */
[----:B------:R-:W-:Y:S02]  /*2f060*/  F2FP.SATFINITE.E4M3.F32.PACK_AB_MERGE_C R232, RZ, R232, RZ ;  /* 0x000000e8ffe8723e */ /* 0x000fe400048070ff */
[----:B------:R-:W-:Y:S02]  /*2f070*/  F2FP.SATFINITE.E4M3.F32.PACK_AB_MERGE_C R233, RZ, R233, RZ ;  /* 0x000000e9ffe9723e */ /* 0x000fe400048070ff */
[----:B------:R-:W-:Y:S01]  /*2f080*/  F2FP.SATFINITE.E4M3.F32.PACK_AB_MERGE_C R234, RZ, R234, RZ ;  /* 0x000000eaffea723e */ /* 0x000fe200048070ff */
[----:B0-----:R-:W0:Y:S01]  /*2f090*/  @!P0 LDC.64 R14, c[0x0][0x5c0] ;  /* 0x00017000ff0e8b82 */ /* 0x001e220000000a00 */
[----:B------:R-:W-:Y:S02]  /*2f0a0*/  F2FP.SATFINITE.E4M3.F32.PACK_AB_MERGE_C R235, RZ, R235, RZ ;  /* 0x000000ebffeb723e */ /* 0x000fe400048070ff */
[----:B------:R-:W-:-:S02]  /*2f0b0*/  F2FP.SATFINITE.E4M3.F32.PACK_AB_MERGE_C R236, RZ, R236, RZ ;  /* 0x000000ecffec723e */ /* 0x000fc400048070ff */
[----:B------:R-:W-:Y:S02]  /*2f0c0*/  F2FP.SATFINITE.E4M3.F32.PACK_AB_MERGE_C R237, RZ, R237, RZ ;  /* 0x000000edffed723e */ /* 0x000fe400048070ff */
[----:B0-----:R-:W-:-:S05]  /*2f0d0*/  @!P0 IADD3 R14, P1, R12, R14, RZ ;  /* 0x0000000e0c0e8210 */ /* 0x001fca0007f3e0ff */
[----:B------:R-:W-:Y:S01]  /*2f0e0*/  @!P0 IMAD.X R15, R29, 0x1, R15, P1 ;  /* 0x000000011d0f8824 */ /* 0x000fe200008e060f */
[----:B------:R-:W-:-:S04]  /*2f0f0*/  ISETP.LT.OR P1, PT, R27, 0x1, !P3 ;  /* 0x000000011b00780c */ /* 0x000fc80005f21670 */
[----:B------:R0:W-:Y:S01]  /*2f100*/  @!P0 STG.E.U8 desc[UR46][R14.64+0x1], R16 ;  /* 0x000001100e008986 */ /* 0x0001e2000c10112e */
[----:B------:R-:W-:-:S08]  /*2f110*/  ISETP.LT.OR P0, PT, R27, 0x2, !P3 ;  /* 0x000000021b00780c */ /* 0x000fd00005f01670 */
[----:B0-----:R-:W0:Y:S02]  /*2f120*/  @!P1 LDC.64 R14, c[0x0][0x5c0] ;  /* 0x00017000ff0e9b82 */ /* 0x001e240000000a00 */
[----:B0-----:R-:W-:-:S04]  /*2f130*/  @!P1 IADD3 R14, P2, P4, R12, R14, R3 ;  /* 0x0000000e0c0e9210 */ /* 0x001fc80007c5e003 */
[----:B------:R-:W-:-:S05]  /*2f140*/  @!P1 IADD3.X R15, R29, R15, R4, P2, P4 ;  /* 0x0000000f1d0f9210 */ /* 0x000fca00017e8404 */
[----:B------:R0:W-:Y:S01]  /*2f150*/  @!P1 STG.E.U8 desc[UR46][R14.64], R17 ;  /* 0x000000110e009986 */ /* 0x0001e2000c10112e */
[----:B------:R-:W-:Y:S01]  /*2f160*/  ISETP.LT.OR P1, PT, R27, 0x9, !P5 ;  /* 0x000000091b00780c */ /* 0x000fe20006f21670 */
[----:B0-----:R-:W0:Y:S02]  /*2f170*/  @!P0 LDC.64 R14, c[0x0][0x5c0] ;  /* 0x00017000ff0e8b82 */ /* 0x001e240000000a00 */
[----:B0-----:R-:W-:-:S04]  /*2f180*/  @!P0 IADD3 R14, P2, P4, R12, R14, R3 ;  /* 0x0000000e0c0e8210 */ /* 0x001fc80007c5e003 */
[----:B------:R-:W-:Y:S02]  /*2f190*/  @!P0 IADD3.X R15, R29, R15, R4, P2, P4 ;  /* 0x0000000f1d0f8210 */ /* 0x000fe400017e8404 */
[C---:B------:R-:W-:Y:S02]  /*2f1a0*/  ISETP.LT.OR P4, PT, R27.reuse, 0xa, !P5 ;  /* 0x0000000a1b00780c */ /* 0x040fe40006f81670 */
[----:B------:R-:W-:Y:S01]  /*2f1b0*/  ISETP.LT.OR P2, PT, R27, 0xa, !P3 ;  /* 0x0000000a1b00780c */ /* 0x000fe20005f41670 */
[----:B------:R0:W-:Y:S10]  /*2f1c0*/  @!P0 STG.E.U8 desc[UR46][R14.64+0x1], R18 ;  /* 0x000001120e008986 */ /* 0x0001f4000c10112e */
[----:B------:R-:W1:Y:S08]  /*2f1d0*/  @!P4 LDC.64 R16, c[0x0][0x5c0] ;  /* 0x00017000ff10cb82 */ /* 0x000e700000000a00 */
[----:B0-----:R-:W0:Y:S02]  /*2f1e0*/  @!P1 LDC.64 R14, c[0x0][0x5c0] ;  /* 0x00017000ff0e9b82 */ /* 0x001e240000000a00 */
[----:B0-----:R-:W-:-:S05]  /*2f1f0*/  @!P1 IADD3 R14, P0, R12, R14, RZ ;  /* 0x0000000e0c0e9210 */ /* 0x001fca0007f1e0ff */
[----:B------:R-:W-:Y:S01]  /*2f200*/  @!P1 IMAD.X R15, R29, 0x1, R15, P0 ;  /* 0x000000011d0f9824 */ /* 0x000fe200000e060f */
[----:B------:R-:W-:-:S04]  /*2f210*/  ISETP.LT.OR P0, PT, R27, 0x9, !P3 ;  /* 0x000000091b00780c */ /* 0x000fc80005f01670 */
[----:B------:R1:W-:Y:S02]  /*2f220*/  @!P1 STG.E.U8 desc[UR46][R14.64+0x8], R19 ;  /* 0x000008130e009986 */ /* 0x0003e4000c10112e */
[----:B-1----:R-:W-:-:S05]  /*2f230*/  @!P4 IADD3 R14, P1, R12, R16, RZ ;  /* 0x000000100c0ec210 */ /* 0x002fca0007f3e0ff */
[----:B------:R-:W-:Y:S02]  /*2f240*/  @!P4 IMAD.X R15, R29, 0x1, R17, P1 ;  /* 0x000000011d0fc824 */ /* 0x000fe400008e0611 */
[----:B------:R-:W0:Y:S03]  /*2f250*/  @!P0 LDC.64 R16, c[0x0][0x5c0] ;  /* 0x00017000ff108b82 */ /* 0x000e260000000a00 */
[----:B------:R1:W-:Y:S05]  /*2f260*/  @!P4 STG.E.U8 desc[UR46][R14.64+0x9], R20 ;  /* 0x000009140e00c986 */ /* 0x0003ea000c10112e */
[----:B-1----:R-:W1:Y:S01]  /*2f270*/  @!P2 LDC.64 R14, c[0x0][0x5c0] ;  /* 0x00017000ff0eab82 */ /* 0x002e620000000a00 */
[----:B0-----:R-:W-:-:S04]  /*2f280*/  @!P0 IADD3 R18, P1, P4, R12, R16, R3 ;  /* 0x000000100c128210 */ /* 0x001fc80007c3e003 */
[----:B------:R-:W-:-:S05]  /*2f290*/  @!P0 IADD3.X R19, R29, R17, R4, P1, P4 ;  /* 0x000000111d138210 */ /* 0x000fca0000fe8404 */
[----:B------:R0:W-:Y:S01]  /*2f2a0*/  @!P0 STG.E.U8 desc[UR46][R18.64+0x8], R21 ;  /* 0x0000081512008986 */ /* 0x0001e2000c10112e */
[----:B-1----:R-:W-:-:S04]  /*2f2b0*/  @!P2 IADD3 R16, P1, P4, R12, R14, R3 ;  /* 0x0000000e0c10a210 */ /* 0x002fc80007c3e003 */
[----:B------:R-:W-:Y:S02]  /*2f2c0*/  @!P2 IADD3.X R17, R29, R15, R4, P1, P4 ;  /* 0x0000000f1d11a210 */ /* 0x000fe40000fe8404 */
[----:B------:R-:W-:-:S03]  /*2f2d0*/  ISETP.LT.OR P1, PT, R27, 0x11, !P3 ;  /* 0x000000111b00780c */ /* 0x000fc60005f21670 */
[----:B------:R-:W-:Y:S10]  /*2f2e0*/  @!P2 STG.E.U8 desc[UR46][R16.64+0x9], R22 ;  /* 0x000009161000a986 */ /* 0x000ff4000c10112e */
[----:B------:R-:W1:Y:S02]  /*2f2f0*/  @!P1 LDC.64 R14, c[0x0][0x5c0] ;  /* 0x00017000ff0e9b82 */ /* 0x000e640000000a00 */
[----:B-1----:R-:W-:-:S04]  /*2f300*/  @!P1 IADD3 R24, P4, P5, R12, R14, R3 ;  /* 0x0000000e0c189210 */ /* 0x002fc80007d9e003 */
[----:B------:R-:W-:Y:S02]  /*2f310*/  @!P1 IADD3.X R25, R29, R15, R4, P4, P5 ;  /* 0x0000000f1d199210 */ /* 0x000fe400027ea404 */
[----:B------:R-:W-:-:S13]  /*2f320*/  ISETP.LT.OR P5, PT, R27, 0x12, !P3 ;  /* 0x000000121b00780c */ /* 0x000fda0005fa1670 */
[----:B------:R-:W0:Y:S02]  /*2f330*/  @!P5 LDC.64 R14, c[0x0][0x5c0] ;  /* 0x00017000ff0edb82 */ /* 0x000e240000000a00 */
[----:B0-----:R-:W-:-:S04]  /*2f340*/  @!P5 IADD3 R18, P0, P4, R12, R14, R3 ;  /* 0x0000000e0c12d210 */ /* 0x001fc80007c1e003 */
[----:B------:R-:W-:Y:S02]  /*2f350*/  @!P5 IADD3.X R19, R29, R15, R4, P0, P4 ;  /* 0x0000000f1d13d210 */ /* 0x000fe400007e8404 */
[----:B------:R-:W-:-:S13]  /*2f360*/  ISETP.LT.OR P0, PT, R27, 0x19, !P3 ;  /* 0x000000191b00780c */ /* 0x000fda0005f01670 */
[----:B------:R-:W0:Y:S01]  /*2f370*/  @!P0 LDC.64 R14, c[0x0][0x5c0] ;  /* 0x00017000ff0e8b82 */ /* 0x000e220000000a00 */
[----:B------:R-:W-:-:S04]  /*2f380*/  @P0 LOP3.LUT R11, R11, 0x40000, RZ, 0xfc, !PT ;  /* 0x000400000b0b0812 */ /* 0x000fc800078efcff */
[----:B------:R-:W-:Y:S02]  /*2f390*/  LOP3.LUT R11, R11, 0xfff7ffff, RZ, 0xc0, !PT ;  /* 0xfff7ffff0b0b7812 */ /* 0x000fe400078ec0ff */
[----:B0-----:R-:W-:-:S04]  /*2f3a0*/  @!P0 IADD3 R34, P2, P4, R12, R14, R3 ;  /* 0x0000000e0c228210 */ /* 0x001fc80007c5e003 */
[----:B------:R-:W-:Y:S02]  /*2f3b0*/  @!P0 IADD3.X R35, R29, R15, R4, P2, P4 ;  /* 0x0000000f1d238210 */ /* 0x000fe400017e8404 */
[----:B------:R-:W-:-:S04]  /*2f3c0*/  ISETP.GE.AND P0, PT, R26, 0x1, PT ;  /* 0x000000011a00780c */ /* 0x000fc80003f06270 */
[----:B------:R-:W-:-:S09]  /*2f3d0*/  ISETP.LT.OR P2, PT, R27, 0x11, !P0 ;  /* 0x000000111b00780c */ /* 0x000fd20004741670 */
[----:B------:R-:W-:-:S04]  /*2f3e0*/  @P0 LOP3.LUT R11, R11, 0x80000, RZ, 0xfc, !PT ;  /* 0x000800000b0b0812 */ /* 0x000fc800078efcff */
[----:B------:R-:W0:Y:S01]  /*2f3f0*/  @!P2 LDC.64 R14, c[0x0][0x5c0] ;  /* 0x00017000ff0eab82 */ /* 0x000e220000000a00 */
[----:B------:R-:W-:-:S04]  /*2f400*/  LOP3.LUT R11, R11, 0xfffeffff, RZ, 0xc0, !PT ;  /* 0xfffeffff0b0b7812 */ /* 0x000fc800078ec0ff */
[----:B------:R-:W-:Y:S02]  /*2f410*/  @P3 LOP3.LUT R11, R11, 0x10000, RZ, 0xfc, !PT ;  /* 0x000100000b0b3812 */ /* 0x000fe400078efcff */
[----:B0-----:R-:W-:-:S05]  /*2f420*/  @!P2 IADD3 R14, P4, R12, R14, RZ ;  /* 0x0000000e0c0ea210 */ /* 0x001fca0007f9e0ff */
[----:B------:R-:W-:-:S05]  /*2f430*/  @!P2 IMAD.X R15, R29, 0x1, R15, P4 ;  /* 0x000000011d0fa824 */ /* 0x000fca00020e060f */
[----:B------:R0:W-:Y:S01]  /*2f440*/  @!P2 STG.E.U8 desc[UR46][R14.64+0x10], R23 ;  /* 0x000010170e00a986 */ /* 0x0001e2000c10112e */
[----:B------:R-:W-:-:S13]  /*2f450*/  ISETP.LT.OR P2, PT, R27, 0x12, !P0 ;  /* 0x000000121b00780c */ /* 0x000fda0004741670 */
[----:B0-----:R-:W0:Y:S02]  /*2f460*/  @!P2 LDC.64 R14, c[0x0][0x5c0] ;  /* 0x00017000ff0eab82 */ /* 0x001e240000000a00 */
[----:B0-----:R-:W-:-:S05]  /*2f470*/  @!P2 IADD3 R14, P4, R12, R14, RZ ;  /* 0x0000000e0c0ea210 */ /* 0x001fca0007f9e0ff */
[----:B------:R-:W-:Y:S01]  /*2f480*/  @!P2 IMAD.X R15, R29, 0x1, R15, P4 ;  /* 0x000000011d0fa824 */ /* 0x000fe200020e060f */
[----:B------:R-:W-:-:S04]  /*2f490*/  ISETP.LT.OR P4, PT, R27, 0x1a, !P3 ;  /* 0x0000001a1b00780c */ /* 0x000fc80005f81670 */
[----:B------:R0:W-:Y:S04]  /*2f4a0*/  @!P2 STG.E.U8 desc[UR46][R14.64+0x11], R232 ;  /* 0x000011e80e00a986 */ /* 0x0001e8000c10112e */
[----:B------:R-:W-:Y:S04]  /*2f4b0*/  @!P1 STG.E.U8 desc[UR46][R24.64+0x10], R233 ;  /* 0x000010e918009986 */ /* 0x000fe8000c10112e */
[----:B------:R-:W-:Y:S01]  /*2f4c0*/  @!P5 STG.E.U8 desc[UR46][R18.64+0x11], R234 ;  /* 0x000011ea1200d986 */ /* 0x000fe2000c10112e */
[----:B0-----:R-:W0:Y:S02]  /*2f4d0*/  @!P4 LDC.64 R14, c[0x0][0x5c0] ;  /* 0x00017000ff0ecb82 */ /* 0x001e240000000a00 */
[----:B0-----:R-:W-:-:S04]  /*2f4e0*/  @!P4 IADD3 R20, P2, P6, R12, R14, R3 ;  /* 0x0000000e0c14c210 */ /* 0x001fc80007e5e003 */
[----:B------:R-:W-:Y:S02]  /*2f4f0*/  @!P4 IADD3.X R21, R29, R15, R4, P2, P6 ;  /* 0x0000000f1d15c210 */ /* 0x000fe400017ec404 */
[----:B------:R-:W-:-:S04]  /*2f500*/  ISETP.GE.AND P2, PT, R26, 0x81, PT ;  /* 0x000000811a00780c */ /* 0x000fc80003f46270 */
[C---:B------:R-:W-:Y:S02]  /*2f510*/  ISETP.LT.OR P3, PT, R27.reuse, 0x1, !P2 ;  /* 0x000000011b00780c */ /* 0x040fe40005761670 */
[----:B------:R-:W-:-:S11]  /*2f520*/  ISETP.LT.OR P1, PT, R27, 0x2, !P2 ;  /* 0x000000021b00780c */ /* 0x000fd60005721670 */
[----:B------:R-:W0:Y:S02]  /*2f530*/  @!P3 LDC.64 R14, c[0x0][0x5c0] ;  /* 0x00017000ff0ebb82 */ /* 0x000e240000000a00 */
[----:B0-----:R-:W-:-:S04]  /*2f540*/  @!P3 IADD3 R22, P0, P6, R12, R14, R7 ;  /* 0x0000000e0c16b210 */ /* 0x001fc80007e1e007 */
[----:B------:R-:W-:Y:S02]  /*2f550*/  @!P3 IADD3.X R23, R29, R15, R6, P0, P6 ;  /* 0x0000000f1d17b210 */ /* 0x000fe400007ec406 */
        /* <DEDUP_REMOVED lines=9> */
[----:B------:R-:W-:-:S04]  /*2f5f0*/  LOP3.LUT P0, RZ, R11, 0x80000, RZ, 0xc0, !PT ;  /* 0x000800000bff7812 */ /* 0x000fc8000780c0ff */
[----:B------:R-:W-:-:S13]  /*2f600*/  ISETP.LT.OR P5, PT, R27, 0x19, !P0 ;  /* 0x000000191b00780c */ /* 0x000fda00047a1670 */
[----:B------:R-:W0:Y:S02]  /*2f610*/  @!P5 LDC.64 R14, c[0x0][0x5c0] ;  /* 0x00017000ff0edb82 */ /* 0x000e240000000a00 */
[----:B0-----:R-:W-:-:S05]  /*2f620*/  @!P5 IADD3 R14, P6, R12, R14, RZ ;  /* 0x0000000e0c0ed210 */ /* 0x001fca0007fde0ff */
[----:B------:R-:W-:-:S05]  /*2f630*/  @!P5 IMAD.X R15, R29, 0x1, R15, P6 ;  /* 0x000000011d0fd824 */ /* 0x000fca00030e060f */
[----:B------:R0:W-:Y:S01]  /*2f640*/  @!P5 STG.E.U8 desc[UR46][R14.64+0x18], R235 ;  /* 0x000018eb0e00d986 */ /* 0x0001e2000c10112e */
[C---:B------:R-:W-:Y:S02]  /*2f650*/  ISETP.LT.OR P5, PT, R27.reuse, 0x1a, !P0 ;  /* 0x0000001a1b00780c */ /* 0x040fe400047a1670 */
[----:B------:R-:W-:-:S11]  /*2f660*/  ISETP.LT.OR P0, PT, R27, 0xa, !P2 ;  /* 0x0000000a1b00780c */ /* 0x000fd60005701670 */
[----:B0-----:R-:W0:Y:S02]  /*2f670*/  @!P5 LDC.64 R14, c[0x0][0x5c0] ;  /* 0x00017000ff0edb82 */ /* 0x001e240000000a00 */
[----:B------:R-:W-:-:S04]  /*2f680*/  @P0 LOP3.LUT R0, R0, 0x1, RZ, 0xfc, !PT ;  /* 0x0000000100000812 */ /* 0x000fc800078efcff */
[----:B------:R-:W-:Y:S02]  /*2f690*/  LOP3.LUT R0, R0, 0xffffffdf, RZ, 0xc0, !PT ;  /* 0xffffffdf00007812 */ /* 0x000fe400078ec0ff */
[----:B0-----:R-:W-:-:S05]  /*2f6a0*/  @!P5 IADD3 R14, P6, R12, R14, RZ ;  /* 0x0000000e0c0ed210 */ /* 0x001fca0007fde0ff */
[----:B------:R-:W-:-:S05]  /*2f6b0*/  @!P5 IMAD.X R15, R29, 0x1, R15, P6 ;  /* 0x000000011d0fd824 */ /* 0x000fca00030e060f */
[----:B------:R0:W-:Y:S02]  /*2f6c0*/  @!P5 STG.E.U8 desc[UR46][R14.64+0x19], R236 ;  /* 0x000019ec0e00d986 */ /* 0x0001e4000c10112e */
[----:B0-----:R-:W0:Y:S02]  /*2f6d0*/  @!P0 LDC.64 R14, c[0x0][0x5c0] ;  /* 0x00017000ff0e8b82 */ /* 0x001e240000000a00 */
        /* <DEDUP_REMOVED lines=8> */
[----:B------:R-:W-:Y:S02]  /*2f760*/  ISETP.LT.OR P6, PT, R27, 0x12, !P2 ;  /* 0x000000121b00780c */ /* 0x000fe400057c1670 */
[----:B------:R-:W-:-:S11]  /*2f770*/  LOP3.LUT P0, RZ, R11, 0x40000, RZ, 0xc0, !PT ;  /* 0x000400000bff7812 */ /* 0x000fd6000780c0ff */
[----:B------:R-:W0:Y:S01]  /*2f780*/  @!P6 LDC.64 R14, c[0x0][0x5c0] ;  /* 0x00017000ff0eeb82 */ /* 0x000e220000000a00 */
[----:B------:R-:W-:Y:S01]  /*2f790*/  @P6 LOP3.LUT R0, R0, 0x2, RZ, 0xfc, !PT ;  /* 0x0000000200006812 */ /* 0x000fe200078efcff */
[----:B------:R-:W-:Y:S01]  /*2f7a0*/  @!P0 STG.E.U8 desc[UR46][R34.64+0x18], R237 ;  /* 0x000018ed22008986 */ /* 0x000fe2000c10112e */
[----:B0-----:R-:W-:Y:S01]  /*2f7b0*/  @!P6 IADD3 R24, P0, P5, R12, R14, R7 ;  /* 0x0000000e0c18e210 */ /* 0x001fe20007d1e007 */
[----:B---3--:R-:W-:-:S03]  /*2f7c0*/  FMUL R14, R36, UR41 ;  /* 0x00000029240e7c20 */ /* 0x008fc60008400000 */
[----:B------:R-:W-:Y:S02]  /*2f7d0*/  @!P6 IADD3.X R25, R29, R15, R6, P0, P5 ;  /* 0x0000000f1d19e210 */ /* 0x000fe400007ea406 */
[----:B------:R-:W-:Y:S02]  /*2f7e0*/  ISETP.LT.OR P6, PT, R27, 0x19, !P2 ;  /* 0x000000191b00780c */ /* 0x000fe400057c1670 */
[----:B------:R-:W-:-:S05]  /*2f7f0*/  F2FP.SATFINITE.E4M3.F32.PACK_AB_MERGE_C R14, RZ, R14, RZ ;  /* 0x0000000eff0e723e */ /* 0x000fca00048070ff */
[----:B------:R0:W-:Y:S06]  /*2f800*/  @!P4 STG.E.U8 desc[UR46][R20.64+0x19], R14 ;  /* 0x0000190e1400c986 */ /* 0x0001ec000c10112e */
[----:B0-----:R-:W0:Y:S01]  /*2f810*/  @!P6 LDC.64 R14, c[0x0][0x5c0] ;  /* 0x00017000ff0eeb82 */ /* 0x001e220000000a00 */
[----:B------:R-:W-:Y:S02]  /*2f820*/  ISETP.LT.OR P5, PT, R27, 0x1a, !P2 ;  /* 0x0000001a1b00780c */ /* 0x000fe400057a1670 */
[----:B0-----:R-:W-:-:S04]  /*2f830*/  @!P6 IADD3 R36, P0, P4, R12, R14, R7 ;  /* 0x0000000e0c24e210 */ /* 0x001fc80007c1e007 */
[----:B------:R-:W-:-:S07]  /*2f840*/  @!P6 IADD3.X R37, R29, R15, R6, P0, P4 ;  /* 0x0000000f1d25e210 */ /* 0x000fce00007e8406 */
[----:B------:R-:W0:Y:S02]  /*2f850*/  @!P5 LDC.64 R14, c[0x0][0x5c0] ;  /* 0x00017000ff0edb82 */ /* 0x000e240000000a00 */
[----:B0-----:R-:W-:Y:S01]  /*2f860*/  @!P5 IADD3 R34, P0, P4, R12, R14, R7 ;  /* 0x0000000e0c22d210 */ /* 0x001fe20007c1e007 */
[----:B----4-:R-:W-:Y:S02]  /*2f870*/  FMUL R14, R38, UR41 ;  /* 0x00000029260e7c20 */ /* 0x010fe40008400000 */
[----:B------:R-:W3:Y:S03]  /*2f880*/  LDL.LU R38, [R1+0x210] ;  /* 0x0002100001267983 */ /* 0x000ee60000300800 */
[----:B------:R-:W-:Y:S02]  /*2f890*/  F2FP.SATFINITE.E4M3.F32.PACK_AB_MERGE_C R14, RZ, R14, RZ ;  /* 0x0000000eff0e723e */ /* 0x000fe400048070ff */
[----:B------:R-:W-:-:S03]  /*2f8a0*/  LOP3.LUT R11, R11, 0xffff7fff, RZ, 0xc0, !PT ;  /* 0xffff7fff0b0b7812 */ /* 0x000fc600078ec0ff */
[----:B------:R0:W-:Y:S01]  /*2f8b0*/  @!P3 STG.E.U8 desc[UR46][R22.64], R14 ;  /* 0x0000000e1600b986 */ /* 0x0001e2000c10112e */
[----:B------:R-:W-:Y:S02]  /*2f8c0*/  ISETP.GE.AND P3, PT, R26, 0x101, PT ;  /* 0x000001011a00780c */ /* 0x000fe40003f66270 */
[----:B------:R-:W-:Y:S02]  /*2f8d0*/  @P2 LOP3.LUT R11, R11, 0x8000, RZ, 0xfc, !PT ;  /* 0x000080000b0b2812 */ /* 0x000fe400078efcff */
[----:B------:R-:W-:Y:S02]  /*2f8e0*/  ISETP.LT.OR P2, PT, R27, 0x1, !P3 ;  /* 0x000000011b00780c */ /* 0x000fe40005f41670 */
[----:B------:R-:W-:-:S11]  /*2f8f0*/  @!P5 IADD3.X R35, R29, R15, R6, P0, P4 ;  /* 0x0000000f1d23d210 */ /* 0x000fd600007e8406 */
[----:B0-----:R-:W0:Y:S02]  /*2f900*/  @!P2 LDC.64 R14, c[0x0][0x5c0] ;  /* 0x00017000ff0eab82 */ /* 0x001e240000000a00 */
[----:B0-----:R-:W-:Y:S01]  /*2f910*/  @!P2 IADD3 R42, P0, P4, R12, R14, R9 ;  /* 0x0000000e0c2aa210 */ /* 0x001fe20007c1e009 */
[----:B--2---:R-:W-:Y:S02]  /*2f920*/  FMUL R14, R40, UR41 ;  /* 0x00000029280e7c20 */ /* 0x004fe40008400000 */
[----:B------:R-:W2:Y:S04]  /*2f930*/  LDL.LU R40, [R1+0x214] ;  /* 0x0002140001287983 */ /* 0x000ea80000300800 */
[----:B------:R-:W4:Y:S01]  /*2f940*/  LDL.LU R46, [R1+0x218] ;  /* 0x00021800012e7983 */ /* 0x000f220000300800 */
[----:B------:R-:W-:-:S02]  /*2f950*/  @!P2 IADD3.X R43, R29, R15, R8, P0, P4 ;  /* 0x0000000f1d2ba210 */ /* 0x000fc400007e8408 */
[----:B------:R-:W-:Y:S01]  /*2f960*/  ISETP.GE.AND P0, PT, R26, 0x89, PT ;  /* 0x000000891a00780c */ /* 0x000fe20003f06270 */
[----:B------:R-:W4:Y:S03]  /*2f970*/  LDL.LU R41, [R1+0x21c] ;  /* 0x00021c0001297983 */ /* 0x000f260000300800 */
[----:B------:R-:W-:Y:S02]  /*2f980*/  ISETP.LT.OR P4, PT, R27, 0x1, !P0 ;  /* 0x000000011b00780c */ /* 0x000fe40004781670 */
[----:B------:R-:W-:-:S05]  /*2f990*/  F2FP.SATFINITE.E4M3.F32.PACK_AB_MERGE_C R14, RZ, R14, RZ ;  /* 0x0000000eff0e723e */ /* 0x000fca00048070ff */
[----:B------:R0:W-:Y:S01]  /*2f9a0*/  @!P1 STG.E.U8 desc[UR46][R16.64+0x1], R14 ;  /* 0x0000010e10009986 */ /* 0x0001e2000c10112e */
[----:B------:R-:W-:-:S05]  /*2f9b0*/  LOP3.LUT R0, R0, 0xfffffeff, RZ, 0xc0, !PT ;  /* 0xfffffeff00007812 */ /* 0x000fca00078ec0ff */
[----:B0-----:R-:W0:Y:S01]  /*2f9c0*/  @!P4 LDC.64 R14, c[0x0][0x5c0] ;  /* 0x00017000ff0ecb82 */ /* 0x001e220000000a00 */
[----:B------:R-:W-:Y:S02]  /*2f9d0*/  @P2 LOP3.LUT R0, R0, 0x100, RZ, 0xfc, !PT ;  /* 0x0000010000002812 */ /* 0x000fe400078efcff */
[----:B------:R-:W-:Y:S02]  /*2f9e0*/  @!P4 IADD3 R16, P1, P5, R3, R12, R7 ;  /* 0x0000000c0310c210 */ /* 0x000fe40007d3e007 */
[----:B------:R-:W-:Y:S02]  /*2f9f0*/  LOP3.LUT P2, RZ, R0, 0x1, RZ, 0xc0, !PT ;  /* 0x0000000100ff7812 */ /* 0x000fe4000784c0ff */
[----:B------:R-:W-:Y:S02]  /*2fa00*/  @!P4 IADD3.X R17, R4, R29, R6, P1, P5 ;  /* 0x0000001d0411c210 */ /* 0x000fe40000fea406 */
[----:B------:R-:W-:-:S09]  /*2fa10*/  LOP3.LUT R11, R11, 0xfffdffff, RZ, 0xc0, !PT ;  /* 0xfffdffff0b0b7812 */ /* 0x000fd200078ec0ff */
[----:B------:R-:W-:Y:S02]  /*2fa20*/  @P2 LOP3.LUT R11, R11, 0x20000, RZ, 0xfc, !PT ;  /* 0x000200000b0b2812 */ /* 0x000fe400078efcff */
[----:B0-----:R-:W-:Y:S01]  /*2fa30*/  @!P4 IADD3 R14, P1, R16, R14, RZ ;  /* 0x0000000e100ec210 */ /* 0x001fe20007f3e0ff */
[----:B------:R-:W-:Y:S01]  /*2fa40*/  FMUL R16, R39, UR41 ;  /* 0x0000002927107c20 */ /* 0x000fe20008400000 */
[----:B------:R-:W-:-:S03]  /*2fa50*/  ISETP.LT.OR P2, PT, R27, 0x2, !P3 ;  /* 0x000000021b00780c */ /* 0x000fc60005f41670 */
[----:B------:R-:W-:Y:S01]  /*2fa60*/  @!P4 IMAD.X R15, R17, 0x1, R15, P1 ;  /* 0x00000001110fc824 */ /* 0x000fe200008e060f */
[----:B------:R-:W-:Y:S02]  /*2fa70*/  ISETP.LT.OR P1, PT, R27, 0x2, !P0 ;  /* 0x000000021b00780c */ /* 0x000fe40004721670 */
[----:B------:R-:W-:-:S05]  /*2fa80*/  F2FP.SATFINITE.E4M3.F32.PACK_AB_MERGE_C R16, RZ, R16, RZ ;  /* 0x00000010ff10723e */ /* 0x000fca00048070ff */
[----:B------:R0:W-:Y:S06]  /*2fa90*/  @!P4 STG.E.U8 desc[UR46][R14.64], R16 ;  /* 0x000000100e00c986 */ /* 0x0001ec000c10112e */
[----:B0-----:R-:W0:Y:S08]  /*2faa0*/  @!P1 LDC.64 R16, c[0x0][0x5c0] ;  /* 0x00017000ff109b82 */ /* 0x001e300000000a00 */
[----:B------:R-:W1:Y:S01]  /*2fab0*/  @!P2 LDC.64 R14, c[0x0][0x5c0] ;  /* 0x00017000ff0eab82 */ /* 0x000e620000000a00 */
[----:B------:R-:W-:-:S04]  /*2fac0*/  @!P1 IADD3 R20, P5, P6, R3, R12, R7 ;  /* 0x0000000c03149210 */ /* 0x000fc80007ebe007 */
[----:B------:R-:W-:Y:S02]  /*2fad0*/  @!P1 IADD3.X R22, R4, R29, R6, P5, P6 ;  /* 0x0000001d04169210 */ /* 0x000fe40002fec406 */
[----:B0-----:R-:W-:Y:S02]  /*2fae0*/  @!P1 IADD3 R16, P4, R20, R16, RZ ;  /* 0x0000001014109210 */ /* 0x001fe40007f9e0ff */
[----:B-1----:R-:W-:-:S04]  /*2faf0*/  @!P2 IADD3 R20, P5, P6, R12, R14, R9 ;  /* 0x0000000e0c14a210 */ /* 0x002fc80007ebe009 */
[----:B------:R-:W-:Y:S02]  /*2fb00*/  @!P2 IADD3.X R21, R29, R15, R8, P5, P6 ;  /* 0x0000000f1d15a210 */ /* 0x000fe40002fec408 */
[----:B------:R-:W-:Y:S01]  /*2fb10*/  ISETP.LT.OR P5, PT, R27, 0x9, !P3 ;  /* 0x000000091b00780c */ /* 0x000fe20005fa1670 */
[----:B------:R-:W-:Y:S01]  /*2fb20*/  @!P1 IMAD.X R17, R22, 0x1, R17, P4 ;  /* 0x0000000116119824 */ /* 0x000fe200020e0611 */
[----:B------:R-:W-:-:S04]  /*2fb30*/  LOP3.LUT R0, R0, 0xfffffffb, RZ, 0xc0, !PT ;  /* 0xfffffffb00007812 */ /* 0x000fc800078ec0ff */
[----:B------:R-:W-:-:S04]  /*2fb40*/  @P2 LOP3.LUT R0, R0, 0x4, RZ, 0xfc, !PT ;  /* 0x0000000400002812 */ /* 0x000fc800078efcff */
[C---:B------:R-:W-:Y:S02]  /*2fb50*/  LOP3.LUT P6, RZ, R0.reuse, 0x8, RZ, 0xc0, !PT ;  /* 0x0000000800ff7812 */ /* 0x040fe400078cc0ff */
[----:B------:R-:W-:-:S04]  /*2fb60*/  LOP3.LUT R0, R0, 0xfffffdff, RZ, 0xc0, !PT ;  /* 0xfffffdff00007812 */ /* 0x000fc800078ec0ff */
[----:B------:R-:W-:-:S04]  /*2fb70*/  @P5 LOP3.LUT R0, R0, 0x200, RZ, 0xfc, !PT ;  /* 0x0000020000005812 */ /* 0x000fc800078efcff */
[----:B------:R-:W-:Y:S01]  /*2fb80*/  LOP3.LUT R0, R0, 0xfffffbff, RZ, 0xc0, !PT ;  /* 0xfffffbff00007812 */ /* 0x000fe200078ec0ff */
[----:B---3--:R-:W-:-:S05]  /*2fb90*/  FMUL R14, R38, UR41 ;  /* 0x00000029260e7c20 */ /* 0x008fca0008400000 */
[----:B------:R-:W-:-:S05]  /*2fba0*/  F2FP.SATFINITE.E4M3.F32.PACK_AB_MERGE_C R14, RZ, R14, RZ ;  /* 0x0000000eff0e723e */ /* 0x000fca00048070ff */
[----:B------:R0:W-:Y:S02]  /*2fbb0*/  @!P1 STG.E.U8 desc[UR46][R16.64+0x1], R14 ;  /* 0x0000010e10009986 */ /* 0x0001e4000c10112e */
[----:B0-----:R-:W0:Y:S02]  /*2fbc0*/  @!P5 LDC.64 R14, c[0x0][0x5c0] ;  /* 0x00017000ff0edb82 */ /* 0x001e240000000a00 */
[----:B0-----:R-:W-:-:S04]  /*2fbd0*/  @!P5 IADD3 R38, P1, P4, R12, R14, R9 ;  /* 0x0000000e0c26d210 */ /* 0x001fc80007c3e009 */
[----:B------:R-:W-:Y:S02]  /*2fbe0*/  @!P5 IADD3.X R39, R29, R15, R8, P1, P4 ;  /* 0x0000000f1d27d210 */ /* 0x000fe40000fe8408 */
[----:B------:R-:W-:-:S13]  /*2fbf0*/  ISETP.LT.OR P5, PT, R27, 0xa, !P3 ;  /* 0x0000000a1b00780c */ /* 0x000fda0005fa1670 */
[----:B------:R-:W0:Y:S02]  /*2fc00*/  @!P5 LDC.64 R14, c[0x0][0x5c0] ;  /* 0x00017000ff0edb82 */ /* 0x000e240000000a00 */
[----:B0-----:R-:W-:Y:S01]  /*2fc10*/  @!P5 IADD3 R22, P1, P4, R12, R14, R9 ;  /* 0x0000000e0c16d210 */ /* 0x001fe20007c3e009 */
[----:B--2---:R-:W-:Y:S02]  /*2fc20*/  FMUL R14, R40, UR41 ;  /* 0x00000029280e7c20 */ /* 0x004fe40008400000 */
[----:B------:R-:W2:Y:S01]  /*2fc30*/  LDL.LU R40, [R1+0x220] ;  /* 0x0002200001287983 */ /* 0x000ea20000300800 */
[----:B------:R-:W-:Y:S02]  /*2fc40*/  @P5 LOP3.LUT R0, R0, 0x400, RZ, 0xfc, !PT ;  /* 0x0000040000005812 */ /* 0x000fe400078efcff */
[----:B------:R-:W-:Y:S02]  /*2fc50*/  @!P5 IADD3.X R23, R29, R15, R8, P1, P4 ;  /* 0x0000000f1d17d210 */ /* 0x000fe40000fe8408 */
[----:B------:R-:W-:-:S02]  /*2fc60*/  ISETP.LT.OR P5, PT, R27, 0x11, !P3 ;  /* 0x000000111b00780c */ /* 0x000fc40005fa1670 */
[----:B------:R-:W-:-:S05]  /*2fc70*/  F2FP.SATFINITE.E4M3.F32.PACK_AB_MERGE_C R14, RZ, R14, RZ ;  /* 0x0000000eff0e723e */ /* 0x000fca00048070ff */
[----:B------:R0:W-:Y:S06]  /*2fc80*/  @!P6 STG.E.U8 desc[UR46][R32.64+0x8], R14 ;  /* 0x0000080e2000e986 */ /* 0x0001ec000c10112e */
[----:B0-----:R-:W0:Y:S02]  /*2fc90*/  @!P5 LDC.64 R14, c[0x0][0x5c0] ;  /* 0x00017000ff0edb82 */ /* 0x001e240000000a00 */
[----:B0-----:R-:W-:Y:S01]  /*2fca0*/  @!P5 IADD3 R44, P1, P4, R12, R14, R9 ;  /* 0x0000000e0c2cd210 */ /* 0x001fe20007c3e009 */
[----:B----4-:R-:W-:Y:S02]  /*2fcb0*/  FMUL R14, R46, UR41 ;  /* 0x000000292e0e7c20 */ /* 0x010fe40008400000 */
[----:B------:R-:W3:Y:S01]  /*2fcc0*/  LDL.LU R46, [R1+0x224] ;  /* 0x00022400012e7983 */ /* 0x000ee20000300800 */
[----:B------:R-:W-:-:S02]  /*2fcd0*/  LOP3.LUT P2, RZ, R11, 0x20000, RZ, 0xc0, !PT ;  /* 0x000200000bff7812 */ /* 0x000fc4000784c0ff */
[----:B------:R-:W-:Y:S01]  /*2fce0*/  @!P5 IADD3.X R45, R29, R15, R8, P1, P4 ;  /* 0x0000000f1d2dd210 */ /* 0x000fe20000fe8408 */
[----:B------:R-:W4:Y:S01]  /*2fcf0*/  LDL.LU R48, [R1+0x228] ;  /* 0x0002280001307983 */ /* 0x000f220000300800 */
[----:B------:R-:W-:Y:S02]  /*2fd00*/  ISETP.LT.OR P4, PT, R27, 0x9, !P0 ;  /* 0x000000091b00780c */ /* 0x000fe40004781670 */
[----:B------:R-:W-:Y:S01]  /*2fd10*/  F2FP.SATFINITE.E4M3.F32.PACK_AB_MERGE_C R14, RZ, R14, RZ ;  /* 0x0000000eff0e723e */ /* 0x000fe200048070ff */
[----:B------:R-:W4:Y:S06]  /*2fd20*/  LDL.LU R47, [R1+0x22c] ;  /* 0x00022c00012f7983 */ /* 0x000f2c0000300800 */
[----:B------:R0:W-:Y:S04]  /*2fd30*/  @!P2 STG.E.U8 desc[UR46][R18.64+0x9], R14 ;  /* 0x0000090e1200a986 */ /* 0x0001e8000c10112e */
[----:B0-----:R-:W0:Y:S01]  /*2fd40*/  @!P4 LDC.64 R14, c[0x0][0x5c0] ;  /* 0x00017000ff0ecb82 */ /* 0x001e220000000a00 */
[----:B------:R-:W-:-:S04]  /*2fd50*/  LOP3.LUT R0, R0, 0xfffff7ff, RZ, 0xc0, !PT ;  /* 0xfffff7ff00007812 */ /* 0x000fc800078ec0ff */
[----:B------:R-:W-:Y:S02]  /*2fd60*/  @P5 LOP3.LUT R0, R0, 0x800, RZ, 0xfc, !PT ;  /* 0x0000080000005812 */ /* 0x000fe400078efcff */
[----:B------:R-:W-:-:S04]  /*2fd70*/  @!P4 IADD3 R16, P1, P5, R3, R12, R7 ;  /* 0x0000000c0310c210 */ /* 0x000fc80007d3e007 */
[----:B------:R-:W-:Y:S02]  /*2fd80*/  @!P4 IADD3.X R17, R4, R29, R6, P1, P5 ;  /* 0x0000001d0411c210 */ /* 0x000fe40000fea406 */
[----:B------:R-:W-:Y:S02]  /*2fd90*/  ISETP.LT.OR P3, PT, R27, 0x12, !P3 ;  /* 0x000000121b00780c */ /* 0x000fe40005f61670 */
[----:B0-----:R-:W-:Y:S01]  /*2fda0*/  @!P4 IADD3 R14, P1, R16, R14, RZ ;  /* 0x0000000e100ec210 */ /* 0x001fe20007f3e0ff */
[----:B------:R-:W-:-:S04]  /*2fdb0*/  FMUL R16, R41, UR41 ;  /* 0x0000002929107c20 */ /* 0x000fc80008400000 */
        /* <DEDUP_REMOVED lines=8> */
[C---:B------:R-:W-:Y:S02]  /*2fe40*/  LOP3.LUT P2, RZ, R0.reuse, 0x2, RZ, 0xc0, !PT ;  /* 0x0000000200ff7812 */ /* 0x040fe4000784c0ff */
[----:B------:R-:W-:Y:S02]  /*2fe50*/  LOP3.LUT R0, R0, 0xfffffff7, RZ, 0xc0, !PT ;  /* 0xfffffff700007812 */ /* 0x000fe400078ec0ff */
[----:B0-----:R-:W-:Y:S02]  /*2fe60*/  @!P1 IADD3 R16, P4, R18, R16, RZ ;  /* 0x0000001012109210 */ /* 0x001fe40007f9e0ff */
[----:B-1----:R-:W-:-:S04]  /*2fe70*/  @!P3 IADD3 R18, P5, P6, R12, R14, R9 ;  /* 0x0000000e0c12b210 */ /* 0x002fc80007ebe009 */
[----:B------:R-:W-:Y:S02]  /*2fe80*/  @!P3 IADD3.X R19, R29, R15, R8, P5, P6 ;  /* 0x0000000f1d13b210 */ /* 0x000fe40002fec408 */
[----:B------:R-:W-:Y:S02]  /*2fe90*/  ISETP.GE.AND P5, PT, R26, 0x101, PT ;  /* 0x000001011a00780c */ /* 0x000fe40003fa6270 */
[----:B------:R-:W-:Y:S02]  /*2fea0*/  @P3 LOP3.LUT R0, R0, 0x8, RZ, 0xfc, !PT ;  /* 0x0000000800003812 */ /* 0x000fe400078efcff */
[C---:B------:R-:W-:Y:S01]  /*2feb0*/  ISETP.LT.OR P3, PT, R27.reuse, 0x19, !P5 ;  /* 0x000000191b00780c */ /* 0x040fe20006f61670 */
[----:B------:R-:W-:Y:S01]  /*2fec0*/  @!P1 IMAD.X R17, R28, 0x1, R17, P4 ;  /* 0x000000011c119824 */ /* 0x000fe200020e0611 */
[----:B------:R-:W-:Y:S01]  /*2fed0*/  ISETP.LT.OR P5, PT, R27, 0x1a, !P5 ;  /* 0x0000001a1b00780c */ /* 0x000fe20006fa1670 */
[----:B--2---:R-:W-:-:S05]  /*2fee0*/  FMUL R14, R40, UR41 ;  /* 0x00000029280e7c20 */ /* 0x004fca0008400000 */
[----:B------:R-:W-:-:S05]  /*2fef0*/  F2FP.SATFINITE.E4M3.F32.PACK_AB_MERGE_C R14, RZ, R14, RZ ;  /* 0x0000000eff0e723e */ /* 0x000fca00048070ff */
[----:B------:R0:W-:Y:S02]  /*2ff00*/  @!P1 STG.E.U8 desc[UR46][R16.64+0x9], R14 ;  /* 0x0000090e10009986 */ /* 0x0001e4000c10112e */
[----:B0-----:R-:W0:Y:S02]  /*2ff10*/  @!P3 LDC.64 R14, c[0x0][0x5c0] ;  /* 0x00017000ff0ebb82 */ /* 0x001e240000000a00 */
[----:B0-----:R-:W-:-:S04]  /*2ff20*/  @!P3 IADD3 R40, P1, P4, R12, R14, R9 ;  /* 0x0000000e0c28b210 */ /* 0x001fc80007c3e009 */
[----:B------:R-:W-:Y:S02]  /*2ff30*/  @!P3 IADD3.X R41, R29, R15, R8, P1, P4 ;  /* 0x0000000f1d29b210 */ /* 0x000fe40000fe8408 */
[----:B------:R-:W0:Y:S02]  /*2ff40*/  @!P5 LDC.64 R14, c[0x0][0x5c0] ;  /* 0x00017000ff0edb82 */ /* 0x000e240000000a00 */
[----:B0-----:R-:W-:Y:S01]  /*2ff50*/  @!P5 IADD3 R32, P1, P4, R12, R14, R9 ;  /* 0x0000000e0c20d210 */ /* 0x001fe20007c3e009 */
[----:B---3--:R-:W-:Y:S02]  /*2ff60*/  FMUL R14, R46, UR41 ;  /* 0x000000292e0e7c20 */ /* 0x008fe40008400000 */
[----:B------:R-:W2:Y:S04]  /*2ff70*/  LDL.LU R46, [R1+0x230] ;  /* 0x00023000012e7983 */ /* 0x000ea80000300800 */
[----:B------:R-:W3:Y:S01]  /*2ff80*/  LDL.LU R49, [R1+0x234] ;  /* 0x0002340001317983 */ /* 0x000ee20000300800 */
[----:B------:R-:W-:-:S02]  /*2ff90*/  LOP3.LUT P6, RZ, R0, 0x20, RZ, 0xc0, !PT ;  /* 0x0000002000ff7812 */ /* 0x000fc400078cc0ff */
[----:B------:R-:W-:Y:S01]  /*2ffa0*/  LOP3.LUT R0, R0, 0xffffefff, RZ, 0xc0, !PT ;  /* 0xffffefff00007812 */ /* 0x000fe200078ec0ff */
[----:B------:R-:W3:Y:S03]  /*2ffb0*/  LDL.LU R52, [R1+0x238] ;  /* 0x0002380001347983 */ /* 0x000ee60000300800 */
[----:B------:R-:W-:Y:S02]  /*2ffc0*/  @P3 LOP3.LUT R0, R0, 0x1000, RZ, 0xfc, !PT ;  /* 0x0000100000003812 */ /* 0x000fe400078efcff */
[----:B------:R-:W-:Y:S02]  /*2ffd0*/  LOP3.LUT P3, RZ, R11, 0x10000, RZ, 0xc0, !PT ;  /* 0x000100000bff7812 */ /* 0x000fe4000786c0ff */
[----:B------:R-:W-:Y:S02]  /*2ffe0*/  LOP3.LUT R0, R0, 0xffffdfff, RZ, 0xc0, !PT ;  /* 0xffffdfff00007812 */ /* 0x000fe400078ec0ff */
[----:B------:R-:W-:-:S02]  /*2fff0*/  @!P5 IADD3.X R33, R29, R15, R8, P1, P4 ;  /* 0x0000000f1d21d210 */ /* 0x000fc40000fe8408 */
[----:B------:R-:W-:Y:S02]  /*30000*/  @P5 LOP3.LUT R0, R0, 0x2000, RZ, 0xfc, !PT ;  /* 0x0000200000005812 */ /* 0x000fe400078efcff */
[----:B------:R-:W-:Y:S02]  /*30010*/  ISETP.LT.OR P5, PT, R27, 0x21, !P3 ;  /* 0x000000211b00780c */ /* 0x000fe40005fa1670 */
[----:B------:R-:W-:-:S05]  /*30020*/  F2FP.SATFINITE.E4M3.F32.PACK_AB_MERGE_C R14, RZ, R14, RZ ;  /* 0x0000000eff0e723e */ /* 0x000fca00048070ff */
[----:B------:R0:W-:Y:S06]  /*30030*/  @!P6 STG.E.U8 desc[UR46][R30.64+0x10], R14 ;  /* 0x0000100e1e00e986 */ /* 0x0001ec000c10112e */
[----:B0-----:R-:W0:Y:S02]  /*30040*/  @!P5 LDC.64 R14, c[0x0][0x5c0] ;  /* 0x00017000ff0edb82 */ /* 0x001e240000000a00 */
[----:B0-----:R-:W-:Y:S01]  /*30050*/  @!P5 IADD3 R54, P1, P4, R12, R14, R3 ;  /* 0x0000000e0c36d210 */ /* 0x001fe20007c3e003 */
[----:B----4-:R-:W-:Y:S02]  /*30060*/  FMUL R14, R48, UR41 ;  /* 0x00000029300e7c20 */ /* 0x010fe40008400000 */
[----:B------:R-:W4:Y:S01]  /*30070*/  LDL.LU R48, [R1+0x23c] ;  /* 0x00023c0001307983 */ /* 0x000f220000300800 */
[----:B------:R-:W-:-:S02]  /*30080*/  @!P5 IADD3.X R55, R29, R15, R4, P1, P4 ;  /* 0x0000000f1d37d210 */ /* 0x000fc40000fe8404 */
[----:B------:R-:W-:Y:S02]  /*30090*/  ISETP.LT.OR P4, PT, R27, 0x11, !P0 ;  /* 0x000000111b00780c */ /* 0x000fe40004781670 */
[----:B------:R-:W-:-:S05]  /*300a0*/  F2FP.SATFINITE.E4M3.F32.PACK_AB_MERGE_C R14, RZ, R14, RZ ;  /* 0x0000000eff0e723e */ /* 0x000fca00048070ff */
[----:B------:R0:W-:Y:S06]  /*300b0*/  @!P2 STG.E.U8 desc[UR46][R24.64+0x11], R14 ;  /* 0x0000110e1800a986 */ /* 0x0001ec000c10112e */
[----:B0-----:R-:W0:Y:S01]  /*300c0*/  @!P4 LDC.64 R14, c[0x0][0x5c0] ;  /* 0x00017000ff0ecb82 */ /* 0x001e220000000a00 */
        /* <DEDUP_REMOVED lines=16> */
[C---:B------:R-:W-:Y:S01]  /*301d0*/  ISETP.LT.OR P6, PT, R27.reuse, 0x29, !P3 ;  /* 0x000000291b00780c */ /* 0x040fe20005fc1670 */
[----:B------:R-:W-:Y:S01]  /*301e0*/  @!P1 IMAD.X R17, R28, 0x1, R17, P4 ;  /* 0x000000011c119824 */ /* 0x000fe200020e0611 */
[----:B------:R-:W-:Y:S02]  /*301f0*/  ISETP.LT.OR P5, PT, R27, 0x2a, !P3 ;  /* 0x0000002a1b00780c */ /* 0x000fe40005fa1670 */
[----:B------:R-:W-:Y:S01]  /*30200*/  LOP3.LUT P2, RZ, R11, 0x8000, RZ, 0xc0, !PT ;  /* 0x000080000bff7812 */ /* 0x000fe2000784c0ff */
[----:B--2---:R-:W-:-:S05]  /*30210*/  FMUL R14, R46, UR41 ;  /* 0x000000292e0e7c20 */ /* 0x004fca0008400000 */
[----:B------:R-:W-:-:S05]  /*30220*/  F2FP.SATFINITE.E4M3.F32.PACK_AB_MERGE_C R14, RZ, R14, RZ ;  /* 0x0000000eff0e723e */ /* 0x000fca00048070ff */
[----:B------:R0:W-:Y:S02]  /*30230*/  @!P1 STG.E.U8 desc[UR46][R16.64+0x11], R14 ;  /* 0x0000110e10009986 */ /* 0x0001e4000c10112e */
[----:B0-----:R-:W0:Y:S02]  /*30240*/  @!P6 LDC.64 R14, c[0x0][0x5c0] ;  /* 0x00017000ff0eeb82 */ /* 0x001e240000000a00 */
[----:B0-----:R-:W-:-:S04]  /*30250*/  @!P6 IADD3 R46, P1, P4, R12, R14, R3 ;  /* 0x0000000e0c2ee210 */ /* 0x001fc80007c3e003 */
[--C-:B------:R-:W-:Y:S02]  /*30260*/  @!P6 IADD3.X R47, R29, R15, R4.reuse, P1, P4 ;  /* 0x0000000f1d2fe210 */ /* 0x100fe40000fe8404 */
[----:B------:R-:W0:Y:S01]  /*30270*/  @!P5 LDC.64 R14, c[0x0][0x5c0] ;  /* 0x00017000ff0edb82 */ /* 0x000e220000000a00 */
[----:B------:R-:W-:Y:S02]  /*30280*/  ISETP.LT.OR P6, PT, R27, 0x19, !P2 ;  /* 0x000000191b00780c */ /* 0x000fe400057c1670 */
[----:B0-----:R-:W-:Y:S01]  /*30290*/  @!P5 IADD3 R50, P1, P4, R12, R14, R3 ;  /* 0x0000000e0c32d210 */ /* 0x001fe20007c3e003 */
[----:B---3--:R-:W-:Y:S02]  /*302a0*/  FMUL R14, R49, UR41 ;  /* 0x00000029310e7c20 */ /* 0x008fe40008400000 */
[----:B------:R-:W2:Y:S01]  /*302b0*/  LDL.LU R49, [R1+0x240] ;  /* 0x0002400001317983 */ /* 0x000ea20000300800 */
[----:B------:R-:W-:Y:S02]  /*302c0*/  @!P5 IADD3.X R51, R29, R15, R4, P1, P4 ;  /* 0x0000000f1d33d210 */ /* 0x000fe40000fe8404 */
[----:B------:R-:W-:-:S02]  /*302d0*/  ISETP.LT.OR P5, PT, R27, 0x31, !P3 ;  /* 0x000000311b00780c */ /* 0x000fc40005fa1670 */
[----:B------:R-:W-:-:S05]  /*302e0*/  F2FP.SATFINITE.E4M3.F32.PACK_AB_MERGE_C R14, RZ, R14, RZ ;  /* 0x0000000eff0e723e */ /* 0x000fca00048070ff */
[----:B------:R0:W-:Y:S06]  /*302f0*/  @!P6 STG.E.U8 desc[UR46][R36.64+0x18], R14 ;  /* 0x0000180e2400e986 */ /* 0x0001ec000c10112e */
[----:B0-----:R-:W0:Y:S01]  /*30300*/  @!P5 LDC.64 R14, c[0x0][0x5c0] ;  /* 0x00017000ff0edb82 */ /* 0x001e220000000a00 */
[----:B------:R-:W-:Y:S02]  /*30310*/  ISETP.LT.OR P6, PT, R27, 0x1a, !P2 ;  /* 0x0000001a1b00780c */ /* 0x000fe400057c1670 */
[----:B0-----:R-:W-:Y:S01]  /*30320*/  @!P5 IADD3 R60, P1, P4, R12, R14, R3 ;  /* 0x0000000e0c3cd210 */ /* 0x001fe20007c3e003 */
[----:B------:R-:W-:-:S03]  /*30330*/  FMUL R14, R52, UR41 ;  /* 0x00000029340e7c20 */ /* 0x000fc60008400000 */
[----:B------:R-:W-:Y:S02]  /*30340*/  @!P5 IADD3.X R61, R29, R15, R4, P1, P4 ;  /* 0x0000000f1d3dd210 */ /* 0x000fe40000fe8404 */
[----:B------:R-:W-:Y:S02]  /*30350*/  ISETP.LT.OR P4, PT, R27, 0x19, !P0 ;  /* 0x000000191b00780c */ /* 0x000fe40004781670 */
[----:B------:R-:W-:-:S05]  /*30360*/  F2FP.SATFINITE.E4M3.F32.PACK_AB_MERGE_C R14, RZ, R14, RZ ;  /* 0x0000000eff0e723e */ /* 0x000fca00048070ff */
[----:B------:R0:W-:Y:S06]  /*30370*/  @!P6 STG.E.U8 desc[UR46][R34.64+0x19], R14 ;  /* 0x0000190e2200e986 */ /* 0x0001ec000c10112e */
[----:B0-----:R-:W0:Y:S01]  /*30380*/  @!P4 LDC.64 R14, c[0x0][0x5c0] ;  /* 0x00017000ff0ecb82 */ /* 0x001e220000000a00 */
[----:B------:R-:W-:-:S04]  /*30390*/  LOP3.LUT R0, R0, 0xfffeffff, RZ, 0xc0, !PT ;  /* 0xfffeffff00007812 */ /* 0x000fc800078ec0ff */
[----:B------:R-:W-:Y:S02]  /*303a0*/  @P5 LOP3.LUT R0, R0, 0x10000, RZ, 0xfc, !PT ;  /* 0x0001000000005812 */ /* 0x000fe400078efcff */
[----:B------:R-:W-:-:S04]  /*303b0*/  @!P4 IADD3 R16, P1, P5, R3, R12, R7 ;  /* 0x0000000c0310c210 */ /* 0x000fc80007d3e007 */
[----:B------:R-:W-:Y:S02]  /*303c0*/  @!P4 IADD3.X R17, R4, R29, R6, P1, P5 ;  /* 0x0000001d0411c210 */ /* 0x000fe40000fea406 */
[----:B0-----:R-:W-:Y:S01]  /*303d0*/  @!P4 IADD3 R14, P1, R16, R14, RZ ;  /* 0x0000000e100ec210 */ /* 0x001fe20007f3e0ff */
[----:B----4-:R-:W-:Y:S02]  /*303e0*/  FMUL R16, R48, UR41 ;  /* 0x0000002930107c20 */ /* 0x010fe40008400000 */
[----:B------:R-:W3:Y:S04]  /*303f0*/  LDL.LU R48, [R1+0x244] ;  /* 0x0002440001307983 */ /* 0x000ee80000300800 */
[----:B------:R-:W4:Y:S04]  /*30400*/  LDL.LU R56, [R1+0x248] ;  /* 0x0002480001387983 */ /* 0x000f280000300800 */
[----:B------:R-:W4:Y:S01]  /*30410*/  LDL.LU R62, [R1+0x24c] ;  /* 0x00024c00013e7983 */ /* 0x000f220000300800 */
[----:B------:R-:W-:Y:S01]  /*30420*/  LOP3.LUT R11, R11, 0xfffffdff, RZ, 0xc0, !PT ;  /* 0xfffffdff0b0b7812 */ /* 0x000fe200078ec0ff */
[----:B------:R-:W-:Y:S01]  /*30430*/  @!P4 IMAD.X R15, R17, 0x1, R15, P1 ;  /* 0x00000001110fc824 */ /* 0x000fe200008e060f */
[----:B------:R-:W-:Y:S01]  /*30440*/  ISETP.LT.OR P1, PT, R27, 0x1a, !P0 ;  /* 0x0000001a1b00780c */ /* 0x000fe20004721670 */
[----:B------:R-:W4:Y:S01]  /*30450*/  LDL.LU R57, [R1+0x250] ;  /* 0x0002500001397983 */ /* 0x000f220000300800 */
[----:B------:R-:W-:-:S02]  /*30460*/  @P0 LOP3.LUT R11, R11, 0x200, RZ, 0xfc, !PT ;  /* 0x000002000b0b0812 */ /* 0x000fc400078efcff */
[----:B------:R-:W-:Y:S02]  /*30470*/  ISETP.LT.OR P0, PT, R27, 0x32, !P3 ;  /* 0x000000321b00780c */ /* 0x000fe40005f01670 */
[----:B------:R-:W-:-:S05]  /*30480*/  F2FP.SATFINITE.E4M3.F32.PACK_AB_MERGE_C R16, RZ, R16, RZ ;  /* 0x00000010ff10723e */ /* 0x000fca00048070ff */
[----:B------:R0:W-:Y:S06]  /*30490*/  @!P4 STG.E.U8 desc[UR46][R14.64+0x18], R16 ;  /* 0x000018100e00c986 */ /* 0x0001ec000c10112e */
[----:B0-----:R-:W0:Y:S08]  /*304a0*/  @!P0 LDC.64 R14, c[0x0][0x5c0] ;  /* 0x00017000ff0e8b82 */ /* 0x001e300000000a00 */
[----:B------:R-:W1:Y:S01]  /*304b0*/  @!P1 LDC.64 R16, c[0x0][0x5c0] ;  /* 0x00017000ff109b82 */ /* 0x000e620000000a00 */
[----:B------:R-:W-:-:S02]  /*304c0*/  @!P1 IADD3 R28, P5, P6, R3, R12, R7 ;  /* 0x0000000c031c9210 */ /* 0x000fc40007ebe007 */
[----:B------:R-:W-:Y:S02]  /*304d0*/  LOP3.LUT R0, R0, 0xffffffef, RZ, 0xc0, !PT ;  /* 0xffffffef00007812 */ /* 0x000fe400078ec0ff */
[----:B------:R-:W-:Y:S02]  /*304e0*/  @!P1 IADD3.X R30, R4, R29, R6, P5, P6 ;  /* 0x0000001d041e9210 */ /* 0x000fe40002fec406 */
[----:B------:R-:W-:Y:S02]  /*304f0*/  @P0 LOP3.LUT R0, R0, 0x10, RZ, 0xfc, !PT ;  /* 0x0000001000000812 */ /* 0x000fe400078efcff */
[----:B0-----:R-:W-:-:S04]  /*30500*/  @!P0 IADD3 R34, P5, P6, R12, R14, R3 ;  /* 0x0000000e0c228210 */ /* 0x001fc80007ebe003 */
[----:B------:R-:W-:Y:S02]  /*30510*/  @!P0 IADD3.X R35, R29, R15, R4, P5, P6 ;  /* 0x0000000f1d238210 */ /* 0x000fe40002fec404 */
[----:B------:R-:W-:Y:S02]  /*30520*/  ISETP.LT.OR P0, PT, R27, 0x39, !P3 ;  /* 0x000000391b00780c */ /* 0x000fe40005f01670 */
[----:B-1----:R-:W-:-:S05]  /*30530*/  @!P1 IADD3 R16, P4, R28, R16, RZ ;  /* 0x000000101c109210 */ /* 0x002fca0007f9e0ff */
[----:B------:R-:W-:Y:S01]  /*30540*/  @!P1 IMAD.X R17, R30, 0x1, R17, P4 ;  /* 0x000000011e119824 */ /* 0x000fe200020e0611 */
[C---:B------:R-:W-:Y:S02]  /*30550*/  LOP3.LUT P6, RZ, R0.reuse, 0x100, RZ, 0xc0, !PT ;  /* 0x0000010000ff7812 */ /* 0x040fe400078cc0ff */
[----:B------:R-:W-:-:S04]  /*30560*/  LOP3.LUT R0, R0, 0xffffffbf, RZ, 0xc0, !PT ;  /* 0xffffffbf00007812 */ /* 0x000fc800078ec0ff */
[----:B------:R-:W-:Y:S02]  /*30570*/  @P0 LOP3.LUT R0, R0, 0x40, RZ, 0xfc, !PT ;  /* 0x0000004000000812 */ /* 0x000fe400078efcff */
[----:B------:R-:W-:-:S04]  /*30580*/  LOP3.LUT R11, R11, 0xfffff7ff, RZ, 0xc0, !PT ;  /* 0xfffff7ff0b0b7812 */ /* 0x000fc800078ec0ff */
[----:B------:R-:W-:-:S04]  /*30590*/  @P3 LOP3.LUT R11, R11, 0x800, RZ, 0xfc, !PT ;  /* 0x000008000b0b3812 */ /* 0x000fc800078efcff */
[----:B------:R-:W-:Y:S01]  /*305a0*/  LOP3.LUT R11, R11, 0xfffffbff, RZ, 0xc0, !PT ;  /* 0xfffffbff0b0b7812 */ /* 0x000fe200078ec0ff */
[----:B--2---:R-:W-:-:S05]  /*305b0*/  FMUL R14, R49, UR41 ;  /* 0x00000029310e7c20 */ /* 0x004fca0008400000 */
[----:B------:R-:W-:-:S05]  /*305c0*/  F2FP.SATFINITE.E4M3.F32.PACK_AB_MERGE_C R14, RZ, R14, RZ ;  /* 0x0000000eff0e723e */ /* 0x000fca00048070ff */
[----:B------:R0:W-:Y:S02]  /*305d0*/  @!P1 STG.E.U8 desc[UR46][R16.64+0x19], R14 ;  /* 0x0000190e10009986 */ /* 0x0001e4000c10112e */
[----:B0-----:R-:W0:Y:S02]  /*305e0*/  @!P0 LDC.64 R14, c[0x0][0x5c0] ;  /* 0x00017000ff0e8b82 */ /* 0x001e240000000a00 */
[----:B0-----:R-:W-:-:S04]  /*305f0*/  @!P0 IADD3 R52, P1, P4, R12, R14, R3 ;  /* 0x0000000e0c348210 */ /* 0x001fc80007c3e003 */
[----:B------:R-:W-:Y:S02]  /*30600*/  @!P0 IADD3.X R53, R29, R15, R4, P1, P4 ;  /* 0x0000000f1d358210 */ /* 0x000fe40000fe8404 */
[----:B------:R-:W-:-:S13]  /*30610*/  ISETP.LT.OR P0, PT, R27, 0x3a, !P3 ;  /* 0x0000003a1b00780c */ /* 0x000fda0005f01670 */
[----:B------:R-:W0:Y:S01]  /*30620*/  @!P0 LDC.64 R14, c[0x0][0x5c0] ;  /* 0x00017000ff0e8b82 */ /* 0x000e220000000a00 */
[----:B------:R-:W-:Y:S02]  /*30630*/  @P0 LOP3.LUT R11, R11, 0x400, RZ, 0xfc, !PT ;  /* 0x000004000b0b0812 */ /* 0x000fe400078efcff */
[----:B0-----:R-:W-:-:S04]  /*30640*/  @!P0 IADD3 R58, P1, P4, R12, R14, R3 ;  /* 0x0000000e0c3a8210 */ /* 0x001fc80007c3e003 */
[----:B------:R-:W-:Y:S02]  /*30650*/  @!P0 IADD3.X R59, R29, R15, R4, P1, P4 ;  /* 0x0000000f1d3b8210 */ /* 0x000fe40000fe8404 */
[----:B------:R-:W-:Y:S01]  /*30660*/  ISETP.LT.OR P0, PT, R27, 0x21, !P2 ;  /* 0x000000211b00780c */ /* 0x000fe20005701670 */
[----:B---3--:R-:W-:-:S05]  /*30670*/  FMUL R14, R48, UR41 ;  /* 0x00000029300e7c20 */ /* 0x008fca0008400000 */
[----:B------:R-:W-:-:S05]  /*30680*/  F2FP.SATFINITE.E4M3.F32.PACK_AB_MERGE_C R14, RZ, R14, RZ ;  /* 0x0000000eff0e723e */ /* 0x000fca00048070ff */
[----:B------:R0:W-:Y:S02]  /*30690*/  @!P6 STG.E.U8 desc[UR46][R42.64], R14 ;  /* 0x0000000e2a00e986 */ /* 0x0001e4000c10112e */
[----:B0-----:R-:W0:Y:S01]  /*306a0*/  @!P0 LDC.64 R14, c[0x0][0x5c0] ;  /* 0x00017000ff0e8b82 */ /* 0x001e220000000a00 */
[C---:B------:R-:W-:Y:S02]  /*306b0*/  LOP3.LUT P3, RZ, R0.reuse, 0x4, RZ, 0xc0, !PT ;  /* 0x0000000400ff7812 */ /* 0x040fe4000786c0ff */
[----:B------:R-:W-:-:S04]  /*306c0*/  LOP3.LUT R0, R0, 0xfffffeff, RZ, 0xc0, !PT ;  /* 0xfffffeff00007812 */ /* 0x000fc800078ec0ff */
[----:B------:R-:W-:Y:S02]  /*306d0*/  @P0 LOP3.LUT R0, R0, 0x100, RZ, 0xfc, !PT ;  /* 0x0000010000000812 */ /* 0x000fe400078efcff */
[----:B0-----:R-:W-:-:S04]  /*306e0*/  @!P0 IADD3 R48, P1, P4, R12, R14, R7 ;  /* 0x0000000e0c308210 */ /* 0x001fc80007c3e007 */
[----:B------:R-:W-:Y:S02]  /*306f0*/  @!P0 IADD3.X R49, R29, R15, R6, P1, P4 ;  /* 0x0000000f1d318210 */ /* 0x000fe40000fe8406 */
[----:B------:R-:W-:-:S04]  /*30700*/  ISETP.GE.AND P1, PT, R26, 0x109, PT ;  /* 0x000001091a00780c */ /* 0x000fc80003f26270 */
[----:B------:R-:W-:Y:S02]  /*30710*/  ISETP.LT.OR P4, PT, R27, 0x1, !P1 ;  /* 0x000000011b00780c */ /* 0x000fe40004f81670 */
[----:B------:R-:W-:Y:S01]  /*30720*/  LOP3.LUT P0, RZ, R0, 0x200, RZ, 0xc0, !PT ;  /* 0x0000020000ff7812 */ /* 0x000fe2000780c0ff */
[----:B----4-:R-:W-:Y:S02]  /*30730*/  FMUL R14, R56, UR41 ;  /* 0x00000029380e7c20 */ /* 0x010fe40008400000 */
[----:B------:R-:W2:Y:S01]  /*30740*/  LDL.LU R56, [R1+0x254] ;  /* 0x0002540001387983 */ /* 0x000ea20000300800 */
[----:B------:R-:W-:-:S07]  /*30750*/  LOP3.LUT R11, R11, 0xffffbfff, RZ, 0xc0, !PT ;  /* 0xffffbfff0b0b7812 */ /* 0x000fce00078ec0ff */
[----:B------:R-:W0:Y:S02]  /*30760*/  @!P4 LDC.64 R16, c[0x0][0x5c0] ;  /* 0x00017000ff10cb82 */ /* 0x000e240000000a00 */
[----:B------:R-:W-:Y:S02]  /*30770*/  @P0 LOP3.LUT R11, R11, 0x4000, RZ, 0xfc, !PT ;  /* 0x000040000b0b0812 */ /* 0x000fe400078efcff */
[----:B------:R-:W-:Y:S02]  /*30780*/  ISETP.LT.OR P0, PT, R27, 0x22, !P2 ;  /* 0x000000221b00780c */ /* 0x000fe40005701670 */
[----:B------:R-:W-:Y:S02]  /*30790*/  F2FP.SATFINITE.E4M3.F32.PACK_AB_MERGE_C R14, RZ, R14, RZ ;  /* 0x0000000eff0e723e */ /* 0x000fe400048070ff */
[----:B------:R-:W-:-:S03]  /*307a0*/  @!P4 IADD3 R15, P5, P6, R3, R12, R9 ;  /* 0x0000000c030fc210 */ /* 0x000fc60007ebe009 */
[----:B------:R1:W-:Y:S01]  /*307b0*/  @!P3 STG.E.U8 desc[UR46][R20.64+0x1], R14 ;  /* 0x0000010e1400b986 */ /* 0x0003e2000c10112e */
[----:B0-----:R-:W-:-:S05]  /*307c0*/  @!P4 IADD3 R16, P3, R15, R16, RZ ;  /* 0x000000100f10c210 */ /* 0x001fca0007f7e0ff */
[----:B-1----:R-:W0:Y:S01]  /*307d0*/  @!P0 LDC.64 R14, c[0x0][0x5c0] ;  /* 0x00017000ff0e8b82 */ /* 0x002e220000000a00 */
[----:B------:R-:W-:Y:S02]  /*307e0*/  @!P4 IADD3.X R28, R4, R29, R8, P5, P6 ;  /* 0x0000001d041cc210 */ /* 0x000fe40002fec408 */
[----:B0-----:R-:W-:Y:S01]  /*307f0*/  @!P0 IADD3 R30, P5, P6, R12, R14, R7 ;  /* 0x0000000e0c1e8210 */ /* 0x001fe20007ebe007 */
[----:B------:R-:W-:Y:S02]  /*30800*/  FMUL R14, R62, UR41 ;  /* 0x000000293e0e7c20 */ /* 0x000fe40008400000 */
[----:B------:R-:W3:Y:S01]  /*30810*/  LDL.LU R62, [R1+0x258] ;  /* 0x00025800013e7983 */ /* 0x000ee20000300800 */
[----:B------:R-:W-:Y:S02]  /*30820*/  @!P4 IMAD.X R17, R28, 0x1, R17, P3 ;  /* 0x000000011c11c824 */ /* 0x000fe400018e0611 */
[----:B------:R-:W-:Y:S01]  /*30830*/  F2FP.SATFINITE.E4M3.F32.PACK_AB_MERGE_C R14, RZ, R14, RZ ;  /* 0x0000000eff0e723e */ /* 0x000fe200048070ff */
[----:B------:R-:W4:Y:S04]  /*30840*/  LDL.LU R63, [R1+0x25c] ;  /* 0x00025c00013f7983 */ /* 0x000f280000300800 */
[----:B------:R0:W-:Y:S01]  /*30850*/  @!P4 STG.E.U8 desc[UR46][R16.64], R14 ;  /* 0x0000000e1000c986 */ /* 0x0001e2000c10112e */
[----:B------:R-:W-:-:S02]  /*30860*/  ISETP.LT.OR P4, PT, R27, 0x2, !P1 ;  /* 0x000000021b00780c */ /* 0x000fc40004f81670 */
[----:B------:R-:W-:-:S11]  /*30870*/  @!P0 IADD3.X R31, R29, R15, R6, P5, P6 ;  /* 0x0000000f1d1f8210 */ /* 0x000fd60002fec406 */
[----:B0-----:R-:W0:Y:S01]  /*30880*/  @!P4 LDC.64 R14, c[0x0][0x5c0] ;  /* 0x00017000ff0ecb82 */ /* 0x001e220000000a00 */
[----:B------:R-:W-:-:S04]  /*30890*/  LOP3.LUT R0, R0, 0xfffffffb, RZ, 0xc0, !PT ;  /* 0xfffffffb00007812 */ /* 0x000fc800078ec0ff */
[----:B------:R-:W-:Y:S02]  /*308a0*/  @P0 LOP3.LUT R0, R0, 0x4, RZ, 0xfc, !PT ;  /* 0x0000000400000812 */ /* 0x000fe400078efcff */
[----:B------:R-:W-:Y:S02]  /*308b0*/  ISETP.LT.OR P0, PT, R27, 0x29, !P2 ;  /* 0x000000291b00780c */ /* 0x000fe40005701670 */
[----:B------:R-:W-:-:S04]  /*308c0*/  @!P4 IADD3 R16, P5, P6, R3, R12, R9 ;  /* 0x0000000c0310c210 */ /* 0x000fc80007ebe009 */
[----:B------:R-:W-:Y:S02]  /*308d0*/  @!P4 IADD3.X R17, R4, R29, R8, P5, P6 ;  /* 0x0000001d0411c210 */ /* 0x000fe40002fec408 */
[----:B0-----:R-:W-:-:S05]  /*308e0*/  @!P4 IADD3 R16, P5, R16, R14, RZ ;  /* 0x0000000e1010c210 */ /* 0x001fca0007fbe0ff */
[----:B------:R-:W-:Y:S02]  /*308f0*/  @!P4 IMAD.X R17, R17, 0x1, R15, P5 ;  /* 0x000000011111c824 */ /* 0x000fe400028e060f */
[----:B------:R-:W0:Y:S02]  /*30900*/  @!P0 LDC.64 R14, c[0x0][0x5c0] ;  /* 0x00017000ff0e8b82 */ /* 0x000e240000000a00 */
[----:B0-----:R-:W-:Y:S01]  /*30910*/  @!P0 IADD3 R42, P5, P6, R12, R14, R7 ;  /* 0x0000000e0c2a8210 */ /* 0x001fe20007ebe007 */
[----:B------:R-:W-:-:S03]  /*30920*/  FMUL R14, R57, UR41 ;  /* 0x00000029390e7c20 */ /* 0x000fc60008400000 */
[----:B------:R-:W-:Y:S02]  /*30930*/  @!P0 IADD3.X R43, R29, R15, R6, P5, P6 ;  /* 0x0000000f1d2b8210 */ /* 0x000fe40002fec406 */
[----:B------:R-:W-:Y:S02]  /*30940*/  ISETP.LT.OR P6, PT, R27, 0x2a, !P2 ;  /* 0x0000002a1b00780c */ /* 0x000fe400057c1670 */
[----:B------:R-:W-:-:S05]  /*30950*/  F2FP.SATFINITE.E4M3.F32.PACK_AB_MERGE_C R14, RZ, R14, RZ ;  /* 0x0000000eff0e723e */ /* 0x000fca00048070ff */
[----:B------:R0:W-:Y:S06]  /*30960*/  @!P4 STG.E.U8 desc[UR46][R16.64+0x1], R14 ;  /* 0x0000010e1000c986 */ /* 0x0001ec000c10112e */
[----:B0-----:R-:W0:Y:S01]  /*30970*/  @!P6 LDC.64 R14, c[0x0][0x5c0] ;  /* 0x00017000ff0eeb82 */ /* 0x001e220000000a00 */
[C---:B------:R-:W-:Y:S02]  /*30980*/  LOP3.LUT P3, RZ, R0.reuse, 0x400, RZ, 0xc0, !PT ;  /* 0x0000040000ff7812 */ /* 0x040fe4000786c0ff */
[----:B------:R-:W-:-:S04]  /*30990*/  LOP3.LUT R0, R0, 0xfffbffff, RZ, 0xc0, !PT ;  /* 0xfffbffff00007812 */ /* 0x000fc800078ec0ff */
[----:B------:R-:W-:Y:S02]  /*309a0*/  @P0 LOP3.LUT R0, R0, 0x40000, RZ, 0xfc, !PT ;  /* 0x0004000000000812 */ /* 0x000fe400078efcff */
[----:B------:R-:W-:Y:S02]  /*309b0*/  LOP3.LUT P0, RZ, R11, 0x4000, RZ, 0xc0, !PT ;  /* 0x000040000bff7812 */ /* 0x000fe4000780c0ff */
[----:B0-----:R-:W-:-:S04]  /*309c0*/  @!P6 IADD3 R20, P4, P5, R12, R14, R7 ;  /* 0x0000000e0c14e210 */ /* 0x001fc80007d9e007 */
[----:B------:R-:W-:Y:S01]  /*309d0*/  @!P6 IADD3.X R21, R29, R15, R6, P4, P5 ;  /* 0x0000000f1d15e210 */ /* 0x000fe200027ea406 */
[----:B--2---:R-:W-:-:S05]  /*309e0*/  FMUL R14, R56, UR41 ;  /* 0x00000029380e7c20 */ /* 0x004fca0008400000 */
[----:B------:R-:W-:-:S05]  /*309f0*/  F2FP.SATFINITE.E4M3.F32.PACK_AB_MERGE_C R14, RZ, R14, RZ ;  /* 0x0000000eff0e723e */ /* 0x000fca00048070ff */
[----:B------:R0:W-:Y:S01]  /*30a00*/  @!P0 STG.E.U8 desc[UR46][R38.64+0x8], R14 ;  /* 0x0000080e26008986 */ /* 0x0001e2000c10112e */
[----:B------:R-:W-:-:S13]  /*30a10*/  ISETP.LT.OR P0, PT, R27, 0x31, !P2 ;  /* 0x000000311b00780c */ /* 0x000fda0005701670 */
[----:B0-----:R-:W0:Y:S02]  /*30a20*/  @!P0 LDC.64 R14, c[0x0][0x5c0] ;  /* 0x00017000ff0e8b82 */ /* 0x001e240000000a00 */
[----:B0-----:R-:W-:Y:S01]  /*30a30*/  @!P0 IADD3 R56, P4, P5, R12, R14, R7 ;  /* 0x0000000e0c388210 */ /* 0x001fe20007d9e007 */
[----:B---3--:R-:W-:Y:S02]  /*30a40*/  FMUL R14, R62, UR41 ;  /* 0x000000293e0e7c20 */ /* 0x008fe40008400000 */
[----:B------:R-:W2:Y:S04]  /*30a50*/  LDL.LU R62, [R1+0x260] ;  /* 0x00026000013e7983 */ /* 0x000ea80000300800 */
[----:B------:R-:W3:Y:S01]  /*30a60*/  LDL.LU R64, [R1+0x264] ;  /* 0x0002640001407983 */ /* 0x000ee20000300800 */
[----:B------:R-:W-:-:S02]  /*30a70*/  @!P0 IADD3.X R57, R29, R15, R6, P4, P5 ;  /* 0x0000000f1d398210 */ /* 0x000fc400027ea406 */
[----:B------:R-:W-:Y:S02]  /*30a80*/  ISETP.LT.OR P4, PT, R27, 0x9, !P1 ;  /* 0x000000091b00780c */ /* 0x000fe40004f81670 */
[----:B------:R-:W-:-:S11]  /*30a90*/  F2FP.SATFINITE.E4M3.F32.PACK_AB_MERGE_C R14, RZ, R14, RZ ;  /* 0x0000000eff0e723e */ /* 0x000fd600048070ff */
[----:B------:R-:W0:Y:S01]  /*30aa0*/  @!P4 LDC.64 R16, c[0x0][0x5c0] ;  /* 0x00017000ff10cb82 */ /* 0x000e220000000a00 */
[----:B------:R-:W-:Y:S01]  /*30ab0*/  LOP3.LUT R0, R0, 0xfff7ffff, RZ, 0xc0, !PT ;  /* 0xfff7ffff00007812 */ /* 0x000fe200078ec0ff */
[----:B------:R1:W-:Y:S01]  /*30ac0*/  @!P3 STG.E.U8 desc[UR46][R22.64+0x9], R14 ;  /* 0x0000090e1600b986 */ /* 0x0003e2000c10112e */
[----:B------:R-:W-:Y:S02]  /*30ad0*/  ISETP.LT.OR P3, PT, R27, 0x32, !P2 ;  /* 0x000000321b00780c */ /* 0x000fe40005761670 */
[----:B------:R-:W-:Y:S02]  /*30ae0*/  @P6 LOP3.LUT R0, R0, 0x80000, RZ, 0xfc, !PT ;  /* 0x0008000000006812 */ /* 0x000fe400078efcff */
[----:B------:R-:W-:Y:S02]  /*30af0*/  @!P4 IADD3 R15, P5, P6, R3, R12, R9 ;  /* 0x0000000c030fc210 */ /* 0x000fe40007ebe009 */
[----:B------:R-:W-:-:S04]  /*30b00*/  LOP3.LUT R0, R0, 0xffefffff, RZ, 0xc0, !PT ;  /* 0xffefffff00007812 */ /* 0x000fc800078ec0ff */
[----:B------:R-:W-:Y:S02]  /*30b10*/  @P0 LOP3.LUT R0, R0, 0x100000, RZ, 0xfc, !PT ;  /* 0x0010000000000812 */ /* 0x000fe400078efcff */
[----:B0-----:R-:W-:Y:S02]  /*30b20*/  @!P4 IADD3 R16, P0, R15, R16, RZ ;  /* 0x000000100f10c210 */ /* 0x001fe40007f1e0ff */
[----:B-1----:R-:W0:Y:S01]  /*30b30*/  @!P3 LDC.64 R14, c[0x0][0x5c0] ;  /* 0x00017000ff0ebb82 */ /* 0x002e220000000a00 */
[----:B------:R-:W-:-:S05]  /*30b40*/  @!P4 IADD3.X R28, R4, R29, R8, P5, P6 ;  /* 0x0000001d041cc210 */ /* 0x000fca0002fec408 */
[----:B------:R-:W-:Y:S01]  /*30b50*/  @!P4 IMAD.X R17, R28, 0x1, R17, P0 ;  /* 0x000000011c11c824 */ /* 0x000fe200000e0611 */
[----:B0-----:R-:W-:Y:S01]  /*30b60*/  @!P3 IADD3 R36, P5, P6, R12, R14, R7 ;  /* 0x0000000e0c24b210 */ /* 0x001fe20007ebe007 */
[----:B----4-:R-:W-:Y:S01]  /*30b70*/  FMUL R14, R63, UR41 ;  /* 0x000000293f0e7c20 */ /* 0x010fe20008400000 */
[----:B------:R-:W-:Y:S01]  /*30b80*/  ISETP.LT.OR P0, PT, R27, 0x39, !P2 ;  /* 0x000000391b00780c */ /* 0x000fe20005701670 */
[----:B------:R-:W4:Y:S03]  /*30b90*/  LDL.LU R63, [R1+0x268] ;  /* 0x00026800013f7983 */ /* 0x000f260000300800 */
[----:B------:R-:W-:-:S05]  /*30ba0*/  F2FP.SATFINITE.E4M3.F32.PACK_AB_MERGE_C R14, RZ, R14, RZ ;  /* 0x0000000eff0e723e */ /* 0x000fca00048070ff */
[----:B------:R0:W-:Y:S01]  /*30bb0*/  @!P4 STG.E.U8 desc[UR46][R16.64+0x8], R14 ;  /* 0x0000080e1000c986 */ /* 0x0001e2000c10112e */
[----:B------:R-:W-:Y:S02]  /*30bc0*/  ISETP.LT.OR P4, PT, R27, 0xa, !P1 ;  /* 0x0000000a1b00780c */ /* 0x000fe40004f81670 */
[----:B------:R-:W-:-:S11]  /*30bd0*/  @!P3 IADD3.X R37, R29, R15, R6, P5, P6 ;  /* 0x0000000f1d25b210 */ /* 0x000fd60002fec406 */
[----:B0-----:R-:W0:Y:S01]  /*30be0*/  @!P4 LDC.64 R14, c[0x0][0x5c0] ;  /* 0x00017000ff0ecb82 */ /* 0x001e220000000a00 */
[----:B------:R-:W-:-:S04]  /*30bf0*/  @!P4 IADD3 R16, P5, P6, R3, R12, R9 ;  /* 0x0000000c0310c210 */ /* 0x000fc80007ebe009 */
[----:B------:R-:W-:Y:S02]  /*30c00*/  @!P4 IADD3.X R17, R4, R29, R8, P5, P6 ;  /* 0x0000001d0411c210 */ /* 0x000fe40002fec408 */
[----:B0-----:R-:W-:-:S05]  /*30c10*/  @!P4 IADD3 R16, P5, R16, R14, RZ ;  /* 0x0000000e1010c210 */ /* 0x001fca0007fbe0ff */
[----:B------:R-:W-:Y:S02]  /*30c20*/  @!P4 IMAD.X R17, R17, 0x1, R15, P5 ;  /* 0x000000011111c824 */ /* 0x000fe400028e060f */
[----:B------:R-:W0:Y:S02]  /*30c30*/  @!P0 LDC.64 R14, c[0x0][0x5c0] ;  /* 0x00017000ff0e8b82 */ /* 0x000e240000000a00 */
[----:B0-----:R-:W-:Y:S02]  /*30c40*/  @!P0 IADD3 R38, P5, P6, R12, R14, R7 ;  /* 0x0000000e0c268210 */ /* 0x001fe40007ebe007 */
[----:B------:R-:W-:-:S04]  /*30c50*/  LOP3.LUT R0, R0, 0xfffffdff, RZ, 0xc0, !PT ;  /* 0xfffffdff00007812 */ /* 0x000fc800078ec0ff */
[----:B------:R-:W-:-:S04]  /*30c60*/  @P3 LOP3.LUT R0, R0, 0x200, RZ, 0xfc, !PT ;  /* 0x0000020000003812 */ /* 0x000fc800078efcff */
[C---:B------:R-:W-:Y:S02]  /*30c70*/  LOP3.LUT P3, RZ, R0.reuse, 0x8, RZ, 0xc0, !PT ;  /* 0x0000000800ff7812 */ /* 0x040fe4000786c0ff */
[----:B------:R-:W-:Y:S02]  /*30c80*/  LOP3.LUT R0, R0, 0xfffffbff, RZ, 0xc0, !PT ;  /* 0xfffffbff00007812 */ /* 0x000fe400078ec0ff */
[----:B------:R-:W-:Y:S02]  /*30c90*/  @!P0 IADD3.X R39, R29, R15, R6, P5, P6 ;  /* 0x0000000f1d278210 */ /* 0x000fe40002fec406 */
[----:B------:R-:W-:Y:S02]  /*30ca0*/  @P0 LOP3.LUT R0, R0, 0x400, RZ, 0xfc, !PT ;  /* 0x0000040000000812 */ /* 0x000fe400078efcff */
[----:B------:R-:W-:Y:S01]  /*30cb0*/  ISETP.LT.OR P0, PT, R27, 0x3a, !P2 ;  /* 0x0000003a1b00780c */ /* 0x000fe20005701670 */
[----:B--2---:R-:W-:Y:S02]  /*30cc0*/  FMUL R14, R62, UR41 ;  /* 0x000000293e0e7c20 */ /* 0x004fe40008400000 */
[----:B------:R-:W2:Y:S03]  /*30cd0*/  LDL.LU R62, [R1+0x26c] ;  /* 0x00026c00013e7983 */ /* 0x000ea60000300800 */
[----:B------:R-:W-:-:S05]  /*30ce0*/  F2FP.SATFINITE.E4M3.F32.PACK_AB_MERGE_C R14, RZ, R14, RZ ;  /* 0x0000000eff0e723e */ /* 0x000fca00048070ff */
[----:B------:R0:W-:Y:S02]  /*30cf0*/  @!P4 STG.E.U8 desc[UR46][R16.64+0x9], R14 ;  /* 0x0000090e1000c986 */ /* 0x0001e4000c10112e */
[----:B0-----:R-:W0:Y:S02]  /*30d00*/  @!P0 LDC.64 R14, c[0x0][0x5c0] ;  /* 0x00017000ff0e8b82 */ /* 0x001e240000000a00 */
[----:B0-----:R-:W-:Y:S01]  /*30d10*/  @!P0 IADD3 R22, P4, P5, R12, R14, R7 ;  /* 0x0000000e0c168210 */ /* 0x001fe20007d9e007 */
[----:B---3--:R-:W-:Y:S02]  /*30d20*/  FMUL R14, R64, UR41 ;  /* 0x00000029400e7c20 */ /* 0x008fe40008400000 */
[----:B------:R-:W3:Y:S04]  /*30d30*/  LDL.LU R64, [R1+0x270] ;  /* 0x0002700001407983 */ /* 0x000ee80000300800 */
[----:B------:R-:W3:Y:S04]  /*30d40*/  LDL.LU R67, [R1+0x274] ;  /* 0x0002740001437983 */ /* 0x000ee80000300800 */
[----:B------:R-:W3:Y:S01]  /*30d50*/  LDL.LU R66, [R1+0x278] ;  /* 0x0002780001427983 */ /* 0x000ee20000300800 */
[----:B------:R-:W-:-:S02]  /*30d60*/  LOP3.LUT P6, RZ, R0, 0x800, RZ, 0xc0, !PT ;  /* 0x0000080000ff7812 */ /* 0x000fc400078cc0ff */
[----:B------:R-:W-:Y:S01]  /*30d70*/  LOP3.LUT R0, R0, 0xffdfffff, RZ, 0xc0, !PT ;  /* 0xffdfffff00007812 */ /* 0x000fe200078ec0ff */
[----:B------:R-:W3:Y:S01]  /*30d80*/  LDL.LU R68, [R1+0x27c] ;  /* 0x00027c0001447983 */ /* 0x000ee20000300800 */
[----:B------:R-:W-:Y:S02]  /*30d90*/  LOP3.LUT R11, R11, 0xffffefff, RZ, 0xc0, !PT ;  /* 0xffffefff0b0b7812 */ /* 0x000fe400078ec0ff */
[----:B------:R-:W-:Y:S02]  /*30da0*/  @P0 LOP3.LUT R0, R0, 0x200000, RZ, 0xfc, !PT ;  /* 0x0020000000000812 */ /* 0x000fe400078efcff */
[----:B------:R-:W-:Y:S02]  /*30db0*/  @!P0 IADD3.X R23, R29, R15, R6, P4, P5 ;  /* 0x0000000f1d178210 */ /* 0x000fe400027ea406 */
[----:B------:R-:W-:Y:S02]  /*30dc0*/  ISETP.GE.AND P0, PT, R26, 0x101, PT ;  /* 0x000001011a00780c */ /* 0x000fe40003f06270 */
[----:B------:R-:W-:-:S02]  /*30dd0*/  @P2 LOP3.LUT R11, R11, 0x1000, RZ, 0xfc, !PT ;  /* 0x000010000b0b2812 */ /* 0x000fc400078efcff */
[----:B------:R-:W-:Y:S02]  /*30de0*/  ISETP.LT.OR P2, PT, R27, 0x21, !P0 ;  /* 0x000000211b00780c */ /* 0x000fe40004741670 */
[----:B------:R-:W-:-:S05]  /*30df0*/  F2FP.SATFINITE.E4M3.F32.PACK_AB_MERGE_C R14, RZ, R14, RZ ;  /* 0x0000000eff0e723e */ /* 0x000fca00048070ff */
[----:B------:R0:W-:Y:S06]  /*30e00*/  @!P6 STG.E.U8 desc[UR46][R44.64+0x10], R14 ;  /* 0x0000100e2c00e986 */ /* 0x0001ec000c10112e */
[----:B0-----:R-:W0:Y:S01]  /*30e10*/  @!P2 LDC.64 R14, c[0x0][0x5c0] ;  /* 0x00017000ff0eab82 */ /* 0x001e220000000a00 */
[----:B------:R-:W-:-:S04]  /*30e20*/  LOP3.LUT R0, R0, 0xfffff7ff, RZ, 0xc0, !PT ;  /* 0xfffff7ff00007812 */ /* 0x000fc800078ec0ff */
[----:B------:R-:W-:Y:S02]  /*30e30*/  @P2 LOP3.LUT R0, R0, 0x800, RZ, 0xfc, !PT ;  /* 0x0000080000002812 */ /* 0x000fe400078efcff */
[----:B0-----:R-:W-:-:S04]  /*30e40*/  @!P2 IADD3 R44, P4, P5, R12, R14, R9 ;  /* 0x0000000e0c2ca210 */ /* 0x001fc80007d9e009 */
[----:B------:R-:W-:Y:S02]  /*30e50*/  @!P2 IADD3.X R45, R29, R15, R8, P4, P5 ;  /* 0x0000000f1d2da210 */ /* 0x000fe400027ea408 */
[----:B------:R-:W-:Y:S02]  /*30e60*/  ISETP.LT.OR P4, PT, R27, 0x11, !P1 ;  /* 0x000000111b00780c */ /* 0x000fe40004f81670 */
[----:B------:R-:W-:Y:S02]  /*30e70*/  LOP3.LUT P2, RZ, R0, 0x1000, RZ, 0xc0, !PT ;  /* 0x0000100000ff7812 */ /* 0x000fe4000784c0ff */
[----:B------:R-:W-:-:S09]  /*30e80*/  LOP3.LUT R11, R11, 0xffffdfff, RZ, 0xc0, !PT ;  /* 0xffffdfff0b0b7812 */ /* 0x000fd200078ec0ff */
[----:B------:R-:W0:Y:S02]  /*30e90*/  @!P4 LDC.64 R16, c[0x0][0x5c0] ;  /* 0x00017000ff10cb82 */ /* 0x000e240000000a00 */
[----:B------:R-:W-:Y:S01]  /*30ea0*/  @P2 LOP3.LUT R11, R11, 0x2000, RZ, 0xfc, !PT ;  /* 0x000020000b0b2812 */ /* 0x000fe200078efcff */
[----:B----4-:R-:W-:Y:S01]  /*30eb0*/  FMUL R14, R63, UR41 ;  /* 0x000000293f0e7c20 */ /* 0x010fe20008400000 */
[----:B------:R-:W-:Y:S02]  /*30ec0*/  ISETP.LT.OR P2, PT, R27, 0x22, !P0 ;  /* 0x000000221b00780c */ /* 0x000fe40004741670 */
[----:B------:R-:W-:Y:S02]  /*30ed0*/  @!P4 IADD3 R15, P5, P6, R3, R12, R9 ;  /* 0x0000000c030fc210 */ /* 0x000fe40007ebe009 */
[----:B------:R-:W-:-:S05]  /*30ee0*/  F2FP.SATFINITE.E4M3.F32.PACK_AB_MERGE_C R14, RZ, R14, RZ ;  /* 0x0000000eff0e723e */ /* 0x000fca00048070ff */
[----:B------:R1:W-:Y:S01]  /*30ef0*/  @!P3 STG.E.U8 desc[UR46][R18.64+0x11], R14 ;  /* 0x0000110e1200b986 */ /* 0x0003e2000c10112e */
[----:B0-----:R-:W-:-:S03]  /*30f00*/  @!P4 IADD3 R16, P3, R15, R16, RZ ;  /* 0x000000100f10c210 */ /* 0x001fc60007f7e0ff */
[----:B-1----:R-:W0:Y:S01]  /*30f10*/  @!P2 LDC.64 R14, c[0x0][0x5c0] ;  /* 0x00017000ff0eab82 */ /* 0x002e220000000a00 */
[----:B------:R-:W-:-:S05]  /*30f20*/  @!P4 IADD3.X R28, R4, R29, R8, P5, P6 ;  /* 0x0000001d041cc210 */ /* 0x000fca0002fec408 */
[----:B------:R-:W-:Y:S01]  /*30f30*/  @!P4 IMAD.X R17, R28, 0x1, R17, P3 ;  /* 0x000000011c11c824 */ /* 0x000fe200018e0611 */
[----:B0-----:R-:W-:-:S04]  /*30f40*/  @!P2 IADD3 R18, P5, P6, R12, R14, R9 ;  /* 0x0000000e0c12a210 */ /* 0x001fc80007ebe009 */
[----:B------:R-:W-:Y:S02]  /*30f50*/  @!P2 IADD3.X R19, R29, R15, R8, P5, P6 ;  /* 0x0000000f1d13a210 */ /* 0x000fe40002fec408 */
[----:B------:R-:W-:-:S04]  /*30f60*/  LOP3.LUT R0, R0, 0xfffffff7, RZ, 0xc0, !PT ;  /* 0xfffffff700007812 */ /* 0x000fc800078ec0ff */
[----:B------:R-:W-:Y:S02]  /*30f70*/  @P2 LOP3.LUT R0, R0, 0x8, RZ, 0xfc, !PT ;  /* 0x0000000800002812 */ /* 0x000fe400078efcff */
[----:B------:R-:W-:Y:S01]  /*30f80*/  ISETP.LT.OR P2, PT, R27, 0x29, !P0 ;  /* 0x000000291b00780c */ /* 0x000fe20004741670 */
[----:B--2---:R-:W-:-:S05]  /*30f90*/  FMUL R14, R62, UR41 ;  /* 0x000000293e0e7c20 */ /* 0x004fca0008400000 */
[----:B------:R-:W-:-:S05]  /*30fa0*/  F2FP.SATFINITE.E4M3.F32.PACK_AB_MERGE_C R14, RZ, R14, RZ ;  /* 0x0000000eff0e723e */ /* 0x000fca00048070ff */
[----:B------:R0:W-:Y:S01]  /*30fb0*/  @!P4 STG.E.U8 desc[UR46][R16.64+0x10], R14 ;  /* 0x0000100e1000c986 */ /* 0x0001e2000c10112e */
[----:B------:R-:W-:-:S13]  /*30fc0*/  ISETP.LT.OR P4, PT, R27, 0x12, !P1 ;  /* 0x000000121b00780c */ /* 0x000fda0004f81670 */
[----:B0-----:R-:W0:Y:S01]  /*30fd0*/  @!P4 LDC.64 R14, c[0x0][0x5c0] ;  /* 0x00017000ff0ecb82 */ /* 0x001e220000000a00 */
[----:B------:R-:W-:-:S04]  /*30fe0*/  @!P4 IADD3 R16, P5, P6, R3, R12, R9 ;  /* 0x0000000c0310c210 */ /* 0x000fc80007ebe009 */
[----:B------:R-:W-:Y:S02]  /*30ff0*/  @!P4 IADD3.X R17, R4, R29, R8, P5, P6 ;  /* 0x0000001d0411c210 */ /* 0x000fe40002fec408 */
[----:B0-----:R-:W-:-:S05]  /*31000*/  @!P4 IADD3 R16, P5, R16, R14, RZ ;  /* 0x0000000e1010c210 */ /* 0x001fca0007fbe0ff */
[----:B------:R-:W-:Y:S02]  /*31010*/  @!P4 IMAD.X R17, R17, 0x1, R15, P5 ;  /* 0x000000011111c824 */ /* 0x000fe400028e060f */
[----:B------:R-:W0:Y:S02]  /*31020*/  @!P2 LDC.64 R14, c[0x0][0x5c0] ;  /* 0x00017000ff0eab82 */ /* 0x000e240000000a00 */
[----:B0-----:R-:W-:Y:S01]  /*31030*/  @!P2 IADD3 R62, P5, P6, R12, R14, R9 ;  /* 0x0000000e0c3ea210 */ /* 0x001fe20007ebe009 */
[----:B---3--:R-:W-:-:S03]  /*31040*/  FMUL R14, R64, UR41 ;  /* 0x00000029400e7c20 */ /* 0x008fc60008400000 */
        /* <DEDUP_REMOVED lines=9> */
[----:B0-----:R-:W-:Y:S01]  /*310e0*/  @!P6 IADD3 R64, P4, P5, R12, R14, R9 ;  /* 0x0000000e0c40e210 */ /* 0x001fe20007d9e009 */
[----:B------:R-:W-:Y:S02]  /*310f0*/  FMUL R14, R67, UR41 ;  /* 0x00000029430e7c20 */ /* 0x000fe40008400000 */
[----:B------:R-:W2:Y:S03]  /*31100*/  LDL.LU R67, [R1+0x280] ;  /* 0x0002800001437983 */ /* 0x000ea60000300800 */
[----:B------:R-:W-:-:S05]  /*31110*/  F2FP.SATFINITE.E4M3.F32.PACK_AB_MERGE_C R14, RZ, R14, RZ ;  /* 0x0000000eff0e723e */ /* 0x000fca00048070ff */
[----:B------:R0:W-:Y:S01]  /*31120*/  @!P2 STG.E.U8 desc[UR46][R40.64+0x18], R14 ;  /* 0x0000180e2800a986 */ /* 0x0001e2000c10112e */
[----:B------:R-:W-:Y:S02]  /*31130*/  ISETP.LT.OR P2, PT, R27, 0x31, !P0 ;  /* 0x000000311b00780c */ /* 0x000fe40004741670 */
[----:B------:R-:W-:-:S11]  /*31140*/  @!P6 IADD3.X R65, R29, R15, R8, P4, P5 ;  /* 0x0000000f1d41e210 */ /* 0x000fd600027ea408 */
[----:B0-----:R-:W0:Y:S02]  /*31150*/  @!P2 LDC.64 R14, c[0x0][0x5c0] ;  /* 0x00017000ff0eab82 */ /* 0x001e240000000a00 */
[----:B0-----:R-:W-:Y:S01]  /*31160*/  @!P2 IADD3 R40, P4, P5, R12, R14, R9 ;  /* 0x0000000e0c28a210 */ /* 0x001fe20007d9e009 */
[----:B------:R-:W-:Y:S02]  /*31170*/  FMUL R14, R66, UR41 ;  /* 0x00000029420e7c20 */ /* 0x000fe40008400000 */
[----:B------:R-:W3:Y:S04]  /*31180*/  LDL.LU R66, [R1+0x284] ;  /* 0x0002840001427983 */ /* 0x000ee80000300800 */
[----:B------:R-:W4:Y:S01]  /*31190*/  LDL.LU R70, [R1+0x288] ;  /* 0x0002880001467983 */ /* 0x000f220000300800 */
[----:B------:R-:W-:-:S02]  /*311a0*/  @!P2 IADD3.X R41, R29, R15, R8, P4, P5 ;  /* 0x0000000f1d29a210 */ /* 0x000fc400027ea408 */
[----:B------:R-:W-:Y:S01]  /*311b0*/  ISETP.LT.OR P4, PT, R27, 0x19, !P1 ;  /* 0x000000191b00780c */ /* 0x000fe20004f81670 */
[----:B------:R-:W4:Y:S01]  /*311c0*/  LDL.LU R74, [R1+0x28c] ;  /* 0x00028c00014a7983 */ /* 0x000f220000300800 */
[----:B------:R-:W-:Y:S02]  /*311d0*/  LOP3.LUT R0, R0, 0xff7fffff, RZ, 0xc0, !PT ;  /* 0xff7fffff00007812 */ /* 0x000fe400078ec0ff */
[----:B------:R-:W-:Y:S01]  /*311e0*/  F2FP.SATFINITE.E4M3.F32.PACK_AB_MERGE_C R14, RZ, R14, RZ ;  /* 0x0000000eff0e723e */ /* 0x000fe200048070ff */
[----:B------:R-:W4:Y:S01]  /*311f0*/  LDL.LU R73, [R1+0x290] ;  /* 0x0002900001497983 */ /* 0x000f220000300800 */
[----:B------:R-:W-:-:S07]  /*31200*/  @P6 LOP3.LUT R0, R0, 0x800000, RZ, 0xfc, !PT ;  /* 0x0080000000006812 */ /* 0x000fce00078efcff */
[----:B------:R-:W0:Y:S01]  /*31210*/  @!P4 LDC.64 R16, c[0x0][0x5c0] ;  /* 0x00017000ff10cb82 */ /* 0x000e220000000a00 */
[----:B------:R-:W-:Y:S01]  /*31220*/  LOP3.LUT R0, R0, 0xfeffffff, RZ, 0xc0, !PT ;  /* 0xfeffffff00007812 */ /* 0x000fe200078ec0ff */
[----:B------:R1:W-:Y:S03]  /*31230*/  @!P3 STG.E.U8 desc[UR46][R32.64+0x19], R14 ;  /* 0x0000190e2000b986 */ /* 0x0003e6000c10112e */
[----:B------:R-:W-:Y:S01]  /*31240*/  @P2 LOP3.LUT R0, R0, 0x1000000, RZ, 0xfc, !PT ;  /* 0x0100000000002812 */ /* 0x000fe200078efcff */
[----:B------:R-:W4:Y:S01]  /*31250*/  LDL.LU R72, [R1+0x294] ;  /* 0x0002940001487983 */ /* 0x000f220000300800 */
[----:B------:R-:W-:Y:S02]  /*31260*/  ISETP.LT.OR P2, PT, R27, 0x32, !P0 ;  /* 0x000000321b00780c */ /* 0x000fe40004741670 */
[----:B------:R-:W-:Y:S01]  /*31270*/  @!P4 IADD3 R15, P5, P6, R3, R12, R9 ;  /* 0x0000000c030fc210 */ /* 0x000fe20007ebe009 */
[----:B------:R-:W4:Y:S03]  /*31280*/  LDL.LU R76, [R1+0x298] ;  /* 0x00029800014c7983 */ /* 0x000f260000300800 */
[----:B0-----:R-:W-:Y:S01]  /*31290*/  @!P4 IADD3 R16, P3, R15, R16, RZ ;  /* 0x000000100f10c210 */ /* 0x001fe20007f7e0ff */
[----:B------:R-:W4:Y:S06]  /*312a0*/  LDL.LU R80, [R1+0x29c] ;  /* 0x00029c0001507983 */ /* 0x000f2c0000300800 */
[----:B-1----:R-:W0:Y:S01]  /*312b0*/  @!P2 LDC.64 R14, c[0x0][0x5c0] ;  /* 0x00017000ff0eab82 */ /* 0x002e220000000a00 */
[----:B------:R-:W-:-:S02]  /*312c0*/  @!P4 IADD3.X R28, R4, R29, R8, P5, P6 ;  /* 0x0000001d041cc210 */ /* 0x000fc40002fec408 */
[----:B------:R-:W-:Y:S01]  /*312d0*/  LOP3.LUT R0, R0, 0xffffefff, RZ, 0xc0, !PT ;  /* 0xffffefff00007812 */ /* 0x000fe200078ec0ff */
[----:B------:R-:W4:Y:S02]  /*312e0*/  LDL.LU R79, [R1+0x2a0] ;  /* 0x0002a000014f7983 */ /* 0x000f240000300800 */
[----:B------:R-:W-:Y:S01]  /*312f0*/  @!P4 IMAD.X R17, R28, 0x1, R17, P3 ;  /* 0x000000011c11c824 */ /* 0x000fe200018e0611 */
[----:B0-----:R-:W-:Y:S01]  /*31300*/  @!P2 IADD3 R32, P5, P6, R12, R14, R9 ;  /* 0x0000000e0c20a210 */ /* 0x001fe20007ebe009 */
[----:B------:R-:W-:Y:S01]  /*31310*/  FMUL R14, R68, UR41 ;  /* 0x00000029440e7c20 */ /* 0x000fe20008400000 */
[----:B------:R-:W-:Y:S01]  /*31320*/  @P2 LOP3.LUT R0, R0, 0x1000, RZ, 0xfc, !PT ;  /* 0x0000100000002812 */ /* 0x000fe200078efcff */
[----:B------:R-:W4:Y:S03]  /*31330*/  LDL.LU R78, [R1+0x2a4] ;  /* 0x0002a400014e7983 */ /* 0x000f260000300800 */
[----:B------:R-:W-:Y:S01]  /*31340*/  F2FP.SATFINITE.E4M3.F32.PACK_AB_MERGE_C R14, RZ, R14, RZ ;  /* 0x0000000eff0e723e */ /* 0x000fe200048070ff */
[----:B------:R-:W4:Y:S04]  /*31350*/  LDL.LU R83, [R1+0x2a8] ;  /* 0x0002a80001537983 */ /* 0x000f280000300800 */
[----:B------:R0:W-:Y:S01]  /*31360*/  @!P4 STG.E.U8 desc[UR46][R16.64+0x18], R14 ;  /* 0x0000180e1000c986 */ /* 0x0001e2000c10112e */
[----:B------:R-:W-:-:S02]  /*31370*/  ISETP.LT.OR P4, PT, R27, 0x1a, !P1 ;  /* 0x0000001a1b00780c */ /* 0x000fc40004f81670 */
[----:B------:R-:W-:Y:S01]  /*31380*/  @!P2 IADD3.X R33, R29, R15, R8, P5, P6 ;  /* 0x0000000f1d21a210 */ /* 0x000fe20002fec408 */
[----:B------:R-:W4:Y:S10]  /*31390*/  LDL.LU R82, [R1+0x2ac] ;  /* 0x0002ac0001527983 */ /* 0x000f340000300800 */
[----:B0-----:R-:W0:Y:S01]  /*313a0*/  @!P4 LDC.64 R14, c[0x0][0x5c0] ;  /* 0x00017000ff0ecb82 */ /* 0x001e220000000a00 */
[C---:B------:R-:W-:Y:S01]  /*313b0*/  LOP3.LUT P2, RZ, R11.reuse, 0x1000, RZ, 0xc0, !PT ;  /* 0x000010000bff7812 */ /* 0x040fe2000784c0ff */
[----:B------:R-:W4:Y:S01]  /*313c0*/  LDL.LU R86, [R1+0x2b0] ;  /* 0x0002b00001567983 */ /* 0x000f220000300800 */
[----:B------:R-:W-:-:S02]  /*313d0*/  LOP3.LUT P3, RZ, R11, 0x800, RZ, 0xc0, !PT ;  /* 0x000008000bff7812 */ /* 0x000fc4000786c0ff */
[----:B------:R-:W-:Y:S01]  /*313e0*/  LOP3.LUT R11, R11, 0xfffffff7, RZ, 0xc0, !PT ;  /* 0xfffffff70b0b7812 */ /* 0x000fe200078ec0ff */
[----:B------:R-:W4:Y:S03]  /*313f0*/  LDL.LU R85, [R1+0x2b4] ;  /* 0x0002b40001557983 */ /* 0x000f260000300800 */
[----:B------:R-:W-:Y:S01]  /*31400*/  @P1 LOP3.LUT R11, R11, 0x8, RZ, 0xfc, !PT ;  /* 0x000000080b0b1812 */ /* 0x000fe200078efcff */
[----:B------:R-:W4:Y:S01]  /*31410*/  LDL.LU R84, [R1+0x2b8] ;  /* 0x0002b80001547983 */ /* 0x000f220000300800 */
[----:B------:R-:W-:Y:S02]  /*31420*/  ISETP.LT.OR P1, PT, R27, 0x39, !P0 ;  /* 0x000000391b00780c */ /* 0x000fe40004721670 */
[----:B------:R-:W-:-:S04]  /*31430*/  @!P4 IADD3 R16, P5, P6, R3, R12, R9 ;  /* 0x0000000c0310c210 */ /* 0x000fc80007ebe009 */
[----:B------:R-:W-:Y:S02]  /*31440*/  @!P4 IADD3.X R17, R4, R29, R8, P5, P6 ;  /* 0x0000001d0411c210 */ /* 0x000fe40002fec408 */
[----:B0-----:R-:W-:-:S05]  /*31450*/  @!P4 IADD3 R16, P5, R16, R14, RZ ;  /* 0x0000000e1010c210 */ /* 0x001fca0007fbe0ff */
[----:B------:R-:W-:Y:S02]  /*31460*/  @!P4 IMAD.X R17, R17, 0x1, R15, P5 ;  /* 0x000000011111c824 */ /* 0x000fe400028e060f */
[----:B------:R-:W0:Y:S02]  /*31470*/  @!P1 LDC.64 R14, c[0x0][0x5c0] ;  /* 0x00017000ff0e9b82 */ /* 0x000e240000000a00 */
[----:B0-----:R-:W-:-:S04]  /*31480*/  @!P1 IADD3 R68, P5, P6, R12, R14, R9 ;  /* 0x0000000e0c449210 */ /* 0x001fc80007ebe009 */
[----:B------:R-:W-:Y:S02]  /*31490*/  @!P1 IADD3.X R69, R29, R15, R8, P5, P6 ;  /* 0x0000000f1d459210 */ /* 0x000fe40002fec408 */
[----:B------:R-:W-:Y:S02]  /*314a0*/  ISETP.GE.AND P6, PT, R26, 0x1, PT ;  /* 0x000000011a00780c */ /* 0x000fe40003fc6270 */
[----:B------:R-:W-:Y:S01]  /*314b0*/  ISETP.LT.OR P0, PT, R27, 0x3a, !P0 ;  /* 0x0000003a1b00780c */ /* 0x000fe20004701670 */
[----:B--2---:R-:W-:-:S05]  /*314c0*/  FMUL R14, R67, UR41 ;  /* 0x00000029430e7c20 */ /* 0x004fca0008400000 */
[----:B------:R-:W-:-:S05]  /*314d0*/  F2FP.SATFINITE.E4M3.F32.PACK_AB_MERGE_C R14, RZ, R14, RZ ;  /* 0x0000000eff0e723e */ /* 0x000fca00048070ff */
[----:B------:R0:W-:Y:S01]  /*314e0*/  @!P4 STG.E.U8 desc[UR46][R16.64+0x19], R14 ;  /* 0x0000190e1000c986 */ /* 0x0001e2000c10112e */
[----:B------:R-:W-:-:S13]  /*314f0*/  ISETP.LT.OR P4, PT, R27, 0x21, !P6 ;  /* 0x000000211b00780c */ /* 0x000fda0007781670 */
[----:B0-----:R-:W0:Y:S02]  /*31500*/  @!P4 LDC.64 R14, c[0x0][0x5c0] ;  /* 0x00017000ff0ecb82 */ /* 0x001e240000000a00 */
[----:B0-----:R-:W-:Y:S01]  /*31510*/  @!P4 IADD3 R14, P5, R12, R14, RZ ;  /* 0x0000000e0c0ec210 */ /* 0x001fe20007fbe0ff */
[----:B---3--:R-:W-:-:S04]  /*31520*/  FMUL R16, R66, UR41 ;  /* 0x0000002942107c20 */ /* 0x008fc80008400000 */
[----:B------:R-:W-:Y:S01]  /*31530*/  @!P4 IMAD.X R15, R29, 0x1, R15, P5 ;  /* 0x000000011d0fc824 */ /* 0x000fe200028e060f */
[----:B------:R-:W-:-:S05]  /*31540*/  F2FP.SATFINITE.E4M3.F32.PACK_AB_MERGE_C R16, RZ, R16, RZ ;  /* 0x00000010ff10723e */ /* 0x000fca00048070ff */
[----:B------:R0:W-:Y:S02]  /*31550*/  @!P4 STG.E.U8 desc[UR46][R14.64+0x20], R16 ;  /* 0x000020100e00c986 */ /* 0x0001e4000c10112e */
[----:B0-----:R-:W0:Y:S02]  /*31560*/  @!P0 LDC.64 R14, c[0x0][0x5c0] ;  /* 0x00017000ff0e8b82 */ /* 0x001e240000000a00 */
[----:B0-----:R-:W-:-:S04]  /*31570*/  @!P0 IADD3 R66, P4, P5, R12, R14, R9 ;  /* 0x0000000e0c428210 */ /* 0x001fc80007d9e009 */
[----:B------:R-:W-:Y:S02]  /*31580*/  @!P0 IADD3.X R67, R29, R15, R8, P4, P5 ;  /* 0x0000000f1d438210 */ /* 0x000fe400027ea408 */
[----:B------:R-:W-:-:S13]  /*31590*/  ISETP.LT.OR P4, PT, R27, 0x22, !P6 ;  /* 0x000000221b00780c */ /* 0x000fda0007781670 */
[----:B------:R-:W0:Y:S01]  /*315a0*/  @!P4 LDC.64 R14, c[0x0][0x5c0] ;  /* 0x00017000ff0ecb82 */ /* 0x000e220000000a00 */
[----:B------:R-:W-:Y:S01]  /*315b0*/  LOP3.LUT R0, R0, 0xfdffffff, RZ, 0xc0, !PT ;  /* 0xfdffffff00007812 */ /* 0x000fe200078ec0ff */
[----:B----4-:R-:W-:-:S03]  /*315c0*/  FMUL R16, R70, UR41 ;  /* 0x0000002946107c20 */ /* 0x010fc60008400000 */
[----:B------:R-:W-:Y:S02]  /*315d0*/  @P1 LOP3.LUT R0, R0, 0x2000000, RZ, 0xfc, !PT ;  /* 0x0200000000001812 */ /* 0x000fe400078efcff */
[----:B------:R-:W-:Y:S02]  /*315e0*/  ISETP.LT.OR P1, PT, R27, 0x41, !P3 ;  /* 0x000000411b00780c */ /* 0x000fe40005f21670 */
[----:B------:R-:W-:Y:S02]  /*315f0*/  F2FP.SATFINITE.E4M3.F32.PACK_AB_MERGE_C R16, RZ, R16, RZ ;  /* 0x00000010ff10723e */ /* 0x000fe400048070ff */
[----:B0-----:R-:W-:-:S05]  /*31600*/  @!P4 IADD3 R14, P5, R12, R14, RZ ;  /* 0x0000000e0c0ec210 */ /* 0x001fca0007fbe0ff */
[----:B------:R-:W-:-:S05]  /*31610*/  @!P4 IMAD.X R15, R29, 0x1, R15, P5 ;  /* 0x000000011d0fc824 */ /* 0x000fca00028e060f */
[----:B------:R0:W-:Y:S02]  /*31620*/  @!P4 STG.E.U8 desc[UR46][R14.64+0x21], R16 ;  /* 0x000021100e00c986 */ /* 0x0001e4000c10112e */
[----:B0-----:R-:W0:Y:S01]  /*31630*/  @!P1 LDC.64 R14, c[0x0][0x5c0] ;  /* 0x00017000ff0e9b82 */ /* 0x001e220000000a00 */
[----:B------:R-:W-:-:S04]  /*31640*/  LOP3.LUT R0, R0, 0xffffdfff, RZ, 0xc0, !PT ;  /* 0xffffdfff00007812 */ /* 0x000fc800078ec0ff */
[----:B------:R-:W-:Y:S02]  /*31650*/  @P0 LOP3.LUT R0, R0, 0x2000, RZ, 0xfc, !PT ;  /* 0x0000200000000812 */ /* 0x000fe400078efcff */
[----:B------:R-:W-:Y:S02]  /*31660*/  ISETP.LT.OR P0, PT, R27, 0x21, !P3 ;  /* 0x000000211b00780c */ /* 0x000fe40005f01670 */
[----:B0-----:R-:W-:Y:S01]  /*31670*/  @!P1 IADD3 R70, P4, P5, R12, R14, R3 ;  /* 0x0000000e0c469210 */ /* 0x001fe20007d9e003 */
[----:B------:R-:W-:-:S05]  /*31680*/  FMUL R14, R74, UR41 ;  /* 0x000000294a0e7c20 */ /* 0x000fca0008400000 */
[----:B------:R-:W-:-:S05]  /*31690*/  F2FP.SATFINITE.E4M3.F32.PACK_AB_MERGE_C R14, RZ, R14, RZ ;  /* 0x0000000eff0e723e */ /* 0x000fca00048070ff */
[----:B------:R0:W-:Y:S01]  /*316a0*/  @!P0 STG.E.U8 desc[UR46][R54.64+0x20], R14 ;  /* 0x0000200e36008986 */ /* 0x0001e2000c10112e */
[----:B------:R-:W-:Y:S02]  /*316b0*/  ISETP.LT.OR P0, PT, R27, 0x42, !P3 ;  /* 0x000000421b00780c */ /* 0x000fe40005f01670 */
[----:B------:R-:W-:-:S11]  /*316c0*/  @!P1 IADD3.X R71, R29, R15, R4, P4, P5 ;  /* 0x0000000f1d479210 */ /* 0x000fd600027ea404 */
[----:B0-----:R-:W0:Y:S01]  /*316d0*/  @!P0 LDC.64 R14, c[0x0][0x5c0] ;  /* 0x00017000ff0e8b82 */ /* 0x001e220000000a00 */
[----:B------:R-:W-:Y:S02]  /*316e0*/  ISETP.LT.OR P1, PT, R27, 0x49, !P3 ;  /* 0x000000491b00780c */ /* 0x000fe40005f21670 */
[----:B0-----:R-:W-:-:S04]  /*316f0*/  @!P0 IADD3 R54, P4, P5, R12, R14, R3 ;  /* 0x0000000e0c368210 */ /* 0x001fc80007d9e003 */
[----:B------:R-:W-:-:S07]  /*31700*/  @!P0 IADD3.X R55, R29, R15, R4, P4, P5 ;  /* 0x0000000f1d378210 */ /* 0x000fce00027ea404 */
[----:B------:R-:W0:Y:S01]  /*31710*/  @!P1 LDC.64 R14, c[0x0][0x5c0] ;  /* 0x00017000ff0e9b82 */ /* 0x000e220000000a00 */
        /* <DEDUP_REMOVED lines=8> */
[----:B------:R-:W-:Y:S01]  /*317a0*/  ISETP.LT.OR P0, PT, R27, 0x4a, !P3 ;  /* 0x0000004a1b00780c */ /* 0x000fe20005f01670 */
[----:B------:R-:W-:-:S05]  /*317b0*/  FMUL R16, R72, UR41 ;  /* 0x0000002948107c20 */ /* 0x000fca0008400000 */
[----:B------:R-:W-:Y:S02]  /*317c0*/  F2FP.SATFINITE.E4M3.F32.PACK_AB_MERGE_C R16, RZ, R16, RZ ;  /* 0x00000010ff10723e */ /* 0x000fe400048070ff */
        /* <DEDUP_REMOVED lines=8> */
[----:B------:R-:W-:Y:S01]  /*31850*/  ISETP.LT.OR P1, PT, R27, 0x51, !P3 ;  /* 0x000000511b00780c */ /* 0x000fe20005f21670 */
[----:B------:R-:W-:-:S05]  /*31860*/  FMUL R16, R76, UR41 ;  /* 0x000000294c107c20 */ /* 0x000fca0008400000 */
[----:B------:R-:W-:Y:S02]  /*31870*/  F2FP.SATFINITE.E4M3.F32.PACK_AB_MERGE_C R16, RZ, R16, RZ ;  /* 0x00000010ff10723e */ /* 0x000fe400048070ff */
[----:B0-----:R-:W-:-:S05]  /*31880*/  @!P4 IADD3 R14, P5, R12, R14, RZ ;  /* 0x0000000e0c0ec210 */ /* 0x001fca0007fbe0ff */
[----:B------:R-:W-:-:S05]  /*31890*/  @!P4 IMAD.X R15, R29, 0x1, R15, P5 ;  /* 0x000000011d0fc824 */ /* 0x000fca00028e060f */
[----:B------:R0:W-:Y:S02]  /*318a0*/  @!P4 STG.E.U8 desc[UR46][R14.64+0x29], R16 ;  /* 0x000029100e00c986 */ /* 0x0001e4000c10112e */
[----:B0-----:R-:W0:Y:S01]  /*318b0*/  @!P1 LDC.64 R14, c[0x0][0x5c0] ;  /* 0x00017000ff0e9b82 */ /* 0x001e220000000a00 */
        /* <DEDUP_REMOVED lines=8> */
[----:B------:R-:W-:-:S04]  /*31940*/  LOP3.LUT R0, R0, 0xefffffff, RZ, 0xc0, !PT ;  /* 0xefffffff00007812 */ /* 0x000fc800078ec0ff */
[----:B------:R-:W-:-:S04]  /*31950*/  @P1 LOP3.LUT R0, R0, 0x10000000, RZ, 0xfc, !PT ;  /* 0x1000000000001812 */ /* 0x000fc800078efcff */
[----:B------:R-:W-:-:S04]  /*31960*/  LOP3.LUT R0, R0, 0xffffffdf, RZ, 0xc0, !PT ;  /* 0xffffffdf00007812 */ /* 0x000fc800078ec0ff */
[----:B------:R-:W-:Y:S02]  /*31970*/  @P0 LOP3.LUT R0, R0, 0x20, RZ, 0xfc, !PT ;  /* 0x0000002000000812 */ /* 0x000fe400078efcff */
[----:B0-----:R-:W-:-:S04]  /*31980*/  @!P0 IADD3 R46, P4, P5, R12, R14, R3 ;  /* 0x0000000e0c2e8210 */ /* 0x001fc80007d9e003 */
[----:B------:R-:W-:Y:S02]  /*31990*/  @!P0 IADD3.X R47, R29, R15, R4, P4, P5 ;  /* 0x0000000f1d2f8210 */ /* 0x000fe400027ea404 */
[----:B------:R-:W-:-:S13]  /*319a0*/  ISETP.LT.OR P0, PT, R27, 0x59, !P3 ;  /* 0x000000591b00780c */ /* 0x000fda0005f01670 */
        /* <DEDUP_REMOVED lines=18> */
[----:B------:R-:W-:Y:S02]  /*31ad0*/  ISETP.LT.OR P4, PT, R27, 0x32, !P6 ;  /* 0x000000321b00780c */ /* 0x000fe40007781670 */
[----:B------:R-:W-:-:S11]  /*31ae0*/  LOP3.LUT R0, R0, 0xbfffffff, RZ, 0xc0, !PT ;  /* 0xbfffffff00007812 */ /* 0x000fd600078ec0ff */
[----:B------:R-:W0:Y:S01]  /*31af0*/  @!P4 LDC.64 R14, c[0x0][0x5c0] ;  /* 0x00017000ff0ecb82 */ /* 0x000e220000000a00 */
[----:B------:R-:W-:Y:S02]  /*31b00*/  LOP3.LUT R11, R11, 0xffffffbf, RZ, 0xc0, !PT ;  /* 0xffffffbf0b0b7812 */ /* 0x000fe400078ec0ff */
[----:B------:R-:W-:Y:S02]  /*31b10*/  @P0 LOP3.LUT R0, R0, 0x40000000, RZ, 0xfc, !PT ;  /* 0x4000000000000812 */ /* 0x000fe400078efcff */
[----:B------:R-:W-:Y:S02]  /*31b20*/  @P3 LOP3.LUT R11, R11, 0x40, RZ, 0xfc, !PT ;  /* 0x000000400b0b3812 */ /* 0x000fe400078efcff */
[C---:B------:R-:W-:Y:S02]  /*31b30*/  LOP3.LUT P0, RZ, R0.reuse, 0x10000, RZ, 0xc0, !PT ;  /* 0x0001000000ff7812 */ /* 0x040fe4000780c0ff */
[C---:B------:R-:W-:Y:S02]  /*31b40*/  LOP3.LUT P3, RZ, R0.reuse, 0x10, RZ, 0xc0, !PT ;  /* 0x0000001000ff7812 */ /* 0x040fe4000786c0ff */
[----:B------:R-:W-:Y:S01]  /*31b50*/  LOP3.LUT R0, R0, 0xdfffffff, RZ, 0xc0, !PT ;  /* 0xdfffffff00007812 */ /* 0x000fe200078ec0ff */
[----:B------:R-:W-:-:S03]  /*31b60*/  FMUL R16, R83, UR41 ;  /* 0x0000002953107c20 */ /* 0x000fc60008400000 */
[----:B------:R-:W-:Y:S02]  /*31b70*/  @P1 LOP3.LUT R0, R0, 0x20000000, RZ, 0xfc, !PT ;  /* 0x2000000000001812 */ /* 0x000fe400078efcff */
[----:B------:R-:W-:Y:S02]  /*31b80*/  ISETP.LT.OR P1, PT, R27, 0x41, !P2 ;  /* 0x000000411b00780c */ /* 0x000fe40005721670 */
[----:B------:R-:W-:Y:S02]  /*31b90*/  F2FP.SATFINITE.E4M3.F32.PACK_AB_MERGE_C R16, RZ, R16, RZ ;  /* 0x00000010ff10723e */ /* 0x000fe400048070ff */
[----:B0-----:R-:W-:-:S05]  /*31ba0*/  @!P4 IADD3 R14, P5, R12, R14, RZ ;  /* 0x0000000e0c0ec210 */ /* 0x001fca0007fbe0ff */
[----:B------:R-:W-:-:S05]  /*31bb0*/  @!P4 IMAD.X R15, R29, 0x1, R15, P5 ;  /* 0x000000011d0fc824 */ /* 0x000fca00028e060f */
[----:B------:R0:W-:Y:S02]  /*31bc0*/  @!P4 STG.E.U8 desc[UR46][R14.64+0x31], R16 ;  /* 0x000031100e00c986 */ /* 0x0001e4000c10112e */
[----:B0-----:R-:W0:Y:S02]  /*31bd0*/  @!P1 LDC.64 R14, c[0x0][0x5c0] ;  /* 0x00017000ff0e9b82 */ /* 0x001e240000000a00 */
        /* <DEDUP_REMOVED lines=14> */
[----:B------:R-:W0:Y:S02]  /*31cc0*/  @!P0 LDC.64 R14, c[0x0][0x5c0] ;  /* 0x00017000ff0e8b82 */ /* 0x000e240000000a00 */
[----:B0-----:R-:W-:Y:S01]  /*31cd0*/  @!P0 IADD3 R82, P4, P5, R12, R14, R7 ;  /* 0x0000000e0c528210 */ /* 0x001fe20007d9e007 */
[----:B------:R-:W-:Y:S02]  /*31ce0*/  FMUL R14, R86, UR41 ;  /* 0x00000029560e7c20 */ /* 0x000fe40008400000 */
[----:B------:R-:W2:Y:S04]  /*31cf0*/  LDL.LU R86, [R1+0x2bc] ;  /* 0x0002bc0001567983 */ /* 0x000ea80000300800 */
[----:B------:R-:W3:Y:S01]  /*31d00*/  LDL.LU R88, [R1+0x2c0] ;  /* 0x0002c00001587983 */ /* 0x000ee20000300800 */
[----:B------:R-:W-:-:S02]  /*31d10*/  @!P0 IADD3.X R83, R29, R15, R6, P4, P5 ;  /* 0x0000000f1d538210 */ /* 0x000fc400027ea406 */
[----:B------:R-:W-:Y:S01]  /*31d20*/  ISETP.LT.OR P4, PT, R27, 0x39, !P6 ;  /* 0x000000391b00780c */ /* 0x000fe20007781670 */
[----:B------:R-:W-:Y:S01]  /*31d30*/  FMUL R16, R85, UR41 ;  /* 0x0000002955107c20 */ /* 0x000fe20008400000 */
[----:B------:R-:W-:Y:S01]  /*31d40*/  F2FP.SATFINITE.E4M3.F32.PACK_AB_MERGE_C R14, RZ, R14, RZ ;  /* 0x0000000eff0e723e */ /* 0x000fe200048070ff */
[----:B------:R-:W4:Y:S04]  /*31d50*/  LDL.LU R90, [R1+0x2c4] ;  /* 0x0002c400015a7983 */ /* 0x000f280000300800 */
[----:B------:R0:W-:Y:S01]  /*31d60*/  @!P3 STG.E.U8 desc[UR46][R34.64+0x31], R14 ;  /* 0x0000310e2200b986 */ /* 0x0001e2000c10112e */
[----:B------:R-:W-:Y:S02]  /*31d70*/  F2FP.SATFINITE.E4M3.F32.PACK_AB_MERGE_C R16, RZ, R16, RZ ;  /* 0x00000010ff10723e */ /* 0x000fe400048070ff */
[----:B------:R-:W-:Y:S01]  /*31d80*/  LOP3.LUT P1, RZ, R0, 0x40, RZ, 0xc0, !PT ;  /* 0x0000004000ff7812 */ /* 0x000fe2000782c0ff */
[----:B------:R-:W4:Y:S02]  /*31d90*/  LDL.LU R89, [R1+0x2c8] ;  /* 0x0002c80001597983 */ /* 0x000f240000300800 */
[----:B0-----:R-:W0:Y:S01]  /*31da0*/  @!P4 LDC.64 R14, c[0x0][0x5c0] ;  /* 0x00017000ff0ecb82 */ /* 0x001e220000000a00 */
[----:B------:R-:W-:-:S02]  /*31db0*/  ISETP.LT.OR P3, PT, R27, 0x4a, !P2 ;  /* 0x0000004a1b00780c */ /* 0x000fc40005761670 */
        /* <DEDUP_REMOVED lines=18> */
[----:B------:R-:W-:-:S04]  /*31ee0*/  @P0 LOP3.LUT R2, R2, 0x1, RZ, 0xfc, !PT ;  /* 0x0000000102020812 */ /* 0x000fc800078efcff */
[----:B------:R-:W-:-:S04]  /*31ef0*/  LOP3.LUT R2, R2, 0xfffffffd, RZ, 0xc0, !PT ;  /* 0xfffffffd02027812 */ /* 0x000fc800078ec0ff */
[----:B------:R-:W-:Y:S02]  /*31f00*/  @P3 LOP3.LUT R2, R2, 0x2, RZ, 0xfc, !PT ;  /* 0x0000000202023812 */ /* 0x000fe400078efcff */
[----:B0-----:R-:W-:-:S04]  /*31f10*/  @!P3 IADD3 R84, P4, P5, R12, R14, R7 ;  /* 0x0000000e0c54b210 */ /* 0x001fc80007d9e007 */
[----:B------:R-:W-:Y:S02]  /*31f20*/  @!P3 IADD3.X R85, R29, R15, R6, P4, P5 ;  /* 0x0000000f1d55b210 */ /* 0x000fe400027ea406 */
[----:B------:R-:W-:Y:S02]  /*31f30*/  ISETP.LT.OR P3, PT, R27, 0x52, !P2 ;  /* 0x000000521b00780c */ /* 0x000fe40005761670 */
[----:B------:R-:W-:Y:S01]  /*31f40*/  LOP3.LUT P6, RZ, R0, 0x100, RZ, 0xc0, !PT ;  /* 0x0000010000ff7812 */ /* 0x000fe200078cc0ff */
[----:B--2---:R-:W-:-:S05]  /*31f50*/  FMUL R14, R86, UR41 ;  /* 0x00000029560e7c20 */ /* 0x004fca0008400000 */
        /* <DEDUP_REMOVED lines=8> */
[----:B------:R-:W-:-:S13]  /*31fe0*/  ISETP.LT.OR P3, PT, R27, 0x59, !P2 ;  /* 0x000000591b00780c */ /* 0x000fda0005761670 */
[----:B------:R-:W0:Y:S02]  /*31ff0*/  @!P3 LDC.64 R14, c[0x0][0x5c0] ;  /* 0x00017000ff0ebb82 */ /* 0x000e240000000a00 */
[----:B0-----:R-:W-:Y:S01]  /*32000*/  @!P3 IADD3 R86, P4, P5, R12, R14, R7 ;  /* 0x0000000e0c56b210 */ /* 0x001fe20007d9e007 */
[----:B---3--:R-:W-:Y:S02]  /*32010*/  FMUL R14, R88, UR41 ;  /* 0x00000029580e7c20 */ /* 0x008fe40008400000 */
[----:B------:R-:W2:Y:S04]  /*32020*/  LDL.LU R88, [R1+0x2cc] ;  /* 0x0002cc0001587983 */ /* 0x000ea80000300800 */
[----:B------:R-:W3:Y:S04]  /*32030*/  LDL.LU R93, [R1+0x2d0] ;  /* 0x0002d000015d7983 */ /* 0x000ee80000300800 */
[----:B------:R-:W3:Y:S01]  /*32040*/  LDL.LU R92, [R1+0x2d4] ;  /* 0x0002d400015c7983 */ /* 0x000ee20000300800 */
[----:B------:R-:W-:-:S02]  /*32050*/  LOP3.LUT R2, R2, 0xfffffffb, RZ, 0xc0, !PT ;  /* 0xfffffffb02027812 */ /* 0x000fc400078ec0ff */
[----:B------:R-:W-:Y:S01]  /*32060*/  LOP3.LUT P0, RZ, R11, 0x400, RZ, 0xc0, !PT ;  /* 0x000004000bff7812 */ /* 0x000fe2000780c0ff */
[----:B------:R-:W3:Y:S01]  /*32070*/  LDL.LU R94, [R1+0x2d8] ;  /* 0x0002d800015e7983 */ /* 0x000ee20000300800 */
[----:B------:R-:W-:Y:S02]  /*32080*/  @P3 LOP3.LUT R2, R2, 0x4, RZ, 0xfc, !PT ;  /* 0x0000000402023812 */ /* 0x000fe400078efcff */
[----:B------:R-:W-:Y:S01]  /*32090*/  @!P3 IADD3.X R87, R29, R15, R6, P4, P5 ;  /* 0x0000000f1d57b210 */ /* 0x000fe200027ea406 */
[----:B------:R-:W3:Y:S01]  /*320a0*/  LDL.LU R96, [R1+0x2dc] ;  /* 0x0002dc0001607983 */ /* 0x000ee20000300800 */
[----:B------:R-:W-:Y:S02]  /*320b0*/  ISETP.LT.OR P3, PT, R27, 0x5a, !P2 ;  /* 0x0000005a1b00780c */ /* 0x000fe40005761670 */
[----:B------:R-:W-:-:S05]  /*320c0*/  F2FP.SATFINITE.E4M3.F32.PACK_AB_MERGE_C R14, RZ, R14, RZ ;  /* 0x0000000eff0e723e */ /* 0x000fca00048070ff */
[----:B------:R0:W-:Y:S06]  /*320d0*/  @!P0 STG.E.U8 desc[UR46][R58.64+0x39], R14 ;  /* 0x0000390e3a008986 */ /* 0x0001ec000c10112e */
[----:B0-----:R-:W0:Y:S01]  /*320e0*/  @!P3 LDC.64 R14, c[0x0][0x5c0] ;  /* 0x00017000ff0ebb82 */ /* 0x001e220000000a00 */
[----:B------:R-:W-:Y:S02]  /*320f0*/  LOP3.LUT R0, R0, 0xfffdffff, RZ, 0xc0, !PT ;  /* 0xfffdffff00007812 */ /* 0x000fe400078ec0ff */
[C---:B------:R-:W-:Y:S02]  /*32100*/  LOP3.LUT P0, RZ, R11.reuse, 0x200, RZ, 0xc0, !PT ;  /* 0x000002000bff7812 */ /* 0x040fe4000780c0ff */
[----:B------:R-:W-:-:S02]  /*32110*/  LOP3.LUT R11, R11, 0xffffffef, RZ, 0xc0, !PT ;  /* 0xffffffef0b0b7812 */ /* 0x000fc400078ec0ff */
[----:B------:R-:W-:Y:S02]  /*32120*/  @P3 LOP3.LUT R0, R0, 0x20000, RZ, 0xfc, !PT ;  /* 0x0002000000003812 */ /* 0x000fe400078efcff */
[----:B------:R-:W-:Y:S02]  /*32130*/  @P2 LOP3.LUT R11, R11, 0x10, RZ, 0xfc, !PT ;  /* 0x000000100b0b2812 */ /* 0x000fe400078efcff */
[----:B0-----:R-:W-:-:S04]  /*32140*/  @!P3 IADD3 R58, P4, P5, R12, R14, R7 ;  /* 0x0000000e0c3ab210 */ /* 0x001fc80007d9e007 */
[----:B------:R-:W-:Y:S02]  /*32150*/  @!P3 IADD3.X R59, R29, R15, R6, P4, P5 ;  /* 0x0000000f1d3bb210 */ /* 0x000fe400027ea406 */
[----:B------:R-:W-:Y:S01]  /*32160*/  ISETP.GE.AND P3, PT, R26, 0x101, PT ;  /* 0x000001011a00780c */ /* 0x000fe20003f66270 */
[----:B----4-:R-:W-:-:S03]  /*32170*/  FMUL R14, R90, UR41 ;  /* 0x000000295a0e7c20 */ /* 0x010fc60008400000 */
        /* <DEDUP_REMOVED lines=13> */
[----:B------:R-:W-:Y:S01]  /*32250*/  FMUL R14, R89, UR41 ;  /* 0x00000029590e7c20 */ /* 0x000fe20008400000 */
        /* <DEDUP_REMOVED lines=30> */
[----:B------:R-:W-:-:S04]  /*32440*/  LOP3.LUT R2, R2, 0xfffffff7, RZ, 0xc0, !PT ;  /* 0xfffffff702027812 */ /* 0x000fc800078ec0ff */
[----:B------:R-:W-:Y:S02]  /*32450*/  @P2 LOP3.LUT R2, R2, 0x8, RZ, 0xfc, !PT ;  /* 0x0000000802022812 */ /* 0x000fe400078efcff */
[----:B------:R-:W-:Y:S02]  /*32460*/  LOP3.LUT P2, RZ, R11, 0x100, RZ, 0xc0, !PT ;  /* 0x000001000bff7812 */ /* 0x000fe4000784c0ff */
[----:B0-----:R-:W-:Y:S01]  /*32470*/  @!P6 IADD3 R48, P4, P5, R12, R14, R9 ;  /* 0x0000000e0c30e210 */ /* 0x001fe20007d9e009 */
[----:B------:R-:W-:-:S05]  /*32480*/  FMUL R14, R92, UR41 ;  /* 0x000000295c0e7c20 */ /* 0x000fca0008400000 */
[----:B------:R-:W-:-:S05]  /*32490*/  F2FP.SATFINITE.E4M3.F32.PACK_AB_MERGE_C R14, RZ, R14, RZ ;  /* 0x0000000eff0e723e */ /* 0x000fca00048070ff */
[----:B------:R0:W-:Y:S01]  /*324a0*/  @!P2 STG.E.U8 desc[UR46][R42.64+0x28], R14 ;  /* 0x0000280e2a00a986 */ /* 0x0001e2000c10112e */
[----:B------:R-:W-:Y:S02]  /*324b0*/  ISETP.LT.OR P2, PT, R27, 0x51, !P3 ;  /* 0x000000511b00780c */ /* 0x000fe40005f41670 */
[----:B------:R-:W-:-:S11]  /*324c0*/  @!P6 IADD3.X R49, R29, R15, R8, P4, P5 ;  /* 0x0000000f1d31e210 */ /* 0x000fd600027ea408 */
[----:B0-----:R-:W0:Y:S02]  /*324d0*/  @!P2 LDC.64 R14, c[0x0][0x5c0] ;  /* 0x00017000ff0eab82 */ /* 0x001e240000000a00 */
[----:B0-----:R-:W-:Y:S01]  /*324e0*/  @!P2 IADD3 R92, P4, P5, R12, R14, R9 ;  /* 0x0000000e0c5ca210 */ /* 0x001fe20007d9e009 */
[----:B------:R-:W-:Y:S02]  /*324f0*/  FMUL R14, R94, UR41 ;  /* 0x000000295e0e7c20 */ /* 0x000fe40008400000 */
[----:B------:R-:W2:Y:S01]  /*32500*/  LDL.LU R94, [R1+0x2e0] ;  /* 0x0002e000015e7983 */ /* 0x000ea20000300800 */
[----:B------:R-:W-:Y:S02]  /*32510*/  @!P2 IADD3.X R93, R29, R15, R8, P4, P5 ;  /* 0x0000000f1d5da210 */ /* 0x000fe400027ea408 */
[----:B------:R-:W-:Y:S01]  /*32520*/  ISETP.LT.OR P4, PT, R27, 0x29, !P0 ;  /* 0x000000291b00780c */ /* 0x000fe20004781670 */
[----:B------:R-:W3:Y:S01]  /*32530*/  LDL.LU R95, [R1+0x2e4] ;  /* 0x0002e400015f7983 */ /* 0x000ee20000300800 */
[----:B------:R-:W-:-:S11]  /*32540*/  LOP3.LUT R11, R11, 0xffffff7f, RZ, 0xc0, !PT ;  /* 0xffffff7f0b0b7812 */ /* 0x000fd600078ec0ff */
[----:B------:R-:W0:Y:S01]  /*32550*/  @!P4 LDC.64 R16, c[0x0][0x5c0] ;  /* 0x00017000ff10cb82 */ /* 0x000e220000000a00 */
[----:B------:R-:W-:Y:S02]  /*32560*/  LOP3.LUT P1, RZ, R0, 0x80000, RZ, 0xc0, !PT ;  /* 0x0008000000ff7812 */ /* 0x000fe4000782c0ff */
[----:B------:R-:W-:Y:S02]  /*32570*/  @P0 LOP3.LUT R11, R11, 0x80, RZ, 0xfc, !PT ;  /* 0x000000800b0b0812 */ /* 0x000fe400078efcff */
[----:B------:R-:W-:Y:S02]  /*32580*/  ISETP.LT.OR P0, PT, R27, 0x52, !P3 ;  /* 0x000000521b00780c */ /* 0x000fe40005f01670 */
[----:B------:R-:W-:Y:S02]  /*32590*/  LOP3.LUT R2, R2, 0xffffffef, RZ, 0xc0, !PT ;  /* 0xffffffef02027812 */ /* 0x000fe400078ec0ff */
[----:B------:R-:W-:Y:S02]  /*325a0*/  F2FP.SATFINITE.E4M3.F32.PACK_AB_MERGE_C R14, RZ, R14, RZ ;  /* 0x0000000eff0e723e */ /* 0x000fe400048070ff */
[----:B------:R-:W-:-:S02]  /*325b0*/  @P6 LOP3.LUT R2, R2, 0x10, RZ, 0xfc, !PT ;  /* 0x0000001002026812 */ /* 0x000fc400078efcff */
[----:B------:R-:W-:Y:S01]  /*325c0*/  @!P4 IADD3 R15, P5, P6, R3, R12, R7 ;  /* 0x0000000c030fc210 */ /* 0x000fe20007ebe007 */
[----:B------:R1:W-:Y:S03]  /*325d0*/  @!P1 STG.E.U8 desc[UR46][R20.64+0x29], R14 ;  /* 0x0000290e14009986 */ /* 0x0003e6000c10112e */
[----:B0-----:R-:W-:Y:S02]  /*325e0*/  @!P4 IADD3 R16, P1, R15, R16, RZ ;  /* 0x000000100f10c210 */ /* 0x001fe40007f3e0ff */
[----:B-1----:R-:W0:Y:S01]  /*325f0*/  @!P0 LDC.64 R14, c[0x0][0x5c0] ;  /* 0x00017000ff0e8b82 */ /* 0x002e220000000a00 */
[----:B------:R-:W-:Y:S02]  /*32600*/  LOP3.LUT R2, R2, 0xffffffdf, RZ, 0xc0, !PT ;  /* 0xffffffdf02027812 */ /* 0x000fe400078ec0ff */
[----:B------:R-:W-:Y:S02]  /*32610*/  @!P4 IADD3.X R24, R4, R29, R6, P5, P6 ;  /* 0x0000001d0418c210 */ /* 0x000fe40002fec406 */
[----:B------:R-:W-:-:S02]  /*32620*/  @P2 LOP3.LUT R2, R2, 0x20, RZ, 0xfc, !PT ;  /* 0x0000002002022812 */ /* 0x000fc400078efcff */
[C---:B------:R-:W-:Y:S02]  /*32630*/  LOP3.LUT P2, RZ, R0.reuse, 0x100000, RZ, 0xc0, !PT ;  /* 0x0010000000ff7812 */ /* 0x040fe4000784c0ff */
[----:B------:R-:W-:Y:S01]  /*32640*/  LOP3.LUT R0, R0, 0xfffbffff, RZ, 0xc0, !PT ;  /* 0xfffbffff00007812 */ /* 0x000fe200078ec0ff */
[----:B------:R-:W-:-:S03]  /*32650*/  @!P4 IMAD.X R17, R24, 0x1, R17, P1 ;  /* 0x000000011811c824 */ /* 0x000fc600008e0611 */
[----:B------:R-:W-:Y:S02]  /*32660*/  @P0 LOP3.LUT R0, R0, 0x40000, RZ, 0xfc, !PT ;  /* 0x0004000000000812 */ /* 0x000fe400078efcff */
[----:B0-----:R-:W-:Y:S01]  /*32670*/  @!P0 IADD3 R42, P5, P6, R12, R14, R9 ;  /* 0x0000000e0c2a8210 */ /* 0x001fe20007ebe009 */
[----:B------:R-:W-:Y:S02]  /*32680*/  FMUL R14, R96, UR41 ;  /* 0x00000029600e7c20 */ /* 0x000fe40008400000 */
[----:B------:R-:W4:Y:S01]  /*32690*/  LDL.LU R96, [R1+0x2e8] ;  /* 0x0002e80001607983 */ /* 0x000f220000300800 */
[----:B------:R-:W-:Y:S02]  /*326a0*/  @!P0 IADD3.X R43, R29, R15, R8, P5, P6 ;  /* 0x0000000f1d2b8210 */ /* 0x000fe40002fec408 */
[----:B------:R-:W-:Y:S02]  /*326b0*/  F2FP.SATFINITE.E4M3.F32.PACK_AB_MERGE_C R14, RZ, R14, RZ ;  /* 0x0000000eff0e723e */ /* 0x000fe400048070ff */
[----:B------:R-:W-:-:S03]  /*326c0*/  LOP3.LUT P0, RZ, R11, 0x80, RZ, 0xc0, !PT ;  /* 0x000000800bff7812 */ /* 0x000fc6000780c0ff */
[----:B------:R0:W-:Y:S01]  /*326d0*/  @!P4 STG.E.U8 desc[UR46][R16.64+0x28], R14 ;  /* 0x0000280e1000c986 */ /* 0x0001e2000c10112e */
[----:B------:R-:W-:-:S13]  /*326e0*/  ISETP.LT.OR P4, PT, R27, 0x2a, !P0 ;  /* 0x0000002a1b00780c */ /* 0x000fda0004781670 */
[----:B0-----:R-:W0:Y:S01]  /*326f0*/  @!P4 LDC.64 R14, c[0x0][0x5c0] ;  /* 0x00017000ff0ecb82 */ /* 0x001e220000000a00 */
        /* <DEDUP_REMOVED lines=8> */
[----:B------:R-:W-:Y:S01]  /*32780*/  ISETP.GE.AND P6, PT, R26, 0x101, PT ;  /* 0x000001011a00780c */ /* 0x000fe20003fc6270 */
[----:B--2---:R-:W-:Y:S02]  /*32790*/  FMUL R14, R94, UR41 ;  /* 0x000000295e0e7c20 */ /* 0x004fe40008400000 */
[----:B------:R-:W2:Y:S01]  /*327a0*/  LDL.LU R94, [R1+0x2ec] ;  /* 0x0002ec00015e7983 */ /* 0x000ea20000300800 */
        /* <DEDUP_REMOVED lines=9> */
[----:B---3--:R-:W-:Y:S02]  /*32840*/  FMUL R14, R95, UR41 ;  /* 0x000000295f0e7c20 */ /* 0x008fe40008400000 */
[----:B------:R-:W3:Y:S03]  /*32850*/  LDL.LU R95, [R1+0x2f0] ;  /* 0x0002f000015f7983 */ /* 0x000ee60000300800 */
[----:B------:R-:W-:-:S05]  /*32860*/  F2FP.SATFINITE.E4M3.F32.PACK_AB_MERGE_C R14, RZ, R14, RZ ;  /* 0x0000000eff0e723e */ /* 0x000fca00048070ff */
[----:B------:R0:W-:Y:S01]  /*32870*/  @!P2 STG.E.U8 desc[UR46][R56.64+0x30], R14 ;  /* 0x0000300e3800a986 */ /* 0x0001e2000c10112e */
[----:B------:R-:W-:Y:S02]  /*32880*/  ISETP.LT.OR P2, PT, R27, 0x61, !P3 ;  /* 0x000000611b00780c */ /* 0x000fe40005f41670 */
[----:B------:R-:W-:-:S11]  /*32890*/  @!P6 IADD3.X R117, R29, R15, R8, P4, P5 ;  /* 0x0000000f1d75e210 */ /* 0x000fd600027ea408 */
[----:B0-----:R-:W0:Y:S02]  /*328a0*/  @!P2 LDC.64 R14, c[0x0][0x5c0] ;  /* 0x00017000ff0eab82 */ /* 0x001e240000000a00 */
[----:B0-----:R-:W-:-:S04]  /*328b0*/  @!P2 IADD3 R56, P4, P5, R12, R14, R3 ;  /* 0x0000000e0c38a210 */ /* 0x001fc80007d9e003 */
[----:B------:R-:W-:Y:S02]  /*328c0*/  @!P2 IADD3.X R57, R29, R15, R4, P4, P5 ;  /* 0x0000000f1d39a210 */ /* 0x000fe400027ea404 */
[----:B------:R-:W-:Y:S02]  /*328d0*/  ISETP.LT.OR P4, PT, R27, 0x31, !P0 ;  /* 0x000000311b00780c */ /* 0x000fe40004781670 */
[----:B------:R-:W-:Y:S01]  /*328e0*/  LOP3.LUT P2, RZ, R0, 0x400, RZ, 0xc0, !PT ;  /* 0x0000040000ff7812 */ /* 0x000fe2000784c0ff */
[----:B----4-:R-:W-:Y:S02]  /*328f0*/  FMUL R14, R96, UR41 ;  /* 0x00000029600e7c20 */ /* 0x010fe40008400000 */
[----:B------:R-:W4:Y:S01]  /*32900*/  LDL.LU R96, [R1+0x2f4] ;  /* 0x0002f40001607983 */ /* 0x000f220000300800 */
[----:B------:R-:W-:-:S07]  /*32910*/  LOP3.LUT R11, R11, 0xffffffdf, RZ, 0xc0, !PT ;  /* 0xffffffdf0b0b7812 */ /* 0x000fce00078ec0ff */
[----:B------:R-:W0:Y:S02]  /*32920*/  @!P4 LDC.64 R16, c[0x0][0x5c0] ;  /* 0x00017000ff10cb82 */ /* 0x000e240000000a00 */
        /* <DEDUP_REMOVED lines=9> */
[----:B------:R-:W-:Y:S02]  /*329c0*/  @!P4 IADD3.X R20, R4, R29, R6, P5, P6 ;  /* 0x0000001d0414c210 */ /* 0x000fe40002fec406 */
[----:B0-----:R-:W-:-:S03]  /*329d0*/  @!P2 IADD3 R36, P5, P6, R12, R14, R3 ;  /* 0x0000000e0c24a210 */ /* 0x001fc60007ebe003 */
[----:B------:R-:W-:Y:S02]  /*329e0*/  @!P4 IMAD.X R17, R20, 0x1, R17, P1 ;  /* 0x000000011411c824 */ /* 0x000fe400008e0611 */
[----:B--2---:R-:W-:Y:S02]  /*329f0*/  FMUL R14, R94, UR41 ;  /* 0x000000295e0e7c20 */ /* 0x004fe40008400000 */
[----:B------:R-:W2:Y:S03]  /*32a00*/  LDL.LU R94, [R1+0x2f8] ;  /* 0x0002f800015e7983 */ /* 0x000ea60000300800 */
[----:B------:R-:W-:-:S05]  /*32a10*/  F2FP.SATFINITE.E4M3.F32.PACK_AB_MERGE_C R14, RZ, R14, RZ ;  /* 0x0000000eff0e723e */ /* 0x000fca00048070ff */
[----:B------:R0:W-:Y:S01]  /*32a20*/  @!P4 STG.E.U8 desc[UR46][R16.64+0x30], R14 ;  /* 0x0000300e1000c986 */ /* 0x0001e2000c10112e */
[----:B------:R-:W-:Y:S02]  /*32a30*/  ISETP.LT.OR P4, PT, R27, 0x32, !P0 ;  /* 0x000000321b00780c */ /* 0x000fe40004781670 */
[----:B------:R-:W-:-:S11]  /*32a40*/  @!P2 IADD3.X R37, R29, R15, R4, P5, P6 ;  /* 0x0000000f1d25a210 */ /* 0x000fd60002fec404 */
[----:B0-----:R-:W0:Y:S01]  /*32a50*/  @!P4 LDC.64 R14, c[0x0][0x5c0] ;  /* 0x00017000ff0ecb82 */ /* 0x001e220000000a00 */
[----:B------:R-:W-:Y:S02]  /*32a60*/  ISETP.LT.OR P2, PT, R27, 0x69, !P3 ;  /* 0x000000691b00780c */ /* 0x000fe40005f41670 */
[----:B------:R-:W-:-:S04]  /*32a70*/  @!P4 IADD3 R16, P5, P6, R3, R12, R7 ;  /* 0x0000000c0310c210 */ /* 0x000fc80007ebe007 */
[----:B------:R-:W-:Y:S02]  /*32a80*/  @!P4 IADD3.X R17, R4, R29, R6, P5, P6 ;  /* 0x0000001d0411c210 */ /* 0x000fe40002fec406 */
[----:B0-----:R-:W-:-:S05]  /*32a90*/  @!P4 IADD3 R16, P5, R16, R14, RZ ;  /* 0x0000000e1010c210 */ /* 0x001fca0007fbe0ff */
[----:B------:R-:W-:Y:S02]  /*32aa0*/  @!P4 IMAD.X R17, R17, 0x1, R15, P5 ;  /* 0x000000011111c824 */ /* 0x000fe400028e060f */
[----:B------:R-:W0:Y:S02]  /*32ab0*/  @!P2 LDC.64 R14, c[0x0][0x5c0] ;  /* 0x00017000ff0eab82 */ /* 0x000e240000000a00 */
[----:B0-----:R-:W-:Y:S01]  /*32ac0*/  @!P2 IADD3 R120, P5, P6, R12, R14, R3 ;  /* 0x0000000e0c78a210 */ /* 0x001fe20007ebe003 */
[----:B---3--:R-:W-:Y:S02]  /*32ad0*/  FMUL R14, R95, UR41 ;  /* 0x000000295f0e7c20 */ /* 0x008fe40008400000 */
[----:B------:R-:W3:Y:S01]  /*32ae0*/  LDL.LU R95, [R1+0x2fc] ;  /* 0x0002fc00015f7983 */ /* 0x000ee20000300800 */
[----:B------:R-:W-:Y:S02]  /*32af0*/  @!P2 IADD3.X R121, R29, R15, R4, P5, P6 ;  /* 0x0000000f1d79a210 */ /* 0x000fe40002fec404 */
[----:B------:R-:W-:-:S02]  /*32b00*/  ISETP.LT.OR P6, PT, R27, 0x6a, !P3 ;  /* 0x0000006a1b00780c */ /* 0x000fc40005fc1670 */
[----:B------:R-:W-:-:S05]  /*32b10*/  F2FP.SATFINITE.E4M3.F32.PACK_AB_MERGE_C R14, RZ, R14, RZ ;  /* 0x0000000eff0e723e */ /* 0x000fca00048070ff */
[----:B------:R0:W-:Y:S06]  /*32b20*/  @!P4 STG.E.U8 desc[UR46][R16.64+0x31], R14 ;  /* 0x0000310e1000c986 */ /* 0x0001ec000c10112e */
[----:B0-----:R-:W0:Y:S01]  /*32b30*/  @!P6 LDC.64 R14, c[0x0][0x5c0] ;  /* 0x00017000ff0eeb82 */ /* 0x001e220000000a00 */
[----:B------:R-:W-:Y:S02]  /*32b40*/  LOP3.LUT P2, RZ, R11, 0x20, RZ, 0xc0, !PT ;  /* 0x000000200bff7812 */ /* 0x000fe4000784c0ff */
[----:B0-----:R-:W-:Y:S01]  /*32b50*/  @!P6 IADD3 R126, P4, P5, R12, R14, R3 ;  /* 0x0000000e0c7ee210 */ /* 0x001fe20007d9e003 */
[----:B----4-:R-:W-:-:S05]  /*32b60*/  FMUL R14, R96, UR41 ;  /* 0x00000029600e7c20 */ /* 0x010fca0008400000 */
[----:B------:R-:W-:-:S05]  /*32b70*/  F2FP.SATFINITE.E4M3.F32.PACK_AB_MERGE_C R14, RZ, R14, RZ ;  /* 0x0000000eff0e723e */ /* 0x000fca00048070ff */
[----:B------:R0:W-:Y:S01]  /*32b80*/  @!P2 STG.E.U8 desc[UR46][R38.64+0x38], R14 ;  /* 0x0000380e2600a986 */ /* 0x0001e2000c10112e */
[----:B------:R-:W-:Y:S02]  /*32b90*/  ISETP.LT.OR P2, PT, R27, 0x71, !P3 ;  /* 0x000000711b00780c */ /* 0x000fe40005f41670 */
[----:B------:R-:W-:-:S11]  /*32ba0*/  @!P6 IADD3.X R127, R29, R15, R4, P4, P5 ;  /* 0x0000000f1d7fe210 */ /* 0x000fd600027ea404 */
[----:B0-----:R-:W0:Y:S02]  /*32bb0*/  @!P2 LDC.64 R14, c[0x0][0x5c0] ;  /* 0x00017000ff0eab82 */ /* 0x001e240000000a00 */
[----:B0-----:R-:W-:Y:S01]  /*32bc0*/  @!P2 IADD3 R38, P4, P5, R12, R14, R3 ;  /* 0x0000000e0c26a210 */ /* 0x001fe20007d9e003 */
[----:B--2---:R-:W-:Y:S02]  /*32bd0*/  FMUL R14, R94, UR41 ;  /* 0x000000295e0e7c20 */ /* 0x004fe40008400000 */
[----:B------:R-:W2:Y:S01]  /*32be0*/  LDL.LU R94, [R1+0x300] ;  /* 0x00030000015e7983 */ /* 0x000ea20000300800 */
[----:B------:R-:W-:Y:S02]  /*32bf0*/  @!P2 IADD3.X R39, R29, R15, R4, P4, P5 ;  /* 0x0000000f1d27a210 */ /* 0x000fe400027ea404 */
[----:B------:R-:W-:Y:S01]  /*32c00*/  ISETP.LT.OR P4, PT, R27, 0x39, !P0 ;  /* 0x000000391b00780c */ /* 0x000fe20004781670 */
[----:B------:R-:W4:Y:S01]  /*32c10*/  LDL.LU R96, [R1+0x304] ;  /* 0x0003040001607983 */ /* 0x000f220000300800 */
[----:B------:R-:W-:-:S02]  /*32c20*/  LOP3.LUT P1, RZ, R0, 0x200000, RZ, 0xc0, !PT ;  /* 0x0020000000ff7812 */ /* 0x000fc4000782c0ff */
[----:B------:R-:W-:-:S09]  /*32c30*/  LOP3.LUT R0, R0, 0xfffffbff, RZ, 0xc0, !PT ;  /* 0xfffffbff00007812 */ /* 0x000fd200078ec0ff */
[----:B------:R-:W0:Y:S01]  /*32c40*/  @!P4 LDC.64 R16, c[0x0][0x5c0] ;  /* 0x00017000ff10cb82 */ /* 0x000e220000000a00 */
[----:B------:R-:W-:Y:S02]  /*32c50*/  @P2 LOP3.LUT R0, R0, 0x400, RZ, 0xfc, !PT ;  /* 0x0000040000002812 */ /* 0x000fe400078efcff */
[----:B------:R-:W-:Y:S02]  /*32c60*/  ISETP.LT.OR P2, PT, R27, 0x72, !P3 ;  /* 0x000000721b00780c */ /* 0x000fe40005f41670 */
[----:B------:R-:W-:Y:S02]  /*32c70*/  F2FP.SATFINITE.E4M3.F32.PACK_AB_MERGE_C R14, RZ, R14, RZ ;  /* 0x0000000eff0e723e */ /* 0x000fe400048070ff */
[----:B------:R-:W-:-:S03]  /*32c80*/  @!P4 IADD3 R15, P5, P6, R3, R12, R7 ;  /* 0x0000000c030fc210 */ /* 0x000fc60007ebe007 */
[----:B------:R1:W-:Y:S01]  /*32c90*/  @!P1 STG.E.U8 desc[UR46][R22.64+0x39], R14 ;  /* 0x0000390e16009986 */ /* 0x0003e2000c10112e */
[----:B0-----:R-:W-:-:S05]  /*32ca0*/  @!P4 IADD3 R16, P1, R15, R16, RZ ;  /* 0x000000100f10c210 */ /* 0x001fca0007f3e0ff */
[----:B-1----:R-:W0:Y:S01]  /*32cb0*/  @!P2 LDC.64 R14, c[0x0][0x5c0] ;  /* 0x00017000ff0eab82 */ /* 0x002e220000000a00 */
[----:B------:R-:W-:-:S05]  /*32cc0*/  @!P4 IADD3.X R20, R4, R29, R6, P5, P6 ;  /* 0x0000001d0414c210 */ /* 0x000fca0002fec406 */
[----:B------:R-:W-:Y:S01]  /*32cd0*/  @!P4 IMAD.X R17, R20, 0x1, R17, P1 ;  /* 0x000000011411c824 */ /* 0x000fe200008e0611 */
[----:B0-----:R-:W-:Y:S01]  /*32ce0*/  @!P2 IADD3 R22, P5, P6, R12, R14, R3 ;  /* 0x0000000e0c16a210 */ /* 0x001fe20007ebe003 */
[----:B---3--:R-:W-:Y:S02]  /*32cf0*/  FMUL R14, R95, UR41 ;  /* 0x000000295f0e7c20 */ /* 0x008fe40008400000 */
[----:B------:R-:W3:Y:S03]  /*32d00*/  LDL.LU R95, [R1+0x308] ;  /* 0x00030800015f7983 */ /* 0x000ee60000300800 */
[----:B------:R-:W-:-:S05]  /*32d10*/  F2FP.SATFINITE.E4M3.F32.PACK_AB_MERGE_C R14, RZ, R14, RZ ;  /* 0x0000000eff0e723e */ /* 0x000fca00048070ff */
[----:B------:R0:W-:Y:S01]  /*32d20*/  @!P4 STG.E.U8 desc[UR46][R16.64+0x38], R14 ;  /* 0x0000380e1000c986 */ /* 0x0001e2000c10112e */
[----:B------:R-:W-:Y:S02]  /*32d30*/  ISETP.LT.OR P4, PT, R27, 0x3a, !P0 ;  /* 0x0000003a1b00780c */ /* 0x000fe40004781670 */
[----:B------:R-:W-:Y:S02]  /*32d40*/  LOP3.LUT R0, R0, 0xffdfffff, RZ, 0xc0, !PT ;  /* 0xffdfffff00007812 */ /* 0x000fe400078ec0ff */
[----:B------:R-:W-:Y:S02]  /*32d50*/  LOP3.LUT R13, R13, 0xdfffffff, RZ, 0xc0, !PT ;  /* 0xdfffffff0d0d7812 */ /* 0x000fe400078ec0ff */
[----:B------:R-:W-:Y:S02]  /*32d60*/  @P2 LOP3.LUT R0, R0, 0x200000, RZ, 0xfc, !PT ;  /* 0x0020000000002812 */ /* 0x000fe400078efcff */
[----:B------:R-:W-:Y:S02]  /*32d70*/  @!P2 IADD3.X R23, R29, R15, R4, P5, P6 ;  /* 0x0000000f1d17a210 */ /* 0x000fe40002fec404 */
[----:B------:R-:W-:-:S03]  /*32d80*/  @P0 LOP3.LUT R13, R13, 0x20000000, RZ, 0xfc, !PT ;  /* 0x200000000d0d0812 */ /* 0x000fc600078efcff */
[----:B0-----:R-:W0:Y:S01]  /*32d90*/  @!P4 LDC.64 R14, c[0x0][0x5c0] ;  /* 0x00017000ff0ecb82 */ /* 0x001e220000000a00 */
[----:B------:R-:W-:Y:S02]  /*32da0*/  LOP3.LUT P0, RZ, R0, 0x8, RZ, 0xc0, !PT ;  /* 0x0000000800ff7812 */ /* 0x000fe4000780c0ff */
[C---:B------:R-:W-:Y:S02]  /*32db0*/  LOP3.LUT P2, RZ, R11.reuse, 0x10, RZ, 0xc0, !PT ;  /* 0x000000100bff7812 */ /* 0x040fe4000784c0ff */
[C---:B------:R-:W-:Y:S02]  /*32dc0*/  LOP3.LUT P1, RZ, R11.reuse, 0x8, RZ, 0xc0, !PT ;  /* 0x000000080bff7812 */ /* 0x040fe4000782c0ff */
[----:B------:R-:W-:Y:S02]  /*32dd0*/  LOP3.LUT R11, R11, 0xfffffffb, RZ, 0xc0, !PT ;  /* 0xfffffffb0b0b7812 */ /* 0x000fe400078ec0ff */
[----:B------:R-:W-:-:S05]  /*32de0*/  @!P4 IADD3 R16, P5, P6, R3, R12, R7 ;  /* 0x0000000c0310c210 */ /* 0x000fca0007ebe007 */
[----:B------:R-:W-:Y:S02]  /*32df0*/  @P0 LOP3.LUT R11, R11, 0x4, RZ, 0xfc, !PT ;  /* 0x000000040b0b0812 */ /* 0x000fe400078efcff */
[----:B------:R-:W-:Y:S02]  /*32e00*/  ISETP.LT.OR P0, PT, R27, 0x79, !P3 ;  /* 0x000000791b00780c */ /* 0x000fe40005f01670 */
[----:B------:R-:W-:Y:S02]  /*32e10*/  @!P4 IADD3.X R17, R4, R29, R6, P5, P6 ;  /* 0x0000001d0411c210 */ /* 0x000fe40002fec406 */
[----:B0-----:R-:W-:-:S05]  /*32e20*/  @!P4 IADD3 R16, P5, R16, R14, RZ ;  /* 0x0000000e1010c210 */ /* 0x001fca0007fbe0ff */
[----:B------:R-:W-:-:S04]  /*32e30*/  @!P4 IMAD.X R17, R17, 0x1, R15, P5 ;  /* 0x000000011111c824 */ /* 0x000fc800028e060f */
[----:B------:R-:W0:Y:S02]  /*32e40*/  @!P0 LDC.64 R14, c[0x0][0x5c0] ;  /* 0x00017000ff0e8b82 */ /* 0x000e240000000a00 */
[----:B0-----:R-:W-:Y:S02]  /*32e50*/  @!P0 IADD3 R136, P5, P6, R12, R14, R3 ;  /* 0x0000000e0c888210 */ /* 0x001fe40007ebe003 */
[----:B------:R-:W-:Y:S01]  /*32e60*/  LOP3.LUT R2, R2, 0xfffffdff, RZ, 0xc0, !PT ;  /* 0xfffffdff02027812 */ /* 0x000fe200078ec0ff */
[----:B--2---:R-:W-:Y:S02]  /*32e70*/  FMUL R14, R94, UR41 ;  /* 0x000000295e0e7c20 */ /* 0x004fe40008400000 */
[----:B------:R-:W2:Y:S01]  /*32e80*/  LDL.LU R94, [R1+0x30c] ;  /* 0x00030c00015e7983 */ /* 0x000ea20000300800 */
[----:B------:R-:W-:Y:S02]  /*32e90*/  @P0 LOP3.LUT R2, R2, 0x200, RZ, 0xfc, !PT ;  /* 0x0000020002020812 */ /* 0x000fe400078efcff */
[----:B------:R-:W-:-:S02]  /*32ea0*/  @!P0 IADD3.X R137, R29, R15, R4, P5, P6 ;  /* 0x0000000f1d898210 */ /* 0x000fc40002fec404 */
[----:B------:R-:W-:Y:S02]  /*32eb0*/  ISETP.LT.OR P0, PT, R27, 0x7a, !P3 ;  /* 0x0000007a1b00780c */ /* 0x000fe40005f01670 */
[----:B------:R-:W-:-:S05]  /*32ec0*/  F2FP.SATFINITE.E4M3.F32.PACK_AB_MERGE_C R14, RZ, R14, RZ ;  /* 0x0000000eff0e723e */ /* 0x000fca00048070ff */
[----:B------:R0:W-:Y:S06]  /*32ed0*/  @!P4 STG.E.U8 desc[UR46][R16.64+0x39], R14 ;  /* 0x0000390e1000c986 */ /* 0x0001ec000c10112e */
[----:B0-----:R-:W0:Y:S01]  /*32ee0*/  @!P0 LDC.64 R14, c[0x0][0x5c0] ;  /* 0x00017000ff0e8b82 */ /* 0x001e220000000a00 */
[----:B------:R-:W-:Y:S02]  /*32ef0*/  LOP3.LUT R13, R13, 0xbfffffff, RZ, 0xc0, !PT ;  /* 0xbfffffff0d0d7812 */ /* 0x000fe400078ec0ff */
[----:B------:R-:W-:Y:S02]  /*32f00*/  LOP3.LUT P6, RZ, R0, 0x800, RZ, 0xc0, !PT ;  /* 0x0000080000ff7812 */ /* 0x000fe400078cc0ff */
[----:B------:R-:W-:-:S02]  /*32f10*/  @P3 LOP3.LUT R13, R13, 0x40000000, RZ, 0xfc, !PT ;  /* 0x400000000d0d3812 */ /* 0x000fc400078efcff */
[----:B------:R-:W-:Y:S02]  /*32f20*/  ISETP.LT.OR P3, PT, R27, 0x61, !P2 ;  /* 0x000000611b00780c */ /* 0x000fe40005761670 */
[----:B0-----:R-:W-:Y:S01]  /*32f30*/  @!P0 IADD3 R138, P4, P5, R12, R14, R3 ;  /* 0x0000000e0c8a8210 */ /* 0x001fe20007d9e003 */
[----:B----4-:R-:W-:-:S05]  /*32f40*/  FMUL R14, R96, UR41 ;  /* 0x00000029600e7c20 */ /* 0x010fca0008400000 */
[----:B------:R-:W-:Y:S02]  /*32f50*/  F2FP.SATFINITE.E4M3.F32.PACK_AB_MERGE_C R14, RZ, R14, RZ ;  /* 0x0000000eff0e723e */ /* 0x000fe400048070ff */
[----:B------:R-:W-:-:S03]  /*32f60*/  @!P0 IADD3.X R139, R29, R15, R4, P4, P5 ;  /* 0x0000000f1d8b8210 */ /* 0x000fc600027ea404 */
[----:B------:R0:W-:Y:S02]  /*32f70*/  @!P6 STG.E.U8 desc[UR46][R44.64+0x20], R14 ;  /* 0x0000200e2c00e986 */ /* 0x0001e4000c10112e */
[----:B0-----:R-:W0:Y:S02]  /*32f80*/  @!P3 LDC.64 R14, c[0x0][0x5c0] ;  /* 0x00017000ff0ebb82 */ /* 0x001e240000000a00 */
[----:B0-----:R-:W-:Y:S01]  /*32f90*/  @!P3 IADD3 R134, P4, P5, R12, R14, R7 ;  /* 0x0000000e0c86b210 */ /* 0x001fe20007d9e007 */
[----:B---3--:R-:W-:Y:S02]  /*32fa0*/  FMUL R14, R95, UR41 ;  /* 0x000000295f0e7c20 */ /* 0x008fe40008400000 */
[----:B------:R-:W3:Y:S01]  /*32fb0*/  LDL.LU R95, [R1+0x310] ;  /* 0x00031000015f7983 */ /* 0x000ee20000300800 */
[----:B------:R-:W-:Y:S02]  /*32fc0*/  @!P3 IADD3.X R135, R29, R15, R6, P4, P5 ;  /* 0x0000000f1d87b210 */ /* 0x000fe400027ea406 */
[----:B------:R-:W-:Y:S01]  /*32fd0*/  ISETP.LT.OR P4, PT, R27, 0x21, !P1 ;  /* 0x000000211b00780c */ /* 0x000fe20004f81670 */
[----:B------:R-:W4:Y:S01]  /*32fe0*/  LDL.LU R96, [R1+0x314] ;  /* 0x0003140001607983 */ /* 0x000f220000300800 */
[----:B------:R-:W-:-:S04]  /*32ff0*/  LOP3.LUT R0, R0, 0xfffff7ff, RZ, 0xc0, !PT ;  /* 0xfffff7ff00007812 */ /* 0x000fc800078ec0ff */
[----:B------:R-:W-:-:S04]  /*33000*/  @P3 LOP3.LUT R0, R0, 0x800, RZ, 0xfc, !PT ;  /* 0x0000080000003812 */ /* 0x000fc800078efcff */
[----:B------:R-:W-:Y:S02]  /*33010*/  LOP3.LUT P3, RZ, R0, 0x400000, RZ, 0xc0, !PT ;  /* 0x0040000000ff7812 */ /* 0x000fe4000786c0ff */
[----:B------:R-:W-:Y:S01]  /*33020*/  LOP3.LUT R2, R2, 0xfffffbff, RZ, 0xc0, !PT ;  /* 0xfffffbff02027812 */ /* 0x000fe200078ec0ff */
[----:B------:R-:W0:Y:S03]  /*33030*/  @!P4 LDC.64 R16, c[0x0][0x5c0] ;  /* 0x00017000ff10cb82 */ /* 0x000e260000000a00 */
[----:B------:R-:W-:Y:S02]  /*33040*/  @P0 LOP3.LUT R2, R2, 0x400, RZ, 0xfc, !PT ;  /* 0x0000040002020812 */ /* 0x000fe400078efcff */
[C---:B------:R-:W-:Y:S02]  /*33050*/  LOP3.LUT P0, RZ, R11.reuse, 0x4, RZ, 0xc0, !PT ;  /* 0x000000040bff7812 */ /* 0x040fe4000780c0ff */
[----:B------:R-:W-:-:S04]  /*33060*/  LOP3.LUT R11, R11, 0xfffffffd, RZ, 0xc0, !PT ;  /* 0xfffffffd0b0b7812 */ /* 0x000fc800078ec0ff */
        /* <DEDUP_REMOVED lines=9> */
[----:B--2---:R-:W-:Y:S02]  /*33100*/  FMUL R14, R94, UR41 ;  /* 0x000000295e0e7c20 */ /* 0x004fe40008400000 */
[----:B------:R-:W2:Y:S01]  /*33110*/  LDL.LU R94, [R1+0x318] ;  /* 0x00031800015e7983 */ /* 0x000ea20000300800 */
[----:B------:R-:W-:Y:S02]  /*33120*/  @!P4 IMAD.X R17, R20, 0x1, R17, P0 ;  /* 0x000000011411c824 */ /* 0x000fe400000e0611 */
[----:B------:R-:W-:-:S05]  /*33130*/  F2FP.SATFINITE.E4M3.F32.PACK_AB_MERGE_C R14, RZ, R14, RZ ;  /* 0x0000000eff0e723e */ /* 0x000fca00048070ff */
[----:B------:R0:W-:Y:S01]  /*33140*/  @!P4 STG.E.U8 desc[UR46][R16.64+0x20], R14 ;  /* 0x0000200e1000c986 */ /* 0x0001e2000c10112e */
[----:B------:R-:W-:Y:S02]  /*33150*/  ISETP.LT.OR P4, PT, R27, 0x22, !P1 ;  /* 0x000000221b00780c */ /* 0x000fe40004f81670 */
        /* <DEDUP_REMOVED lines=12> */
[----:B------:R-:W-:Y:S01]  /*33220*/  ISETP.LT.OR P6, PT, R27, 0x6a, !P2 ;  /* 0x0000006a1b00780c */ /* 0x000fe200057c1670 */
[----:B---3--:R-:W-:Y:S02]  /*33230*/  FMUL R14, R95, UR41 ;  /* 0x000000295f0e7c20 */ /* 0x008fe40008400000 */
[----:B------:R-:W3:Y:S03]  /*33240*/  LDL.LU R95, [R1+0x31c] ;  /* 0x00031c00015f7983 */ /* 0x000ee60000300800 */
[----:B------:R-:W-:-:S05]  /*33250*/  F2FP.SATFINITE.E4M3.F32.PACK_AB_MERGE_C R14, RZ, R14, RZ ;  /* 0x0000000eff0e723e */ /* 0x000fca00048070ff */
[----:B------:R0:W-:Y:S02]  /*33260*/  @!P4 STG.E.U8 desc[UR46][R16.64+0x21], R14 ;  /* 0x0000210e1000c986 */ /* 0x0001e4000c10112e */
[----:B0-----:R-:W0:Y:S01]  /*33270*/  @!P6 LDC.64 R14, c[0x0][0x5c0] ;  /* 0x00017000ff0eeb82 */ /* 0x001e220000000a00 */
[----:B------:R-:W-:-:S04]  /*33280*/  LOP3.LUT R2, R2, 0xfffff7ff, RZ, 0xc0, !PT ;  /* 0xfffff7ff02027812 */ /* 0x000fc800078ec0ff */
[----:B------:R-:W-:Y:S02]  /*33290*/  @P3 LOP3.LUT R2, R2, 0x800, RZ, 0xfc, !PT ;  /* 0x0000080002023812 */ /* 0x000fe400078efcff */
        /* <DEDUP_REMOVED lines=19> */
[----:B------:R-:W-:Y:S02]  /*333d0*/  LOP3.LUT R2, R2, 0xffffefff, RZ, 0xc0, !PT ;  /* 0xffffefff02027812 */ /* 0x000fe400078ec0ff */
[----:B------:R-:W-:Y:S02]  /*333e0*/  F2FP.SATFINITE.E4M3.F32.PACK_AB_MERGE_C R14, RZ, R14, RZ ;  /* 0x0000000eff0e723e */ /* 0x000fe400048070ff */
[----:B------:R-:W-:Y:S02]  /*333f0*/  @P6 LOP3.LUT R2, R2, 0x1000, RZ, 0xfc, !PT ;  /* 0x0000100002026812 */ /* 0x000fe400078efcff */
[----:B------:R-:W-:Y:S01]  /*33400*/  @!P4 IADD3 R15, P5, P6, R3, R12, R9 ;  /* 0x0000000c030fc210 */ /* 0x000fe20007ebe009 */
[----:B------:R1:W-:Y:S03]  /*33410*/  @!P0 STG.E.U8 desc[UR46][R64.64+0x29], R14 ;  /* 0x0000290e40008986 */ /* 0x0003e6000c10112e */
[----:B0-----:R-:W-:-:S02]  /*33420*/  @!P4 IADD3 R16, P0, R15, R16, RZ ;  /* 0x000000100f10c210 */ /* 0x001fc40007f1e0ff */
[----:B-1----:R-:W0:Y:S01]  /*33430*/  @!P3 LDC.64 R14, c[0x0][0x5c0] ;  /* 0x00017000ff0ebb82 */ /* 0x002e220000000a00 */
[----:B------:R-:W-:-:S05]  /*33440*/  @!P4 IADD3.X R18, R4, R29, R8, P5, P6 ;  /* 0x0000001d0412c210 */ /* 0x000fca0002fec408 */
[----:B------:R-:W-:Y:S01]  /*33450*/  @!P4 IMAD.X R17, R18, 0x1, R17, P0 ;  /* 0x000000011211c824 */ /* 0x000fe200000e0611 */
[----:B0-----:R-:W-:-:S04]  /*33460*/  @!P3 IADD3 R146, P5, P6, R12, R14, R7 ;  /* 0x0000000e0c92b210 */ /* 0x001fc80007ebe007 */
[----:B------:R-:W-:Y:S01]  /*33470*/  @!P3 IADD3.X R147, R29, R15, R6, P5, P6 ;  /* 0x0000000f1d93b210 */ /* 0x000fe20002fec406 */
[----:B---3--:R-:W-:Y:S02]  /*33480*/  FMUL R14, R95, UR41 ;  /* 0x000000295f0e7c20 */ /* 0x008fe40008400000 */
[----:B------:R-:W3:Y:S03]  /*33490*/  LDL.LU R95, [R1+0x328] ;  /* 0x00032800015f7983 */ /* 0x000ee60000300800 */
[----:B------:R-:W-:-:S05]  /*334a0*/  F2FP.SATFINITE.E4M3.F32.PACK_AB_MERGE_C R14, RZ, R14, RZ ;  /* 0x0000000eff0e723e */ /* 0x000fca00048070ff */
        /* <DEDUP_REMOVED lines=10> */
[----:B--2---:R-:W-:Y:S02]  /*33550*/  FMUL R14, R94, UR41 ;  /* 0x000000295e0e7c20 */ /* 0x004fe40008400000 */
[----:B------:R-:W2:Y:S01]  /*33560*/  LDL.LU R94, [R1+0x32c] ;  /* 0x00032c00015e7983 */ /* 0x000ea20000300800 */
[----:B------:R-:W-:Y:S02]  /*33570*/  LOP3.LUT R5, R5, 0xfffffeff, RZ, 0xc0, !PT ;  /* 0xfffffeff05057812 */ /* 0x000fe400078ec0ff */
[----:B------:R-:W-:-:S02]  /*33580*/  @!P0 IADD3.X R159, R29, R15, R6, P5, P6 ;  /* 0x0000000f1d9f8210 */ /* 0x000fc40002fec406 */
[----:B------:R-:W-:Y:S02]  /*33590*/  @P0 LOP3.LUT R5, R5, 0x100, RZ, 0xfc, !PT ;  /* 0x0000010005050812 */ /* 0x000fe400078efcff */
[----:B------:R-:W-:Y:S02]  /*335a0*/  ISETP.LT.OR P0, PT, R27, 0x7a, !P2 ;  /* 0x0000007a1b00780c */ /* 0x000fe40005701670 */
[----:B------:R-:W-:-:S05]  /*335b0*/  F2FP.SATFINITE.E4M3.F32.PACK_AB_MERGE_C R14, RZ, R14, RZ ;  /* 0x0000000eff0e723e */ /* 0x000fca00048070ff */
[----:B------:R0:W-:Y:S06]  /*335c0*/  @!P4 STG.E.U8 desc[UR46][R16.64+0x29], R14 ;  /* 0x0000290e1000c986 */ /* 0x0001ec000c10112e */
[----:B0-----:R-:W0:Y:S01]  /*335d0*/  @!P0 LDC.64 R14, c[0x0][0x5c0] ;  /* 0x00017000ff0e8b82 */ /* 0x001e220000000a00 */
[----:B------:R-:W-:Y:S02]  /*335e0*/  LOP3.LUT R0, R0, 0xff7fffff, RZ, 0xc0, !PT ;  /* 0xff7fffff00007812 */ /* 0x000fe400078ec0ff */
[----:B------:R-:W-:Y:S02]  /*335f0*/  LOP3.LUT R5, R5, 0xfffffdff, RZ, 0xc0, !PT ;  /* 0xfffffdff05057812 */ /* 0x000fe400078ec0ff */
[----:B------:R-:W-:-:S02]  /*33600*/  @P3 LOP3.LUT R0, R0, 0x800000, RZ, 0xfc, !PT ;  /* 0x0080000000003812 */ /* 0x000fc400078efcff */
[----:B------:R-:W-:Y:S02]  /*33610*/  LOP3.LUT R13, R13, 0x7fffffff, RZ, 0xc0, !PT ;  /* 0x7fffffff0d0d7812 */ /* 0x000fe400078ec0ff */
[----:B------:R-:W-:Y:S02]  /*33620*/  @P0 LOP3.LUT R5, R5, 0x200, RZ, 0xfc, !PT ;  /* 0x0000020005050812 */ /* 0x000fe400078efcff */
[----:B------:R-:W-:Y:S02]  /*33630*/  LOP3.LUT P6, RZ, R0, 0x1000000, RZ, 0xc0, !PT ;  /* 0x0100000000ff7812 */ /* 0x000fe400078cc0ff */
[----:B------:R-:W-:Y:S02]  /*33640*/  @P2 LOP3.LUT R13, R13, 0x80000000, RZ, 0xfc, !PT ;  /* 0x800000000d0d2812 */ /* 0x000fe400078efcff */
[----:B0-----:R-:W-:-:S04]  /*33650*/  @!P0 IADD3 R164, P4, P5, R12, R14, R7 ;  /* 0x0000000e0ca48210 */ /* 0x001fc80007d9e007 */
[----:B------:R-:W-:Y:S02]  /*33660*/  @!P0 IADD3.X R165, R29, R15, R6, P4, P5 ;  /* 0x0000000f1da58210 */ /* 0x000fe400027ea406 */
[----:B------:R-:W-:Y:S01]  /*33670*/  ISETP.GE.AND P0, PT, R26, 0x101, PT ;  /* 0x000001011a00780c */ /* 0x000fe20003f06270 */
[----:B----4-:R-:W-:Y:S02]  /*33680*/  FMUL R14, R96, UR41 ;  /* 0x00000029600e7c20 */ /* 0x010fe40008400000 */
[----:B------:R-:W4:Y:S01]  /*33690*/  LDL.LU R96, [R1+0x330] ;  /* 0x0003300001607983 */ /* 0x000f220000300800 */
[----:B------:R-:W-:Y:S02]  /*336a0*/  ISETP.LT.OR P2, PT, R27, 0x61, !P0 ;  /* 0x000000611b00780c */ /* 0x000fe40004741670 */
[----:B------:R-:W-:-:S05]  /*336b0*/  F2FP.SATFINITE.E4M3.F32.PACK_AB_MERGE_C R14, RZ, R14, RZ ;  /* 0x0000000eff0e723e */ /* 0x000fca00048070ff */
[----:B------:R0:W-:Y:S06]  /*336c0*/  @!P6 STG.E.U8 desc[UR46][R40.64+0x30], R14 ;  /* 0x0000300e2800e986 */ /* 0x0001ec000c10112e */
[----:B0-----:R-:W0:Y:S01]  /*336d0*/  @!P2 LDC.64 R14, c[0x0][0x5c0] ;  /* 0x00017000ff0eab82 */ /* 0x001e220000000a00 */
[C---:B------:R-:W-:Y:S02]  /*336e0*/  LOP3.LUT P3, RZ, R0.reuse, 0x1000, RZ, 0xc0, !PT ;  /* 0x0000100000ff7812 */ /* 0x040fe4000786c0ff */
[----:B------:R-:W-:-:S04]  /*336f0*/  LOP3.LUT R0, R0, 0xfeffffff, RZ, 0xc0, !PT ;  /* 0xfeffffff00007812 */ /* 0x000fc800078ec0ff */
[----:B------:R-:W-:Y:S02]  /*33700*/  @P2 LOP3.LUT R0, R0, 0x1000000, RZ, 0xfc, !PT ;  /* 0x0100000000002812 */ /* 0x000fe400078efcff */
[----:B0-----:R-:W-:-:S04]  /*33710*/  @!P2 IADD3 R200, P4, P5, R12, R14, R9 ;  /* 0x0000000e0cc8a210 */ /* 0x001fc80007d9e009 */
[----:B------:R-:W-:Y:S02]  /*33720*/  @!P2 IADD3.X R201, R29, R15, R8, P4, P5 ;  /* 0x0000000f1dc9a210 */ /* 0x000fe400027ea408 */
[----:B------:R-:W-:Y:S02]  /*33730*/  ISETP.LT.OR P4, PT, R27, 0x31, !P1 ;  /* 0x000000311b00780c */ /* 0x000fe40004f81670 */
[----:B------:R-:W-:Y:S01]  /*33740*/  LOP3.LUT P2, RZ, R0, 0x2000000, RZ, 0xc0, !PT ;  /* 0x0200000000ff7812 */ /* 0x000fe2000784c0ff */
[----:B---3--:R-:W-:Y:S02]  /*33750*/  FMUL R14, R95, UR41 ;  /* 0x000000295f0e7c20 */ /* 0x008fe40008400000 */
[----:B------:R-:W3:Y:S01]  /*33760*/  LDL.LU R95, [R1+0x334] ;  /* 0x00033400015f7983 */ /* 0x000ee20000300800 */
        /* <DEDUP_REMOVED lines=26> */
[----:B------:R-:W0:Y:S01]  /*33910*/  @!P2 LDC.64 R14, c[0x0][0x5c0] ;  /* 0x00017000ff0eab82 */ /* 0x000e220000000a00 */
[----:B------:R-:W-:Y:S01]  /*33920*/  STL [R1+0x724], R11 ;  /* 0x0007240b01007387 */ /* 0x000fe20000100800 */
[----:B0-----:R-:W-:Y:S01]  /*33930*/  @!P2 IADD3 R192, P5, P6, R12, R14, R9 ;  /* 0x0000000e0cc0a210 */ /* 0x001fe20007ebe009 */
[----:B----4-:R-:W-:Y:S02]  /*33940*/  FMUL R14, R96, UR41 ;  /* 0x00000029600e7c20 */ /* 0x010fe40008400000 */
[----:B------:R-:W4:Y:S01]  /*33950*/  LDL.LU R96, [R1+0x33c] ;  /* 0x00033c0001607983 */ /* 0x000f220000300800 */
[----:B------:R-:W-:Y:S02]  /*33960*/  @!P2 IADD3.X R193, R29, R15, R8, P5, P6 ;  /* 0x0000000f1dc1a210 */ /* 0x000fe40002fec408 */
[----:B------:R-:W-:-:S02]  /*33970*/  ISETP.LT.OR P6, PT, R27, 0x6a, !P0 ;  /* 0x0000006a1b00780c */ /* 0x000fc400047c1670 */
[----:B------:R-:W-:-:S05]  /*33980*/  F2FP.SATFINITE.E4M3.F32.PACK_AB_MERGE_C R14, RZ, R14, RZ ;  /* 0x0000000eff0e723e */ /* 0x000fca00048070ff */
[----:B------:R0:W-:Y:S06]  /*33990*/  @!P4 STG.E.U8 desc[UR46][R16.64+0x31], R14 ;  /* 0x0000310e1000c986 */ /* 0x0001ec000c10112e */
[----:B0-----:R-:W0:Y:S01]  /*339a0*/  @!P6 LDC.64 R14, c[0x0][0x5c0] ;  /* 0x00017000ff0eeb82 */ /* 0x001e220000000a00 */
[----:B------:R-:W-:-:S04]  /*339b0*/  LOP3.LUT R5, R5, 0xffff7fff, RZ, 0xc0, !PT ;  /* 0xffff7fff05057812 */ /* 0x000fc800078ec0ff */
[----:B------:R-:W-:Y:S02]  /*339c0*/  @P2 LOP3.LUT R5, R5, 0x8000, RZ, 0xfc, !PT ;  /* 0x0000800005052812 */ /* 0x000fe400078efcff */
[----:B------:R-:W-:Y:S02]  /*339d0*/  LOP3.LUT P2, RZ, R11, 0x1, RZ, 0xc0, !PT ;  /* 0x000000010bff7812 */ /* 0x000fe4000784c0ff */
[----:B0-----:R-:W-:Y:S01]  /*339e0*/  @!P6 IADD3 R180, P4, P5, R12, R14, R9 ;  /* 0x0000000e0cb4e210 */ /* 0x001fe20007d9e009 */
[----:B---3--:R-:W-:-:S05]  /*339f0*/  FMUL R14, R95, UR41 ;  /* 0x000000295f0e7c20 */ /* 0x008fca0008400000 */
[----:B------:R-:W-:-:S05]  /*33a00*/  F2FP.SATFINITE.E4M3.F32.PACK_AB_MERGE_C R14, RZ, R14, RZ ;  /* 0x0000000eff0e723e */ /* 0x000fca00048070ff */
[----:B------:R0:W-:Y:S01]  /*33a10*/  @!P2 STG.E.U8 desc[UR46][R68.64+0x38], R14 ;  /* 0x0000380e4400a986 */ /* 0x0001e2000c10112e */
[----:B------:R-:W-:Y:S02]  /*33a20*/  ISETP.LT.OR P2, PT, R27, 0x71, !P0 ;  /* 0x000000711b00780c */ /* 0x000fe40004741670 */
[----:B------:R-:W-:-:S11]  /*33a30*/  @!P6 IADD3.X R181, R29, R15, R8, P4, P5 ;  /* 0x0000000f1db5e210 */ /* 0x000fd600027ea408 */
[----:B0-----:R-:W0:Y:S02]  /*33a40*/  @!P2 LDC.64 R14, c[0x0][0x5c0] ;  /* 0x00017000ff0eab82 */ /* 0x001e240000000a00 */
[----:B0-----:R-:W-:Y:S01]  /*33a50*/  @!P2 IADD3 R190, P4, P5, R12, R14, R9 ;  /* 0x0000000e0cbea210 */ /* 0x001fe20007d9e009 */
[----:B--2---:R-:W-:Y:S02]  /*33a60*/  FMUL R14, R94, UR41 ;  /* 0x000000295e0e7c20 */ /* 0x004fe40008400000 */
[----:B------:R-:W2:Y:S04]  /*33a70*/  LDL.LU R94, [R1+0x340] ;  /* 0x00034000015e7983 */ /* 0x000ea80000300800 */
[----:B------:R-:W3:Y:S01]  /*33a80*/  LDL.LU R95, [R1+0x344] ;  /* 0x00034400015f7983 */ /* 0x000ee20000300800 */
[----:B------:R-:W-:-:S02]  /*33a90*/  @!P2 IADD3.X R191, R29, R15, R8, P4, P5 ;  /* 0x0000000f1dbfa210 */ /* 0x000fc400027ea408 */
[----:B------:R-:W-:Y:S02]  /*33aa0*/  ISETP.LT.OR P4, PT, R27, 0x39, !P1 ;  /* 0x000000391b00780c */ /* 0x000fe40004f81670 */
[C---:B------:R-:W-:Y:S02]  /*33ab0*/  LOP3.LUT P3, RZ, R0.reuse, 0x2000, RZ, 0xc0, !PT ;  /* 0x0000200000ff7812 */ /* 0x040fe4000786c0ff */
        /* <DEDUP_REMOVED lines=13> */
[----:B0-----:R-:W-:Y:S01]  /*33b90*/  @!P2 IADD3 R176, P5, P6, R12, R14, R9 ;  /* 0x0000000e0cb0a210 */ /* 0x001fe20007ebe009 */
[----:B----4-:R-:W-:Y:S02]  /*33ba0*/  FMUL R14, R96, UR41 ;  /* 0x00000029600e7c20 */ /* 0x010fe40008400000 */
[----:B------:R-:W4:Y:S03]  /*33bb0*/  LDL.LU R96, [R1+0x348] ;  /* 0x0003480001607983 */ /* 0x000f260000300800 */
[----:B------:R-:W-:-:S05]  /*33bc0*/  F2FP.SATFINITE.E4M3.F32.PACK_AB_MERGE_C R14, RZ, R14, RZ ;  /* 0x0000000eff0e723e */ /* 0x000fca00048070ff */
[----:B------:R0:W-:Y:S01]  /*33bd0*/  @!P4 STG.E.U8 desc[UR46][R16.64+0x38], R14 ;  /* 0x0000380e1000c986 */ /* 0x0001e2000c10112e */
[----:B------:R-:W-:Y:S02]  /*33be0*/  ISETP.LT.OR P4, PT, R27, 0x3a, !P1 ;  /* 0x0000003a1b00780c */ /* 0x000fe40004f81670 */
[----:B------:R-:W-:Y:S02]  /*33bf0*/  @!P2 IADD3.X R177, R29, R15, R8, P5, P6 ;  /* 0x0000000f1db1a210 */ /* 0x000fe40002fec408 */
[----:B------:R-:W-:-:S09]  /*33c00*/  LOP3.LUT R0, R0, 0xffffdfff, RZ, 0xc0, !PT ;  /* 0xffffdfff00007812 */ /* 0x000fd200078ec0ff */
[----:B0-----:R-:W0:Y:S01]  /*33c10*/  @!P4 LDC.64 R14, c[0x0][0x5c0] ;  /* 0x00017000ff0ecb82 */ /* 0x001e220000000a00 */
[----:B------:R-:W-:Y:S02]  /*33c20*/  @P2 LOP3.LUT R0, R0, 0x2000, RZ, 0xfc, !PT ;  /* 0x0000200000002812 */ /* 0x000fe400078efcff */
[C---:B------:R-:W-:Y:S02]  /*33c30*/  LOP3.LUT P2, RZ, R13.reuse, 0x80000000, RZ, 0xc0, !PT ;  /* 0x800000000dff7812 */ /* 0x040fe4000784c0ff */
[C---:B------:R-:W-:Y:S02]  /*33c40*/  LOP3.LUT P3, RZ, R13.reuse, 0x40000000, RZ, 0xc0, !PT ;  /* 0x400000000dff7812 */ /* 0x040fe4000786c0ff */
        /* <DEDUP_REMOVED lines=10> */
[----:B------:R-:W2:Y:S03]  /*33cf0*/  LDL.LU R94, [R1+0x34c] ;  /* 0x00034c00015e7983 */ /* 0x000ea60000300800 */
[----:B------:R-:W-:-:S05]  /*33d00*/  F2FP.SATFINITE.E4M3.F32.PACK_AB_MERGE_C R14, RZ, R14, RZ ;  /* 0x0000000eff0e723e */ /* 0x000fca00048070ff */
[----:B------:R3:W-:Y:S01]  /*33d10*/  @!P4 STG.E.U8 desc[UR46][R16.64+0x39], R14 ;  /* 0x0000390e1000c986 */ /* 0x0007e2000c10112e */
[----:B------:R-:W-:Y:S01]  /*33d20*/  LOP3.LUT R5, R5, 0xfeffffff, RZ, 0xc0, !PT ;  /* 0xfeffffff05057812 */ /* 0x000fe200078ec0ff */
[----:B---3--:R-:W-:Y:S02]  /*33d30*/  FMUL R16, R95, UR41 ;  /* 0x000000295f107c20 */ /* 0x008fe40008400000 */
[----:B------:R-:W3:Y:S01]  /*33d40*/  LDL.LU R95, [R1+0x350] ;  /* 0x00035000015f7983 */ /* 0x000ee20000300800 */
[----:B------:R-:W-:Y:S02]  /*33d50*/  @P1 LOP3.LUT R5, R5, 0x1000000, RZ, 0xfc, !PT ;  /* 0x0100000005051812 */ /* 0x000fe400078efcff */
[----:B------:R-:W-:Y:S02]  /*33d60*/  @!P1 IADD3.X R169, R29, R15, R8, P5, P6 ;  /* 0x0000000f1da99210 */ /* 0x000fe40002fec408 */
[----:B------:R-:W-:-:S04]  /*33d70*/  ISETP.GE.AND P1, PT, R26, 0x1, PT ;  /* 0x000000011a00780c */ /* 0x000fc80003f26270 */
[----:B------:R-:W-:-:S13]  /*33d80*/  ISETP.LT.OR P4, PT, R27, 0x41, !P1 ;  /* 0x000000411b00780c */ /* 0x000fda0004f81670 */
[----:B------:R-:W0:Y:S01]  /*33d90*/  @!P4 LDC.64 R14, c[0x0][0x5c0] ;  /* 0x00017000ff0ecb82 */ /* 0x000e220000000a00 */
[----:B------:R-:W-:Y:S02]  /*33da0*/  ISETP.LT.OR P0, PT, R27, 0x7a, !P0 ;  /* 0x0000007a1b00780c */ /* 0x000fe40004701670 */
[----:B------:R-:W-:Y:S02]  /*33db0*/  F2FP.SATFINITE.E4M3.F32.PACK_AB_MERGE_C R16, RZ, R16, RZ ;  /* 0x00000010ff10723e */ /* 0x000fe400048070ff */
[----:B0-----:R-:W-:-:S05]  /*33dc0*/  @!P4 IADD3 R14, P5, R12, R14, RZ ;  /* 0x0000000e0c0ec210 */ /* 0x001fca0007fbe0ff */
[----:B------:R-:W-:-:S05]  /*33dd0*/  @!P4 IMAD.X R15, R29, 0x1, R15, P5 ;  /* 0x000000011d0fc824 */ /* 0x000fca00028e060f */
[----:B------:R0:W-:Y:S02]  /*33de0*/  @!P4 STG.E.U8 desc[UR46][R14.64+0x40], R16 ;  /* 0x000040100e00c986 */ /* 0x0001e4000c10112e */
[----:B0-----:R-:W0:Y:S01]  /*33df0*/  @!P0 LDC.64 R14, c[0x0][0x5c0] ;  /* 0x00017000ff0e8b82 */ /* 0x001e220000000a00 */
[----:B----4-:R-:W-:Y:S02]  /*33e00*/  FMUL R16, R96, UR41 ;  /* 0x0000002960107c20 */ /* 0x010fe40008400000 */
[----:B------:R-:W4:Y:S01]  /*33e10*/  LDL.LU R96, [R1+0x354] ;  /* 0x0003540001607983 */ /* 0x000f220000300800 */
[----:B0-----:R-:W-:-:S04]  /*33e20*/  @!P0 IADD3 R150, P4, P5, R12, R14, R9 ;  /* 0x0000000e0c968210 */ /* 0x001fc80007d9e009 */
[----:B------:R-:W-:Y:S02]  /*33e30*/  @!P0 IADD3.X R151, R29, R15, R8, P4, P5 ;  /* 0x0000000f1d978210 */ /* 0x000fe400027ea408 */
[----:B------:R-:W-:-:S13]  /*33e40*/  ISETP.LT.OR P4, PT, R27, 0x42, !P1 ;  /* 0x000000421b00780c */ /* 0x000fda0004f81670 */
[----:B------:R-:W0:Y:S01]  /*33e50*/  @!P4 LDC.64 R14, c[0x0][0x5c0] ;  /* 0x00017000ff0ecb82 */ /* 0x000e220000000a00 */
[----:B------:R-:W-:Y:S02]  /*33e60*/  ISETP.LT.OR P6, PT, R27, 0x81, !P3 ;  /* 0x000000811b00780c */ /* 0x000fe40005fc1670 */
[----:B------:R-:W-:Y:S02]  /*33e70*/  F2FP.SATFINITE.E4M3.F32.PACK_AB_MERGE_C R16, RZ, R16, RZ ;  /* 0x00000010ff10723e */ /* 0x000fe400048070ff */
[----:B0-----:R-:W-:-:S05]  /*33e80*/  @!P4 IADD3 R14, P5, R12, R14, RZ ;  /* 0x0000000e0c0ec210 */ /* 0x001fca0007fbe0ff */
[----:B------:R-:W-:-:S05]  /*33e90*/  @!P4 IMAD.X R15, R29, 0x1, R15, P5 ;  /* 0x000000011d0fc824 */ /* 0x000fca00028e060f */
[----:B------:R0:W-:Y:S02]  /*33ea0*/  @!P4 STG.E.U8 desc[UR46][R14.64+0x41], R16 ;  /* 0x000041100e00c986 */ /* 0x0001e4000c10112e */
[----:B0-----:R-:W0:Y:S02]  /*33eb0*/  @!P6 LDC.64 R14, c[0x0][0x5c0] ;  /* 0x00017000ff0eeb82 */ /* 0x001e240000000a00 */
[----:B0-----:R-:W-:Y:S02]  /*33ec0*/  @!P6 IADD3 R174, P4, P5, R12, R14, R3 ;  /* 0x0000000e0caee210 */ /* 0x001fe40007d9e003 */
[----:B------:R-:W-:-:S04]  /*33ed0*/  LOP3.LUT R5, R5, 0xfdffffff, RZ, 0xc0, !PT ;  /* 0xfdffffff05057812 */ /* 0x000fc800078ec0ff */
[----:B------:R-:W-:Y:S02]  /*33ee0*/  @P0 LOP3.LUT R5, R5, 0x2000000, RZ, 0xfc, !PT ;  /* 0x0200000005050812 */ /* 0x000fe400078efcff */
[----:B------:R-:W-:Y:S02]  /*33ef0*/  ISETP.LT.OR P0, PT, R27, 0x41, !P3 ;  /* 0x000000411b00780c */ /* 0x000fe40005f01670 */
[----:B------:R-:W-:Y:S01]  /*33f00*/  @!P6 IADD3.X R175, R29, R15, R4, P4, P5 ;  /* 0x0000000f1dafe210 */ /* 0x000fe200027ea404 */
[----:B--2---:R-:W-:Y:S02]  /*33f10*/  FMUL R14, R94, UR41 ;  /* 0x000000295e0e7c20 */ /* 0x004fe40008400000 */
[----:B------:R-:W2:Y:S03]  /*33f20*/  LDL.LU R94, [R1+0x358] ;  /* 0x00035800015e7983 */ /* 0x000ea60000300800 */
[----:B------:R-:W-:-:S05]  /*33f30*/  F2FP.SATFINITE.E4M3.F32.PACK_AB_MERGE_C R14, RZ, R14, RZ ;  /* 0x0000000eff0e723e */ /* 0x000fca00048070ff */
[----:B------:R0:W-:Y:S01]  /*33f40*/  @!P0 STG.E.U8 desc[UR46][R70.64+0x40], R14 ;  /* 0x0000400e46008986 */ /* 0x0001e2000c10112e */
[----:B------:R-:W-:Y:S02]  /*33f50*/  ISETP.LT.OR P0, PT, R27, 0x82, !P3 ;  /* 0x000000821b00780c */ /* 0x000fe40005f01670 */
[----:B------:R-:W-:-:S11]  /*33f60*/  LOP3.LUT R10, R10, 0xfffffffb, RZ, 0xc0, !PT ;  /* 0xfffffffb0a0a7812 */ /* 0x000fd600078ec0ff */
[----:B0-----:R-:W0:Y:S01]  /*33f70*/  @!P0 LDC.64 R14, c[0x0][0x5c0] ;  /* 0x00017000ff0e8b82 */ /* 0x001e220000000a00 */
[----:B------:R-:W-:Y:S02]  /*33f80*/  @P6 LOP3.LUT R10, R10, 0x4, RZ, 0xfc, !PT ;  /* 0x000000040a0a6812 */ /* 0x000fe400078efcff */
[----:B------:R-:W-:Y:S02]  /*33f90*/  ISETP.LT.OR P6, PT, R27, 0x89, !P3 ;  /* 0x000000891b00780c */ /* 0x000fe40005fc1670 */
[----:B0-----:R-:W-:-:S04]  /*33fa0*/  @!P0 IADD3 R156, P4, P5, R12, R14, R3 ;  /* 0x0000000e0c9c8210 */ /* 0x001fc80007d9e003 */
[----:B------:R-:W-:-:S07]  /*33fb0*/  @!P0 IADD3.X R157, R29, R15, R4, P4, P5 ;  /* 0x0000000f1d9d8210 */ /* 0x000fce00027ea404 */
[----:B------:R-:W0:Y:S02]  /*33fc0*/  @!P6 LDC.64 R14, c[0x0][0x5c0] ;  /* 0x00017000ff0eeb82 */ /* 0x000e240000000a00 */
[----:B0-----:R-:W-:Y:S01]  /*33fd0*/  @!P6 IADD3 R184, P4, P5, R12, R14, R3 ;  /* 0x0000000e0cb8e210 */ /* 0x001fe20007d9e003 */
[----:B---3--:R-:W-:Y:S02]  /*33fe0*/  FMUL R14, R95, UR41 ;  /* 0x000000295f0e7c20 */ /* 0x008fe40008400000 */
[----:B------:R-:W3:Y:S01]  /*33ff0*/  LDL.LU R95, [R1+0x35c] ;  /* 0x00035c00015f7983 */ /* 0x000ee20000300800 */
[----:B----4-:R-:W-:-:S03]  /*34000*/  FMUL R16, R96, UR41 ;  /* 0x0000002960107c20 */ /* 0x010fc60008400000 */
[----:B------:R-:W4:Y:S01]  /*34010*/  LDL.LU R96, [R1+0x360] ;  /* 0x0003600001607983 */ /* 0x000f220000300800 */
[----:B------:R-:W-:Y:S02]  /*34020*/  LOP3.LUT R10, R10, 0xfffffff7, RZ, 0xc0, !PT ;  /* 0xfffffff70a0a7812 */ /* 0x000fe400078ec0ff */
[----:B------:R-:W-:Y:S02]  /*34030*/  @!P6 IADD3.X R185, R29, R15, R4, P4, P5 ;  /* 0x0000000f1db9e210 */ /* 0x000fe400027ea404 */
[----:B------:R-:W-:Y:S02]  /*34040*/  @P0 LOP3.LUT R10, R10, 0x8, RZ, 0xfc, !PT ;  /* 0x000000080a0a0812 */ /* 0x000fe400078efcff */
[C---:B------:R-:W-:Y:S02]  /*34050*/  ISETP.LT.OR P0, PT, R27.reuse, 0x42, !P3 ;  /* 0x000000421b00780c */ /* 0x040fe40005f01670 */
[----:B------:R-:W-:Y:S02]  /*34060*/  ISETP.LT.OR P4, PT, R27, 0x49, !P1 ;  /* 0x000000491b00780c */ /* 0x000fe40004f81670 */
[----:B------:R-:W-:-:S09]  /*34070*/  F2FP.SATFINITE.E4M3.F32.PACK_AB_MERGE_C R14, RZ, R14, RZ ;  /* 0x0000000eff0e723e */ /* 0x000fd200048070ff */
[----:B------:R0:W-:Y:S02]  /*34080*/  @!P0 STG.E.U8 desc[UR46][R54.64+0x41], R14 ;  /* 0x0000410e36008986 */ /* 0x0001e4000c10112e */
[----:B0-----:R-:W0:Y:S01]  /*34090*/  @!P4 LDC.64 R14, c[0x0][0x5c0] ;  /* 0x00017000ff0ecb82 */ /* 0x001e220000000a00 */
[----:B------:R-:W-:Y:S02]  /*340a0*/  F2FP.SATFINITE.E4M3.F32.PACK_AB_MERGE_C R16, RZ, R16, RZ ;  /* 0x00000010ff10723e */ /* 0x000fe400048070ff */
[----:B0-----:R-:W-:-:S05]  /*340b0*/  @!P4 IADD3 R14, P5, R12, R14, RZ ;  /* 0x0000000e0c0ec210 */ /* 0x001fca0007fbe0ff */
[----:B------:R-:W-:-:S05]  /*340c0*/  @!P4 IMAD.X R15, R29, 0x1, R15, P5 ;  /* 0x000000011d0fc824 */ /* 0x000fca00028e060f */
[----:B------:R0:W-:Y:S01]  /*340d0*/  @!P4 STG.E.U8 desc[UR46][R14.64+0x48], R16 ;  /* 0x000048100e00c986 */ /* 0x0001e2000c10112e */
[----:B------:R-:W-:-:S13]  /*340e0*/  ISETP.LT.OR P0, PT, R27, 0x8a, !P3 ;  /* 0x0000008a1b00780c */ /* 0x000fda0005f01670 */
[----:B0-----:R-:W0:Y:S02]  /*340f0*/  @!P0 LDC.64 R14, c[0x0][0x5c0] ;  /* 0x00017000ff0e8b82 */ /* 0x001e240000000a00 */
[----:B0-----:R-:W-:-:S04]  /*34100*/  @!P0 IADD3 R154, P4, P5, R12, R14, R3 ;  /* 0x0000000e0c9a8210 */ /* 0x001fc80007d9e003 */
[----:B------:R-:W-:Y:S02]  /*34110*/  @!P0 IADD3.X R155, R29, R15, R4, P4, P5 ;  /* 0x0000000f1d9b8210 */ /* 0x000fe400027ea404 */
[----:B------:R-:W-:-:S13]  /*34120*/  ISETP.LT.OR P4, PT, R27, 0x4a, !P1 ;  /* 0x0000004a1b00780c */ /* 0x000fda0004f81670 */
[----:B------:R-:W0:Y:S01]  /*34130*/  @!P4 LDC.64 R14, c[0x0][0x5c0] ;  /* 0x00017000ff0ecb82 */ /* 0x000e220000000a00 */
[----:B--2---:R-:W-:Y:S02]  /*34140*/  FMUL R16, R94, UR41 ;  /* 0x000000295e107c20 */ /* 0x004fe40008400000 */
[----:B------:R-:W2:Y:S01]  /*34150*/  LDL.LU R94, [R1+0x364] ;  /* 0x00036400015e7983 */ /* 0x000ea20000300800 */
[----:B------:R-:W-:-:S04]  /*34160*/  LOP3.LUT R10, R10, 0xffffff7f, RZ, 0xc0, !PT ;  /* 0xffffff7f0a0a7812 */ /* 0x000fc800078ec0ff */
[----:B------:R-:W-:Y:S02]  /*34170*/  @P6 LOP3.LUT R10, R10, 0x80, RZ, 0xfc, !PT ;  /* 0x000000800a0a6812 */ /* 0x000fe400078efcff */
[----:B------:R-:W-:Y:S02]  /*34180*/  ISETP.LT.OR P6, PT, R27, 0x91, !P3 ;  /* 0x000000911b00780c */ /* 0x000fe40005fc1670 */
[----:B0-----:R-:W-:Y:S02]  /*34190*/  @!P4 IADD3 R14, P5, R12, R14, RZ ;  /* 0x0000000e0c0ec210 */ /* 0x001fe40007fbe0ff */
[----:B------:R-:W-:-:S03]  /*341a0*/  F2FP.SATFINITE.E4M3.F32.PACK_AB_MERGE_C R16, RZ, R16, RZ ;  /* 0x00000010ff10723e */ /* 0x000fc600048070ff */
[----:B------:R-:W-:-:S05]  /*341b0*/  @!P4 IMAD.X R15, R29, 0x1, R15, P5 ;  /* 0x000000011d0fc824 */ /* 0x000fca00028e060f */
[----:B------:R0:W-:Y:S02]  /*341c0*/  @!P4 STG.E.U8 desc[UR46][R14.64+0x49], R16 ;  /* 0x000049100e00c986 */ /* 0x0001e4000c10112e */
[----:B0-----:R-:W0:Y:S01]  /*341d0*/  @!P6 LDC.64 R14, c[0x0][0x5c0] ;  /* 0x00017000ff0eeb82 */ /* 0x001e220000000a00 */
[----:B------:R-:W-:-:S04]  /*341e0*/  LOP3.LUT R10, R10, 0xfffffeff, RZ, 0xc0, !PT ;  /* 0xfffffeff0a0a7812 */ /* 0x000fc800078ec0ff */
[----:B------:R-:W-:Y:S02]  /*341f0*/  @P0 LOP3.LUT R10, R10, 0x100, RZ, 0xfc, !PT ;  /* 0x000001000a0a0812 */ /* 0x000fe400078efcff */
[----:B------:R-:W-:Y:S02]  /*34200*/  ISETP.LT.OR P0, PT, R27, 0x49, !P3 ;  /* 0x000000491b00780c */ /* 0x000fe40005f01670 */
[----:B0-----:R-:W-:Y:S01]  /*34210*/  @!P6 IADD3 R162, P4, P5, R12, R14, R3 ;  /* 0x0000000e0ca2e210 */ /* 0x001fe20007d9e003 */
[----:B---3--:R-:W-:-:S03]  /*34220*/  FMUL R14, R95, UR41 ;  /* 0x000000295f0e7c20 */ /* 0x008fc60008400000 */
[----:B------:R-:W-:Y:S01]  /*34230*/  @!P6 IADD3.X R163, R29, R15, R4, P4, P5 ;  /* 0x0000000f1da3e210 */ /* 0x000fe200027ea404 */
[----:B------:R-:W3:Y:S01]  /*34240*/  LDL.LU R95, [R1+0x368] ;  /* 0x00036800015f7983 */ /* 0x000ee20000300800 */
[----:B------:R-:W-:-:S05]  /*34250*/  F2FP.SATFINITE.E4M3.F32.PACK_AB_MERGE_C R14, RZ, R14, RZ ;  /* 0x0000000eff0e723e */ /* 0x000fca00048070ff */
[----:B------:R0:W-:Y:S01]  /*34260*/  @!P0 STG.E.U8 desc[UR46][R74.64+0x48], R14 ;  /* 0x0000480e4a008986 */ /* 0x0001e2000c10112e */
[----:B------:R-:W-:-:S13]  /*34270*/  ISETP.LT.OR P0, PT, R27, 0x92, !P3 ;  /* 0x000000921b00780c */ /* 0x000fda0005f01670 */
        /* <DEDUP_REMOVED lines=10> */
[----:B----4-:R-:W-:Y:S02]  /*34320*/  FMUL R14, R96, UR41 ;  /* 0x00000029600e7c20 */ /* 0x010fe40008400000 */
[----:B------:R-:W4:Y:S01]  /*34330*/  LDL.LU R96, [R1+0x36c] ;  /* 0x00036c0001607983 */ /* 0x000f220000300800 */
[----:B------:R-:W-:Y:S02]  /*34340*/  @!P0 IADD3.X R183, R29, R15, R4, P4, P5 ;  /* 0x0000000f1db78210 */ /* 0x000fe400027ea404 */
[C---:B------:R-:W-:Y:S02]  /*34350*/  ISETP.LT.OR P6, PT, R27.reuse, 0x4a, !P3 ;  /* 0x0000004a1b00780c */ /* 0x040fe40005fc1670 */
[----:B------:R-:W-:-:S02]  /*34360*/  ISETP.LT.OR P4, PT, R27, 0x51, !P1 ;  /* 0x000000511b00780c */ /* 0x000fc40004f81670 */
[----:B------:R-:W-:-:S09]  /*34370*/  F2FP.SATFINITE.E4M3.F32.PACK_AB_MERGE_C R14, RZ, R14, RZ ;  /* 0x0000000eff0e723e */ /* 0x000fd200048070ff */
[----:B------:R0:W-:Y:S02]  /*34380*/  @!P6 STG.E.U8 desc[UR46][R72.64+0x49], R14 ;  /* 0x0000490e4800e986 */ /* 0x0001e4000c10112e */
[----:B0-----:R-:W0:Y:S01]  /*34390*/  @!P4 LDC.64 R14, c[0x0][0x5c0] ;  /* 0x00017000ff0ecb82 */ /* 0x001e220000000a00 */
[----:B------:R-:W-:-:S04]  /*343a0*/  LOP3.LUT R10, R10, 0xfffbffff, RZ, 0xc0, !PT ;  /* 0xfffbffff0a0a7812 */ /* 0x000fc800078ec0ff */
[----:B------:R-:W-:Y:S01]  /*343b0*/  @P0 LOP3.LUT R10, R10, 0x40000, RZ, 0xfc, !PT ;  /* 0x000400000a0a0812 */ /* 0x000fe200078efcff */
[----:B--2---:R-:W-:Y:S02]  /*343c0*/  FMUL R16, R94, UR41 ;  /* 0x000000295e107c20 */ /* 0x004fe40008400000 */
[----:B------:R-:W2:Y:S01]  /*343d0*/  LDL.LU R94, [R1+0x370] ;  /* 0x00037000015e7983 */ /* 0x000ea20000300800 */
[----:B0-----:R-:W-:Y:S02]  /*343e0*/  @!P4 IADD3 R14, P5, R12, R14, RZ ;  /* 0x0000000e0c0ec210 */ /* 0x001fe40007fbe0ff */
[----:B------:R-:W-:-:S03]  /*343f0*/  F2FP.SATFINITE.E4M3.F32.PACK_AB_MERGE_C R16, RZ, R16, RZ ;  /* 0x00000010ff10723e */ /* 0x000fc600048070ff */
[----:B------:R-:W-:-:S05]  /*34400*/  @!P4 IMAD.X R15, R29, 0x1, R15, P5 ;  /* 0x000000011d0fc824 */ /* 0x000fca00028e060f */
[----:B------:R0:W-:Y:S01]  /*34410*/  @!P4 STG.E.U8 desc[UR46][R14.64+0x50], R16 ;  /* 0x000050100e00c986 */ /* 0x0001e2000c10112e */
[----:B------:R-:W-:Y:S02]  /*34420*/  ISETP.LT.OR P4, PT, R27, 0x9a, !P3 ;  /* 0x0000009a1b00780c */ /* 0x000fe40005f81670 */
[----:B------:R-:W-:Y:S02]  /*34430*/  LOP3.LUT R10, R10, 0xfff7ffff, RZ, 0xc0, !PT ;  /* 0xfff7ffff0a0a7812 */ /* 0x000fe400078ec0ff */
[----:B------:R-:W-:-:S04]  /*34440*/  LOP3.LUT R13, R13, 0xfbffffff, RZ, 0xc0, !PT ;  /* 0xfbffffff0d0d7812 */ /* 0x000fc800078ec0ff */
[----:B------:R-:W-:-:S05]  /*34450*/  @P3 LOP3.LUT R13, R13, 0x4000000, RZ, 0xfc, !PT ;  /* 0x040000000d0d3812 */ /* 0x000fca00078efcff */
[----:B------:R-:W-:-:S04]  /*34460*/  @P4 LOP3.LUT R10, R10, 0x80000, RZ, 0xfc, !PT ;  /* 0x000800000a0a4812 */ /* 0x000fc800078efcff */
[----:B------:R-:W-:-:S13]  /*34470*/  LOP3.LUT P3, RZ, R10, 0x80000, RZ, 0xc0, !PT ;  /* 0x000800000aff7812 */ /* 0x000fda000786c0ff */
[----:B0-----:R-:W0:Y:S02]  /*34480*/  @!P3 LDC.64 R14, c[0x0][0x5c0] ;  /* 0x00017000ff0ebb82 */ /* 0x001e240000000a00 */
[----:B0-----:R-:W-:-:S04]  /*34490*/  @!P3 IADD3 R172, P4, P5, R12, R14, R3 ;  /* 0x0000000e0cacb210 */ /* 0x001fc80007d9e003 */
[----:B------:R-:W-:Y:S02]  /*344a0*/  @!P3 IADD3.X R173, R29, R15, R4, P4, P5 ;  /* 0x0000000f1dadb210 */ /* 0x000fe400027ea404 */
[----:B------:R-:W-:-:S13]  /*344b0*/  ISETP.LT.OR P4, PT, R27, 0x52, !P1 ;  /* 0x000000521b00780c */ /* 0x000fda0004f81670 */
[----:B------:R-:W0:Y:S01]  /*344c0*/  @!P4 LDC.64 R14, c[0x0][0x5c0] ;  /* 0x00017000ff0ecb82 */ /* 0x000e220000000a00 */
[----:B---3--:R-:W-:Y:S02]  /*344d0*/  FMUL R16, R95, UR41 ;  /* 0x000000295f107c20 */ /* 0x008fe40008400000 */
[----:B------:R-:W3:Y:S01]  /*344e0*/  LDL.LU R95, [R1+0x374] ;  /* 0x00037400015f7983 */ /* 0x000ee20000300800 */
[----:B------:R-:W-:Y:S02]  /*344f0*/  ISETP.LT.OR P3, PT, R27, 0x81, !P2 ;  /* 0x000000811b00780c */ /* 0x000fe40005761670 */
[----:B------:R-:W-:Y:S02]  /*34500*/  F2FP.SATFINITE.E4M3.F32.PACK_AB_MERGE_C R16, RZ, R16, RZ ;  /* 0x00000010ff10723e */ /* 0x000fe400048070ff */
[----:B0-----:R-:W-:-:S05]  /*34510*/  @!P4 IADD3 R14, P5, R12, R14, RZ ;  /* 0x0000000e0c0ec210 */ /* 0x001fca0007fbe0ff */
[----:B------:R-:W-:-:S05]  /*34520*/  @!P4 IMAD.X R15, R29, 0x1, R15, P5 ;  /* 0x000000011d0fc824 */ /* 0x000fca00028e060f */
[----:B------:R0:W-:Y:S02]  /*34530*/  @!P4 STG.E.U8 desc[UR46][R14.64+0x51], R16 ;  /* 0x000051100e00c986 */ /* 0x0001e4000c10112e */
[----:B0-----:R-:W0:Y:S01]  /*34540*/  @!P3 LDC.64 R14, c[0x0][0x5c0] ;  /* 0x00017000ff0ebb82 */ /* 0x001e220000000a00 */
[----:B------:R-:W-:Y:S02]  /*34550*/  LOP3.LUT P0, RZ, R0, 0x10000000, RZ, 0xc0, !PT ;  /* 0x1000000000ff7812 */ /* 0x000fe4000780c0ff */
[----:B0-----:R-:W-:Y:S01]  /*34560*/  @!P3 IADD3 R160, P4, P5, R12, R14, R7 ;  /* 0x0000000e0ca0b210 */ /* 0x001fe20007d9e007 */
[----:B----4-:R-:W-:-:S03]  /*34570*/  FMUL R14, R96, UR41 ;  /* 0x00000029600e7c20 */ /* 0x010fc60008400000 */
[----:B------:R-:W-:Y:S01]  /*34580*/  @!P3 IADD3.X R161, R29, R15, R6, P4, P5 ;  /* 0x0000000f1da1b210 */ /* 0x000fe200027ea406 */
[----:B------:R-:W4:Y:S01]  /*34590*/  LDL.LU R96, [R1+0x378] ;  /* 0x0003780001607983 */ /* 0x000f220000300800 */
        /* <DEDUP_REMOVED lines=11> */
[----:B--2---:R-:W-:Y:S02]  /*34650*/  FMUL R14, R94, UR41 ;  /* 0x000000295e0e7c20 */ /* 0x004fe40008400000 */
[----:B------:R-:W2:Y:S01]  /*34660*/  LDL.LU R94, [R1+0x37c] ;  /* 0x00037c00015e7983 */ /* 0x000ea20000300800 */
[----:B------:R-:W-:Y:S02]  /*34670*/  LOP3.LUT P6, RZ, R0, 0x20, RZ, 0xc0, !PT ;  /* 0x0000002000ff7812 */ /* 0x000fe400078cc0ff */
[----:B------:R-:W-:Y:S02]  /*34680*/  @!P3 IADD3.X R199, R29, R15, R6, P4, P5 ;  /* 0x0000000f1dc7b210 */ /* 0x000fe400027ea406 */
[----:B------:R-:W-:-:S02]  /*34690*/  ISETP.LT.OR P4, PT, R27, 0x59, !P1 ;  /* 0x000000591b00780c */ /* 0x000fc40004f81670 */
[----:B------:R-:W-:-:S07]  /*346a0*/  F2FP.SATFINITE.E4M3.F32.PACK_AB_MERGE_C R14, RZ, R14, RZ ;  /* 0x0000000eff0e723e */ /* 0x000fce00048070ff */
[----:B------:R0:W-:Y:S04]  /*346b0*/  @!P6 STG.E.U8 desc[UR46][R46.64+0x51], R14 ;  /* 0x0000510e2e00e986 */ /* 0x0001e8000c10112e */
[----:B0-----:R-:W0:Y:S01]  /*346c0*/  @!P4 LDC.64 R14, c[0x0][0x5c0] ;  /* 0x00017000ff0ecb82 */ /* 0x001e220000000a00 */
[----:B------:R-:W-:Y:S02]  /*346d0*/  ISETP.LT.OR P6, PT, R27, 0x8a, !P2 ;  /* 0x0000008a1b00780c */ /* 0x000fe400057c1670 */
[----:B0-----:R-:W-:-:S05]  /*346e0*/  @!P4 IADD3 R14, P5, R12, R14, RZ ;  /* 0x0000000e0c0ec210 */ /* 0x001fca0007fbe0ff */
[----:B------:R-:W-:Y:S02]  /*346f0*/  @!P4 IMAD.X R15, R29, 0x1, R15, P5 ;  /* 0x000000011d0fc824 */ /* 0x000fe400028e060f */
[----:B---3--:R-:W-:Y:S02]  /*34700*/  FMUL R16, R95, UR41 ;  /* 0x000000295f107c20 */ /* 0x008fe40008400000 */
[----:B------:R-:W3:Y:S03]  /*34710*/  LDL.LU R95, [R1+0x380] ;  /* 0x00038000015f7983 */ /* 0x000ee60000300800 */
[----:B------:R-:W-:-:S05]  /*34720*/  F2FP.SATFINITE.E4M3.F32.PACK_AB_MERGE_C R16, RZ, R16, RZ ;  /* 0x00000010ff10723e */ /* 0x000fca00048070ff */
[----:B------:R0:W-:Y:S02]  /*34730*/  @!P4 STG.E.U8 desc[UR46][R14.64+0x58], R16 ;  /* 0x000058100e00c986 */ /* 0x0001e4000c10112e */
[----:B0-----:R-:W0:Y:S02]  /*34740*/  @!P6 LDC.64 R14, c[0x0][0x5c0] ;  /* 0x00017000ff0eeb82 */ /* 0x001e240000000a00 */
[----:B0-----:R-:W-:-:S04]  /*34750*/  @!P6 IADD3 R178, P4, P5, R12, R14, R7 ;  /* 0x0000000e0cb2e210 */ /* 0x001fc80007d9e007 */
[----:B------:R-:W-:Y:S02]  /*34760*/  @!P6 IADD3.X R179, R29, R15, R6, P4, P5 ;  /* 0x0000000f1db3e210 */ /* 0x000fe400027ea406 */
[----:B------:R-:W-:-:S13]  /*34770*/  ISETP.LT.OR P4, PT, R27, 0x5a, !P1 ;  /* 0x0000005a1b00780c */ /* 0x000fda0004f81670 */
[----:B------:R-:W0:Y:S01]  /*34780*/  @!P4 LDC.64 R14, c[0x0][0x5c0] ;  /* 0x00017000ff0ecb82 */ /* 0x000e220000000a00 */
[----:B------:R-:W-:Y:S01]  /*34790*/  ISETP.LT.OR P1, PT, R27, 0x91, !P2 ;  /* 0x000000911b00780c */ /* 0x000fe20005721670 */
[----:B----4-:R-:W-:Y:S02]  /*347a0*/  FMUL R16, R96, UR41 ;  /* 0x0000002960107c20 */ /* 0x010fe40008400000 */
[----:B------:R-:W4:Y:S01]  /*347b0*/  LDL.LU R96, [R1+0x384] ;  /* 0x0003840001607983 */ /* 0x000f220000300800 */
[----:B0-----:R-:W-:Y:S02]  /*347c0*/  @!P4 IADD3 R14, P5, R12, R14, RZ ;  /* 0x0000000e0c0ec210 */ /* 0x001fe40007fbe0ff */
[----:B------:R-:W-:-:S03]  /*347d0*/  F2FP.SATFINITE.E4M3.F32.PACK_AB_MERGE_C R16, RZ, R16, RZ ;  /* 0x00000010ff10723e */ /* 0x000fc600048070ff */
[----:B------:R-:W-:-:S05]  /*347e0*/  @!P4 IMAD.X R15, R29, 0x1, R15, P5 ;  /* 0x000000011d0fc824 */ /* 0x000fca00028e060f */
[----:B------:R0:W-:Y:S02]  /*347f0*/  @!P4 STG.E.U8 desc[UR46][R14.64+0x59], R16 ;  /* 0x000059100e00c986 */ /* 0x0001e4000c10112e */
[----:B0-----:R-:W0:Y:S02]  /*34800*/  @!P1 LDC.64 R14, c[0x0][0x5c0] ;  /* 0x00017000ff0e9b82 */ /* 0x001e240000000a00 */
[----:B0-----:R-:W-:Y:S01]  /*34810*/  @!P1 IADD3 R194, P4, P5, R12, R14, R7 ;  /* 0x0000000e0cc29210 */ /* 0x001fe20007d9e007 */
[----:B--2---:R-:W-:Y:S02]  /*34820*/  FMUL R14, R94, UR41 ;  /* 0x000000295e0e7c20 */ /* 0x004fe40008400000 */
[----:B------:R-:W2:Y:S01]  /*34830*/  LDL.LU R94, [R1+0x388] ;  /* 0x00038800015e7983 */ /* 0x000ea20000300800 */
[----:B------:R-:W-:-:S04]  /*34840*/  LOP3.LUT R10, R10, 0xffdfffff, RZ, 0xc0, !PT ;  /* 0xffdfffff0a0a7812 */ /* 0x000fc800078ec0ff */
[----:B------:R-:W-:Y:S02]  /*34850*/  @P0 LOP3.LUT R10, R10, 0x200000, RZ, 0xfc, !PT ;  /* 0x002000000a0a0812 */ /* 0x000fe400078efcff */
[----:B------:R-:W-:Y:S02]  /*34860*/  LOP3.LUT P0, RZ, R0, 0x40000000, RZ, 0xc0, !PT ;  /* 0x4000000000ff7812 */ /* 0x000fe4000780c0ff */
[----:B------:R-:W-:-:S11]  /*34870*/  F2FP.SATFINITE.E4M3.F32.PACK_AB_MERGE_C R14, RZ, R14, RZ ;  /* 0x0000000eff0e723e */ /* 0x000fd600048070ff */
[----:B------:R0:W-:Y:S01]  /*34880*/  @!P0 STG.E.U8 desc[UR46][R80.64+0x58], R14 ;  /* 0x0000580e50008986 */ /* 0x0001e2000c10112e */
[----:B------:R-:W-:Y:S02]  /*34890*/  ISETP.LT.OR P0, PT, R27, 0x92, !P2 ;  /* 0x000000921b00780c */ /* 0x000fe40005701670 */
[----:B------:R-:W-:Y:S02]  /*348a0*/  @!P1 IADD3.X R195, R29, R15, R6, P4, P5 ;  /* 0x0000000f1dc39210 */ /* 0x000fe400027ea406 */
[----:B------:R-:W-:-:S04]  /*348b0*/  LOP3.LUT R10, R10, 0xff7fffff, RZ, 0xc0, !PT ;  /* 0xff7fffff0a0a7812 */ /* 0x000fc800078ec0ff */
[----:B------:R-:W-:-:S05]  /*348c0*/  @P3 LOP3.LUT R10, R10, 0x800000, RZ, 0xfc, !PT ;  /* 0x008000000a0a3812 */ /* 0x000fca00078efcff */
[----:B0-----:R-:W0:Y:S01]  /*348d0*/  @!P0 LDC.64 R14, c[0x0][0x5c0] ;  /* 0x00017000ff0e8b82 */ /* 0x001e220000000a00 */
[----:B------:R-:W-:-:S04]  /*348e0*/  LOP3.LUT R10, R10, 0xffbfffff, RZ, 0xc0, !PT ;  /* 0xffbfffff0a0a7812 */ /* 0x000fc800078ec0ff */
[----:B------:R-:W-:-:S04]  /*348f0*/  @P6 LOP3.LUT R10, R10, 0x400000, RZ, 0xfc, !PT ;  /* 0x004000000a0a6812 */ /* 0x000fc800078efcff */
[----:B------:R-:W-:-:S04]  /*34900*/  LOP3.LUT R10, R10, 0xffefffff, RZ, 0xc0, !PT ;  /* 0xffefffff0a0a7812 */ /* 0x000fc800078ec0ff */
[----:B------:R-:W-:-:S04]  /*34910*/  @P1 LOP3.LUT R10, R10, 0x100000, RZ, 0xfc, !PT ;  /* 0x001000000a0a1812 */ /* 0x000fc800078efcff */
[----:B------:R-:W-:Y:S02]  /*34920*/  LOP3.LUT R10, R10, 0xfffeffff, RZ, 0xc0, !PT ;  /* 0xfffeffff0a0a7812 */ /* 0x000fe400078ec0ff */
[----:B0-----:R-:W-:Y:S02]  /*34930*/  @!P0 IADD3 R188, P4, P5, R12, R14, R7 ;  /* 0x0000000e0cbc8210 */ /* 0x001fe40007d9e007 */
[----:B------:R-:W-:Y:S02]  /*34940*/  @P0 LOP3.LUT R10, R10, 0x10000, RZ, 0xfc, !PT ;  /* 0x000100000a0a0812 */ /* 0x000fe400078efcff */
[----:B------:R-:W-:Y:S02]  /*34950*/  @!P0 IADD3.X R189, R29, R15, R6, P4, P5 ;  /* 0x0000000f1dbd8210 */ /* 0x000fe400027ea406 */
[----:B------:R-:W-:-:S13]  /*34960*/  ISETP.LT.OR P0, PT, R27, 0x99, !P2 ;  /* 0x000000991b00780c */ /* 0x000fda0005701670 */
[----:B------:R-:W0:Y:S02]  /*34970*/  @!P0 LDC.64 R14, c[0x0][0x5c0] ;  /* 0x00017000ff0e8b82 */ /* 0x000e240000000a00 */
[----:B0-----:R-:W-:Y:S01]  /*34980*/  @!P0 IADD3 R208, P4, P5, R12, R14, R7 ;  /* 0x0000000e0cd08210 */ /* 0x001fe20007d9e007 */
[----:B---3--:R-:W-:Y:S02]  /*34990*/  FMUL R14, R95, UR41 ;  /* 0x000000295f0e7c20 */ /* 0x008fe40008400000 */
[----:B------:R-:W3:Y:S01]  /*349a0*/  LDL.LU R95, [R1+0x38c] ;  /* 0x00038c00015f7983 */ /* 0x000ee20000300800 */
[----:B------:R-:W-:Y:S02]  /*349b0*/  LOP3.LUT P3, RZ, R0, 0x20000000, RZ, 0xc0, !PT ;  /* 0x2000000000ff7812 */ /* 0x000fe4000786c0ff */
[----:B------:R-:W-:-:S11]  /*349c0*/  F2FP.SATFINITE.E4M3.F32.PACK_AB_MERGE_C R14, RZ, R14, RZ ;  /* 0x0000000eff0e723e */ /* 0x000fd600048070ff */
[----:B------:R0:W-:Y:S01]  /*349d0*/  @!P3 STG.E.U8 desc[UR46][R78.64+0x59], R14 ;  /* 0x0000590e4e00b986 */ /* 0x0001e2000c10112e */
[----:B------:R-:W-:Y:S02]  /*349e0*/  ISETP.LT.OR P3, PT, R27, 0x9a, !P2 ;  /* 0x0000009a1b00780c */ /* 0x000fe40005761670 */
[----:B------:R-:W-:-:S11]  /*349f0*/  @!P0 IADD3.X R209, R29, R15, R6, P4, P5 ;  /* 0x0000000f1dd18210 */ /* 0x000fd600027ea406 */
[----:B0-----:R-:W0:Y:S01]  /*34a00*/  @!P3 LDC.64 R14, c[0x0][0x5c0] ;  /* 0x00017000ff0ebb82 */ /* 0x001e220000000a00 */
[----:B------:R-:W-:-:S04]  /*34a10*/  LOP3.LUT R10, R10, 0xffff7fff, RZ, 0xc0, !PT ;  /* 0xffff7fff0a0a7812 */ /* 0x000fc800078ec0ff */
[----:B------:R-:W-:-:S04]  /*34a20*/  @P0 LOP3.LUT R10, R10, 0x8000, RZ, 0xfc, !PT ;  /* 0x000080000a0a0812 */ /* 0x000fc800078efcff */
[----:B------:R-:W-:Y:S02]  /*34a30*/  LOP3.LUT R10, R10, 0xffffbfff, RZ, 0xc0, !PT ;  /* 0xffffbfff0a0a7812 */ /* 0x000fe400078ec0ff */
[C---:B------:R-:W-:Y:S02]  /*34a40*/  LOP3.LUT P0, RZ, R13.reuse, 0x20000000, RZ, 0xc0, !PT ;  /* 0x200000000dff7812 */ /* 0x040fe4000780c0ff */
[----:B------:R-:W-:Y:S02]  /*34a50*/  LOP3.LUT R13, R13, 0xfeffffff, RZ, 0xc0, !PT ;  /* 0xfeffffff0d0d7812 */ /* 0x000fe400078ec0ff */
[----:B------:R-:W-:Y:S02]  /*34a60*/  @P3 LOP3.LUT R10, R10, 0x4000, RZ, 0xfc, !PT ;  /* 0x000040000a0a3812 */ /* 0x000fe400078efcff */
[----:B0-----:R-:W-:-:S04]  /*34a70*/  @!P3 IADD3 R202, P4, P5, R12, R14, R7 ;  /* 0x0000000e0ccab210 */ /* 0x001fc80007d9e007 */
[----:B------:R-:W-:Y:S02]  /*34a80*/  @!P3 IADD3.X R203, R29, R15, R6, P4, P5 ;  /* 0x0000000f1dcbb210 */ /* 0x000fe400027ea406 */
[----:B------:R-:W-:Y:S02]  /*34a90*/  ISETP.GE.AND P3, PT, R26, 0x101, PT ;  /* 0x000001011a00780c */ /* 0x000fe40003f66270 */
[----:B------:R-:W-:Y:S02]  /*34aa0*/  LOP3.LUT P6, RZ, R0, 0x8000, RZ, 0xc0, !PT ;  /* 0x0000800000ff7812 */ /* 0x000fe400078cc0ff */
[----:B------:R-:W-:Y:S02]  /*34ab0*/  @P2 LOP3.LUT R13, R13, 0x1000000, RZ, 0xfc, !PT ;  /* 0x010000000d0d2812 */ /* 0x000fe400078efcff */
[----:B------:R-:W-:Y:S01]  /*34ac0*/  ISETP.LT.OR P2, PT, R27, 0x81, !P3 ;  /* 0x000000811b00780c */ /* 0x000fe20005f41670 */
[----:B----4-:R-:W-:Y:S02]  /*34ad0*/  FMUL R14, R96, UR41 ;  /* 0x00000029600e7c20 */ /* 0x010fe40008400000 */
[----:B------:R-:W4:Y:S03]  /*34ae0*/  LDL.LU R96, [R1+0x390] ;  /* 0x0003900001607983 */ /* 0x000f260000300800 */
[----:B------:R-:W-:-:S05]  /*34af0*/  F2FP.SATFINITE.E4M3.F32.PACK_AB_MERGE_C R14, RZ, R14, RZ ;  /* 0x0000000eff0e723e */ /* 0x000fca00048070ff */
[----:B------:R0:W-:Y:S02]  /*34b00*/  @!P6 STG.E.U8 desc[UR46][R50.64+0x40], R14 ;  /* 0x0000400e3200e986 */ /* 0x0001e4000c10112e */
[----:B0-----:R-:W0:Y:S02]  /*34b10*/  @!P2 LDC.64 R14, c[0x0][0x5c0] ;  /* 0x00017000ff0eab82 */ /* 0x001e240000000a00 */
[----:B0-----:R-:W-:Y:S01]  /*34b20*/  @!P2 IADD3 R214, P4, P5, R12, R14, R9 ;  /* 0x0000000e0cd6a210 */ /* 0x001fe20007d9e009 */
[----:B--2---:R-:W-:Y:S02]  /*34b30*/  FMUL R14, R94, UR41 ;  /* 0x000000295e0e7c20 */ /* 0x004fe40008400000 */
[----:B------:R-:W2:Y:S01]  /*34b40*/  LDL.LU R94, [R1+0x394] ;  /* 0x00039400015e7983 */ /* 0x000ea20000300800 */
[----:B------:R-:W-:Y:S02]  /*34b50*/  @!P2 IADD3.X R215, R29, R15, R8, P4, P5 ;  /* 0x0000000f1dd7a210 */ /* 0x000fe400027ea408 */
[----:B------:R-:W-:-:S02]  /*34b60*/  ISETP.LT.OR P4, PT, R27, 0x41, !P0 ;  /* 0x000000411b00780c */ /* 0x000fc40004781670 */
[----:B------:R-:W-:-:S04]  /*34b70*/  LOP3.LUT R10, R10, 0xffffdfff, RZ, 0xc0, !PT ;  /* 0xffffdfff0a0a7812 */ /* 0x000fc800078ec0ff */
[----:B------:R-:W-:Y:S02]  /*34b80*/  @P2 LOP3.LUT R10, R10, 0x2000, RZ, 0xfc, !PT ;  /* 0x000020000a0a2812 */ /* 0x000fe400078efcff */
[----:B------:R-:W-:-:S05]  /*34b90*/  LOP3.LUT P2, RZ, R2, 0x1, RZ, 0xc0, !PT ;  /* 0x0000000102ff7812 */ /* 0x000fca000784c0ff */
[----:B------:R-:W0:Y:S01]  /*34ba0*/  @!P4 LDC.64 R16, c[0x0][0x5c0] ;  /* 0x00017000ff10cb82 */ /* 0x000e220000000a00 */
[----:B------:R-:W-:Y:S02]  /*34bb0*/  LOP3.LUT R13, R13, 0xefffffff, RZ, 0xc0, !PT ;  /* 0xefffffff0d0d7812 */ /* 0x000fe400078ec0ff */
[----:B------:R-:W-:-:S05]  /*34bc0*/  LOP3.LUT P1, RZ, R0, 0x10000, RZ, 0xc0, !PT ;  /* 0x0001000000ff7812 */ /* 0x000fca000782c0ff */
        /* <DEDUP_REMOVED lines=26> */
[----:B----4-:R-:W-:-:S03]  /*34d70*/  FMUL R14, R96, UR41 ;  /* 0x00000029600e7c20 */ /* 0x010fc60008400000 */
[----:B------:R-:W-:Y:S02]  /*34d80*/  @!P2 IADD3.X R213, R29, R15, R8, P5, P6 ;  /* 0x0000000f1dd5a210 */ /* 0x000fe40002fec408 */
[----:B------:R-:W-:Y:S02]  /*34d90*/  ISETP.LT.OR P6, PT, R27, 0x8a, !P3 ;  /* 0x0000008a1b00780c */ /* 0x000fe40005fc1670 */
[----:B------:R-:W-:-:S05]  /*34da0*/  F2FP.SATFINITE.E4M3.F32.PACK_AB_MERGE_C R14, RZ, R14, RZ ;  /* 0x0000000eff0e723e */ /* 0x000fca00048070ff */
[----:B------:R0:W-:Y:S06]  /*34db0*/  @!P4 STG.E.U8 desc[UR46][R16.64+0x41], R14 ;  /* 0x0000410e1000c986 */ /* 0x0001ec000c10112e */
        /* <DEDUP_REMOVED lines=10> */
[----:B------:R-:W-:-:S11]  /*34e60*/  @!P6 IADD3.X R207, R29, R15, R8, P4, P5 ;  /* 0x0000000f1dcfe210 */ /* 0x000fd600027ea408 */
[----:B0-----:R-:W0:Y:S02]  /*34e70*/  @!P2 LDC.64 R14, c[0x0][0x5c0] ;  /* 0x00017000ff0eab82 */ /* 0x001e240000000a00 */
[----:B0-----:R-:W-:-:S04]  /*34e80*/  @!P2 IADD3 R216, P4, P5, R12, R14, R9 ;  /* 0x0000000e0cd8a210 */ /* 0x001fc80007d9e009 */
[----:B------:R-:W-:Y:S02]  /*34e90*/  @!P2 IADD3.X R217, R29, R15, R8, P4, P5 ;  /* 0x0000000f1dd9a210 */ /* 0x000fe400027ea408 */
[----:B------:R-:W-:Y:S02]  /*34ea0*/  ISETP.LT.OR P4, PT, R27, 0x49, !P0 ;  /* 0x000000491b00780c */ /* 0x000fe40004781670 */
[----:B------:R-:W-:-:S11]  /*34eb0*/  LOP3.LUT R13, R13, 0xf7ffffff, RZ, 0xc0, !PT ;  /* 0xf7ffffff0d0d7812 */ /* 0x000fd600078ec0ff */
[----:B------:R-:W0:Y:S01]  /*34ec0*/  @!P4 LDC.64 R16, c[0x0][0x5c0] ;  /* 0x00017000ff10cb82 */ /* 0x000e220000000a00 */
[----:B---3--:R-:W-:Y:S02]  /*34ed0*/  FMUL R15, R95, UR41 ;  /* 0x000000295f0f7c20 */ /* 0x008fe40008400000 */
[----:B------:R-:W3:Y:S04]  /*34ee0*/  LDL.LU R95, [R1+0x3a0] ;  /* 0x0003a000015f7983 */ /* 0x000ee80000300800 */
[----:B------:R-:W4:Y:S01]  /*34ef0*/  LDL.LU R96, [R1+0x3a4] ;  /* 0x0003a40001607983 */ /* 0x000f220000300800 */
[----:B------:R-:W-:Y:S02]  /*34f00*/  LOP3.LUT P1, RZ, R0, 0x10, RZ, 0xc0, !PT ;  /* 0x0000001000ff7812 */ /* 0x000fe4000782c0ff */
[----:B------:R-:W-:-:S02]  /*34f10*/  @P0 LOP3.LUT R13, R13, 0x8000000, RZ, 0xfc, !PT ;  /* 0x080000000d0d0812 */ /* 0x000fc400078efcff */
        /* <DEDUP_REMOVED lines=8> */
[----:B------:R-:W-:Y:S02]  /*34fa0*/  @!P4 IADD3.X R18, R4, R29, R6, P5, P6 ;  /* 0x0000001d0412c210 */ /* 0x000fe40002fec406 */
[----:B0-----:R-:W-:Y:S02]  /*34fb0*/  @!P0 IADD3 R204, P5, P6, R12, R14, R9 ;  /* 0x0000000e0ccc8210 */ /* 0x001fe40007ebe009 */
[----:B------:R-:W-:-:S04]  /*34fc0*/  LOP3.LUT R10, R10, 0xffffffdf, RZ, 0xc0, !PT ;  /* 0xffffffdf0a0a7812 */ /* 0x000fc800078ec0ff */
[----:B------:R-:W-:Y:S01]  /*34fd0*/  @P2 LOP3.LUT R10, R10, 0x20, RZ, 0xfc, !PT ;  /* 0x000000200a0a2812 */ /* 0x000fe200078efcff */
[----:B------:R-:W-:-:S03]  /*34fe0*/  @!P4 IMAD.X R17, R18, 0x1, R17, P1 ;  /* 0x000000011211c824 */ /* 0x000fc600008e0611 */
[----:B------:R-:W-:Y:S02]  /*34ff0*/  LOP3.LUT R10, R10, 0xffffffef, RZ, 0xc0, !PT ;  /* 0xffffffef0a0a7812 */ /* 0x000fe400078ec0ff */
[----:B------:R-:W-:Y:S01]  /*35000*/  @!P0 IADD3.X R205, R29, R15, R8, P5, P6 ;  /* 0x0000000f1dcd8210 */ /* 0x000fe20002fec408 */
[----:B--2---:R-:W-:Y:S02]  /*35010*/  FMUL R14, R94, UR41 ;  /* 0x000000295e0e7c20 */ /* 0x004fe40008400000 */
[----:B------:R-:W2:Y:S01]  /*35020*/  LDL.LU R94, [R1+0x3a8] ;  /* 0x0003a800015e7983 */ /* 0x000ea20000300800 */
[----:B------:R-:W-:Y:S02]  /*35030*/  @P0 LOP3.LUT R10, R10, 0x10, RZ, 0xfc, !PT ;  /* 0x000000100a0a0812 */ /* 0x000fe400078efcff */
        /* <DEDUP_REMOVED lines=13> */
[----:B------:R-:W-:-:S04]  /*35110*/  ISETP.GE.AND P6, PT, R26, 0x101, PT ;  /* 0x000001011a00780c */ /* 0x000fc80003fc6270 */
[----:B------:R-:W-:Y:S01]  /*35120*/  ISETP.LT.OR P6, PT, R27, 0x9a, !P6 ;  /* 0x0000009a1b00780c */ /* 0x000fe200077c1670 */
[----:B---3--:R-:W-:Y:S02]  /*35130*/  FMUL R14, R95, UR41 ;  /* 0x000000295f0e7c20 */ /* 0x008fe40008400000 */
[----:B------:R-:W3:Y:S03]  /*35140*/  LDL.LU R95, [R1+0x3ac] ;  /* 0x0003ac00015f7983 */ /* 0x000ee60000300800 */
[----:B------:R-:W-:-:S05]  /*35150*/  F2FP.SATFINITE.E4M3.F32.PACK_AB_MERGE_C R14, RZ, R14, RZ ;  /* 0x0000000eff0e723e */ /* 0x000fca00048070ff */
[----:B------:R0:W-:Y:S02]  /*35160*/  @!P4 STG.E.U8 desc[UR46][R16.64+0x49], R14 ;  /* 0x0000490e1000c986 */ /* 0x0001e4000c10112e */
[----:B0-----:R-:W0:Y:S01]  /*35170*/  @!P6 LDC.64 R14, c[0x0][0x5c0] ;  /* 0x00017000ff0eeb82 */ /* 0x001e220000000a00 */
[----:B------:R-:W-:Y:S02]  /*35180*/  LOP3.LUT P2, RZ, R2, 0x2, RZ, 0xc0, !PT ;  /* 0x0000000202ff7812 */ /* 0x000fe4000784c0ff */
        /* <DEDUP_REMOVED lines=10> */
[----:B0-----:R-:W-:-:S04]  /*35230*/  @!P2 IADD3 R170, P4, P5, R12, R14, R3 ;  /* 0x0000000e0caaa210 */ /* 0x001fc80007d9e003 */
[----:B------:R-:W-:Y:S01]  /*35240*/  @!P2 IADD3.X R171, R29, R15, R4, P4, P5 ;  /* 0x0000000f1daba210 */ /* 0x000fe200027ea404 */
[----:B--2---:R-:W-:Y:S02]  /*35250*/  FMUL R15, R94, UR41 ;  /* 0x000000295e0f7c20 */ /* 0x004fe40008400000 */
[----:B------:R-:W2:Y:S01]  /*35260*/  LDL.LU R94, [R1+0x3b0] ;  /* 0x0003b000015e7983 */ /* 0x000ea20000300800 */
[----:B------:R-:W-:Y:S02]  /*35270*/  ISETP.LT.OR P4, PT, R27, 0x51, !P0 ;  /* 0x000000511b00780c */ /* 0x000fe40004781670 */
[----:B------:R-:W-:Y:S01]  /*35280*/  LOP3.LUT R10, R10, 0xfffffffe, RZ, 0xc0, !PT ;  /* 0xfffffffe0a0a7812 */ /* 0x000fe200078ec0ff */
[----:B------:R-:W4:Y:S03]  /*35290*/  LDL.LU R96, [R1+0x3b4] ;  /* 0x0003b40001607983 */ /* 0x000f260000300800 */
[----:B------:R-:W-:-:S02]  /*352a0*/  @P2 LOP3.LUT R10, R10, 0x1, RZ, 0xfc, !PT ;  /* 0x000000010a0a2812 */ /* 0x000fc400078efcff */
[----:B------:R-:W-:-:S05]  /*352b0*/  LOP3.LUT P2, RZ, R2, 0x4, RZ, 0xc0, !PT ;  /* 0x0000000402ff7812 */ /* 0x000fca000784c0ff */
[----:B------:R-:W0:Y:S01]  /*352c0*/  @!P4 LDC.64 R16, c[0x0][0x5c0] ;  /* 0x00017000ff10cb82 */ /* 0x000e220000000a00 */
[----:B------:R-:W-:Y:S02]  /*352d0*/  LOP3.LUT R13, R13, 0xfdffffff, RZ, 0xc0, !PT ;  /* 0xfdffffff0d0d7812 */ /* 0x000fe400078ec0ff */
[----:B------:R-:W-:Y:S02]  /*352e0*/  LOP3.LUT P1, RZ, R0, 0x40, RZ, 0xc0, !PT ;  /* 0x0000004000ff7812 */ /* 0x000fe4000782c0ff */
[----:B------:R-:W-:-:S03]  /*352f0*/  LOP3.LUT R5, R5, 0x7fffffff, RZ, 0xc0, !PT ;  /* 0x7fffffff05057812 */ /* 0x000fc600078ec0ff */
[----:B------:R-:W-:Y:S02]  /*35300*/  @P2 LOP3.LUT R13, R13, 0x2000000, RZ, 0xfc, !PT ;  /* 0x020000000d0d2812 */ /* 0x000fe400078efcff */
[----:B------:R-:W-:Y:S02]  /*35310*/  ISETP.LT.OR P2, PT, R27, 0xa2, !P3 ;  /* 0x000000a21b00780c */ /* 0x000fe40005f41670 */
[----:B------:R-:W-:Y:S02]  /*35320*/  @P6 LOP3.LUT R5, R5, 0x80000000, RZ, 0xfc, !PT ;  /* 0x8000000005056812 */ /* 0x000fe400078efcff */
[----:B------:R-:W-:Y:S02]  /*35330*/  F2FP.SATFINITE.E4M3.F32.PACK_AB_MERGE_C R15, RZ, R15, RZ ;  /* 0x0000000fff0f723e */ /* 0x000fe400048070ff */
[----:B------:R-:W-:-:S03]  /*35340*/  @!P4 IADD3 R14, P5, P6, R3, R12, R7 ;  /* 0x0000000c030ec210 */ /* 0x000fc60007ebe007 */
[----:B------:R1:W-:Y:S01]  /*35350*/  @!P1 STG.E.U8 desc[UR46][R52.64+0x51], R15 ;  /* 0x0000510f34009986 */ /* 0x0003e2000c10112e */
[----:B0-----:R-:W-:-:S03]  /*35360*/  @!P4 IADD3 R16, P1, R14, R16, RZ ;  /* 0x000000100e10c210 */ /* 0x001fc60007f3e0ff */
        /* <DEDUP_REMOVED lines=39> */
[----:B---3--:R-:W-:Y:S02]  /*355e0*/  FMUL R15, R95, UR41 ;  /* 0x000000295f0f7c20 */ /* 0x008fe40008400000 */
[----:B------:R-:W3:Y:S01]  /*355f0*/  LDL.LU R95, [R1+0x3c0] ;  /* 0x0003c000015f7983 */ /* 0x000ee20000300800 */
[----:B------:R-:W-:Y:S02]  /*35600*/  ISETP.LT.OR P4, PT, R27, 0x59, !P0 ;  /* 0x000000591b00780c */ /* 0x000fe40004781670 */
[----:B------:R-:W-:Y:S01]  /*35610*/  LOP3.LUT R5, R5, 0xf7ffffff, RZ, 0xc0, !PT ;  /* 0xf7ffffff05057812 */ /* 0x000fe200078ec0ff */
[----:B------:R-:W4:Y:S03]  /*35620*/  LDL.LU R96, [R1+0x3c4] ;  /* 0x0003c40001607983 */ /* 0x000f260000300800 */
[----:B------:R-:W-:-:S07]  /*35630*/  @P6 LOP3.LUT R5, R5, 0x8000000, RZ, 0xfc, !PT ;  /* 0x0800000005056812 */ /* 0x000fce00078efcff */
[----:B------:R-:W0:Y:S01]  /*35640*/  @!P4 LDC.64 R16, c[0x0][0x5c0] ;  /* 0x00017000ff10cb82 */ /* 0x000e220000000a00 */
[----:B------:R-:W-:Y:S02]  /*35650*/  LOP3.LUT R5, R5, 0xefffffff, RZ, 0xc0, !PT ;  /* 0xefffffff05057812 */ /* 0x000fe400078ec0ff */
[----:B------:R-:W-:Y:S02]  /*35660*/  LOP3.LUT P1, RZ, R0, 0x20000, RZ, 0xc0, !PT ;  /* 0x0002000000ff7812 */ /* 0x000fe4000782c0ff */
[----:B------:R-:W-:Y:S02]  /*35670*/  @P2 LOP3.LUT R5, R5, 0x10000000, RZ, 0xfc, !PT ;  /* 0x1000000005052812 */ /* 0x000fe400078efcff */
[----:B------:R-:W-:Y:S02]  /*35680*/  ISETP.LT.OR P2, PT, R27, 0xb2, !P3 ;  /* 0x000000b21b00780c */ /* 0x000fe40005f41670 */
[----:B------:R-:W-:Y:S02]  /*35690*/  F2FP.SATFINITE.E4M3.F32.PACK_AB_MERGE_C R15, RZ, R15, RZ ;  /* 0x0000000fff0f723e */ /* 0x000fe400048070ff */
[----:B------:R-:W-:-:S05]  /*356a0*/  @!P4 IADD3 R14, P5, P6, R3, R12, R7 ;  /* 0x0000000c030ec210 */ /* 0x000fca0007ebe007 */
[----:B------:R1:W-:Y:S01]  /*356b0*/  @!P1 STG.E.U8 desc[UR46][R58.64+0x59], R15 ;  /* 0x0000590f3a009986 */ /* 0x0003e2000c10112e */
[----:B0-----:R-:W-:-:S03]  /*356c0*/  @!P4 IADD3 R16, P1, R14, R16, RZ ;  /* 0x000000100e10c210 */ /* 0x001fc60007f3e0ff */
        /* <DEDUP_REMOVED lines=9> */
[----:B------:R-:W-:Y:S02]  /*35760*/  LOP3.LUT R5, R5, 0xfbffffff, RZ, 0xc0, !PT ;  /* 0xfbffffff05057812 */ /* 0x000fe400078ec0ff */
[----:B------:R-:W-:Y:S02]  /*35770*/  @!P2 IADD3.X R123, R29, R15, R4, P5, P6 ;  /* 0x0000000f1d7ba210 */ /* 0x000fe40002fec404 */
[----:B------:R-:W-:Y:S02]  /*35780*/  @P2 LOP3.LUT R5, R5, 0x4000000, RZ, 0xfc, !PT ;  /* 0x0400000005052812 */ /* 0x000fe400078efcff */
[C---:B------:R-:W-:Y:S02]  /*35790*/  LOP3.LUT P2, RZ, R13.reuse, 0x1000000, RZ, 0xc0, !PT ;  /* 0x010000000dff7812 */ /* 0x040fe4000784c0ff */
[----:B------:R-:W-:-:S02]  /*357a0*/  LOP3.LUT P1, RZ, R13, 0x800000, RZ, 0xc0, !PT ;  /* 0x008000000dff7812 */ /* 0x000fc4000782c0ff */
[----:B------:R-:W-:Y:S01]  /*357b0*/  LOP3.LUT R13, R13, 0xfffdffff, RZ, 0xc0, !PT ;  /* 0xfffdffff0d0d7812 */ /* 0x000fe200078ec0ff */
[----:B0-----:R-:W0:Y:S03]  /*357c0*/  @!P4 LDC.64 R14, c[0x0][0x5c0] ;  /* 0x00017000ff0ecb82 */ /* 0x001e260000000a00 */
[----:B------:R-:W-:Y:S02]  /*357d0*/  @P0 LOP3.LUT R13, R13, 0x20000, RZ, 0xfc, !PT ;  /* 0x000200000d0d0812 */ /* 0x000fe400078efcff */
[----:B------:R-:W-:Y:S02]  /*357e0*/  LOP3.LUT P0, RZ, R0, 0x4, RZ, 0xc0, !PT ;  /* 0x0000000400ff7812 */ /* 0x000fe4000780c0ff */
[----:B------:R-:W-:Y:S02]  /*357f0*/  LOP3.LUT R13, R13, 0xffbfffff, RZ, 0xc0, !PT ;  /* 0xffbfffff0d0d7812 */ /* 0x000fe400078ec0ff */
[----:B------:R-:W-:-:S09]  /*35800*/  @!P4 IADD3 R16, P5, P6, R3, R12, R7 ;  /* 0x0000000c0310c210 */ /* 0x000fd20007ebe007 */
[----:B------:R-:W-:Y:S02]  /*35810*/  @P0 LOP3.LUT R13, R13, 0x400000, RZ, 0xfc, !PT ;  /* 0x004000000d0d0812 */ /* 0x000fe400078efcff */
[----:B------:R-:W-:Y:S02]  /*35820*/  ISETP.LT.OR P0, PT, R27, 0xb9, !P3 ;  /* 0x000000b91b00780c */ /* 0x000fe40005f01670 */
[----:B------:R-:W-:Y:S02]  /*35830*/  @!P4 IADD3.X R17, R4, R29, R6, P5, P6 ;  /* 0x0000001d0411c210 */ /* 0x000fe40002fec406 */
[----:B0-----:R-:W-:-:S05]  /*35840*/  @!P4 IADD3 R16, P5, R16, R14, RZ ;  /* 0x0000000e1010c210 */ /* 0x001fca0007fbe0ff */
[----:B------:R-:W-:-:S04]  /*35850*/  @!P4 IMAD.X R17, R17, 0x1, R15, P5 ;  /* 0x000000011111c824 */ /* 0x000fc800028e060f */
[----:B------:R-:W0:Y:S01]  /*35860*/  @!P0 LDC.64 R14, c[0x0][0x5c0] ;  /* 0x00017000ff0e8b82 */ /* 0x000e220000000a00 */
[----:B------:R-:W-:-:S04]  /*35870*/  LOP3.LUT R5, R5, 0xff7fffff, RZ, 0xc0, !PT ;  /* 0xff7fffff05057812 */ /* 0x000fc800078ec0ff */
[----:B------:R-:W-:Y:S02]  /*35880*/  @P0 LOP3.LUT R5, R5, 0x800000, RZ, 0xfc, !PT ;  /* 0x0080000005050812 */ /* 0x000fe400078efcff */
        /* <DEDUP_REMOVED lines=8> */
[----:B------:R-:W-:Y:S02]  /*35910*/  LOP3.LUT R13, R13, 0xffefffff, RZ, 0xc0, !PT ;  /* 0xffefffff0d0d7812 */ /* 0x000fe400078ec0ff */
[----:B------:R-:W-:Y:S02]  /*35920*/  LOP3.LUT P6, RZ, R0, 0x100, RZ, 0xc0, !PT ;  /* 0x0000010000ff7812 */ /* 0x000fe400078cc0ff */
[----:B------:R-:W-:Y:S02]  /*35930*/  @P3 LOP3.LUT R13, R13, 0x100000, RZ, 0xfc, !PT ;  /* 0x001000000d0d3812 */ /* 0x000fe400078efcff */
[----:B------:R-:W-:Y:S02]  /*35940*/  ISETP.LT.OR P3, PT, R27, 0xa1, !P2 ;  /* 0x000000a11b00780c */ /* 0x000fe40005761670 */
[----:B0-----:R-:W-:Y:S01]  /*35950*/  @!P0 IADD3 R114, P4, P5, R12, R14, R3 ;  /* 0x0000000e0c728210 */ /* 0x001fe20007d9e003 */
[----:B----4-:R-:W-:-:S05]  /*35960*/  FMUL R14, R96, UR41 ;  /* 0x00000029600e7c20 */ /* 0x010fca0008400000 */
[----:B------:R-:W-:Y:S02]  /*35970*/  F2FP.SATFINITE.E4M3.F32.PACK_AB_MERGE_C R14, RZ, R14, RZ ;  /* 0x0000000eff0e723e */ /* 0x000fe400048070ff */
[----:B------:R-:W-:-:S03]  /*35980*/  @!P0 IADD3.X R115, R29, R15, R4, P4, P5 ;  /* 0x0000000f1d738210 */ /* 0x000fc600027ea404 */
[----:B------:R0:W-:Y:S02]  /*35990*/  @!P6 STG.E.U8 desc[UR46][R90.64+0x40], R14 ;  /* 0x0000400e5a00e986 */ /* 0x0001e4000c10112e */
[----:B0-----:R-:W0:Y:S02]  /*359a0*/  @!P3 LDC.64 R14, c[0x0][0x5c0] ;  /* 0x00017000ff0ebb82 */ /* 0x001e240000000a00 */
[----:B0-----:R-:W-:-:S04]  /*359b0*/  @!P3 IADD3 R112, P4, P5, R12, R14, R7 ;  /* 0x0000000e0c70b210 */ /* 0x001fc80007d9e007 */
[----:B------:R-:W-:Y:S01]  /*359c0*/  @!P3 IADD3.X R113, R29, R15, R6, P4, P5 ;  /* 0x0000000f1d71b210 */ /* 0x000fe200027ea406 */
[----:B--2---:R-:W-:Y:S02]  /*359d0*/  FMUL R15, R94, UR41 ;  /* 0x000000295e0f7c20 */ /* 0x004fe40008400000 */
[----:B------:R-:W2:Y:S04]  /*359e0*/  LDL.LU R94, [R1+0x3d0] ;  /* 0x0003d000015e7983 */ /* 0x000ea80000300800 */
[----:B------:R-:W4:Y:S01]  /*359f0*/  LDL.LU R96, [R1+0x3d4] ;  /* 0x0003d40001607983 */ /* 0x000f220000300800 */
[----:B------:R-:W-:Y:S02]  /*35a00*/  LOP3.LUT R5, R5, 0xffbfffff, RZ, 0xc0, !PT ;  /* 0xffbfffff05057812 */ /* 0x000fe400078ec0ff */
[----:B------:R-:W-:-:S02]  /*35a10*/  ISETP.LT.OR P4, PT, R27, 0x41, !P1 ;  /* 0x000000411b00780c */ /* 0x000fc40004f81670 */
[----:B------:R-:W-:-:S04]  /*35a20*/  @P0 LOP3.LUT R5, R5, 0x400000, RZ, 0xfc, !PT ;  /* 0x0040000005050812 */ /* 0x000fc800078efcff */
[----:B------:R-:W-:-:S04]  /*35a30*/  LOP3.LUT R5, R5, 0xffdfffff, RZ, 0xc0, !PT ;  /* 0xffdfffff05057812 */ /* 0x000fc800078ec0ff */
[----:B------:R-:W-:Y:S02]  /*35a40*/  @P3 LOP3.LUT R5, R5, 0x200000, RZ, 0xfc, !PT ;  /* 0x0020000005053812 */ /* 0x000fe400078efcff */
[----:B------:R-:W-:Y:S01]  /*35a50*/  LOP3.LUT P3, RZ, R2, 0x8, RZ, 0xc0, !PT ;  /* 0x0000000802ff7812 */ /* 0x000fe2000786c0ff */
[----:B------:R-:W0:Y:S01]  /*35a60*/  @!P4 LDC.64 R16, c[0x0][0x5c0] ;  /* 0x00017000ff10cb82 */ /* 0x000e220000000a00 */
[C---:B------:R-:W-:Y:S02]  /*35a70*/  LOP3.LUT P0, RZ, R13.reuse, 0x400000, RZ, 0xc0, !PT ;  /* 0x004000000dff7812 */ /* 0x040fe4000780c0ff */
[----:B------:R-:W-:Y:S02]  /*35a80*/  LOP3.LUT R13, R13, 0xffdfffff, RZ, 0xc0, !PT ;  /* 0xffdfffff0d0d7812 */ /* 0x000fe400078ec0ff */
[----:B------:R-:W-:-:S07]  /*35a90*/  F2FP.SATFINITE.E4M3.F32.PACK_AB_MERGE_C R15, RZ, R15, RZ ;  /* 0x0000000fff0f723e */ /* 0x000fce00048070ff */
[----:B------:R-:W-:Y:S02]  /*35aa0*/  @P3 LOP3.LUT R13, R13, 0x200000, RZ, 0xfc, !PT ;  /* 0x002000000d0d3812 */ /* 0x000fe400078efcff */
[----:B------:R-:W-:Y:S02]  /*35ab0*/  ISETP.LT.OR P3, PT, R27, 0xa2, !P2 ;  /* 0x000000a21b00780c */ /* 0x000fe40005761670 */
[----:B------:R-:W-:Y:S01]  /*35ac0*/  @!P4 IADD3 R14, P5, P6, R3, R12, R9 ;  /* 0x0000000c030ec210 */ /* 0x000fe20007ebe009 */
[----:B------:R1:W-:Y:S03]  /*35ad0*/  @!P0 STG.E.U8 desc[UR46][R30.64+0x41], R15 ;  /* 0x0000410f1e008986 */ /* 0x0003e6000c10112e */
[----:B0-----:R-:W-:-:S07]  /*35ae0*/  @!P4 IADD3 R16, P0, R14, R16, RZ ;  /* 0x000000100e10c210 */ /* 0x001fce0007f1e0ff */
        /* <DEDUP_REMOVED lines=20> */
[----:B------:R-:W-:Y:S01]  /*35c30*/  @!P3 IADD3.X R109, R29, R15, R6, P5, P6 ;  /* 0x0000000f1d6db210 */ /* 0x000fe20002fec406 */
[----:B------:R-:W-:Y:S04]  /*35c40*/  STL [R1+0x73c], R108 ;  /* 0x00073c6c01007387 */ /* 0x000fe80000100800 */
[----:B------:R-:W-:Y:S01]  /*35c50*/  STL [R1+0x738], R109 ;  /* 0x0007386d01007387 */ /* 0x000fe20000100800 */
[----:B------:R-:W-:Y:S01]  /*35c60*/  ISETP.LT.OR P6, PT, R27, 0xaa, !P2 ;  /* 0x000000aa1b00780c */ /* 0x000fe200057c1670 */
[----:B--2---:R-:W-:Y:S02]  /*35c70*/  FMUL R14, R94, UR41 ;  /* 0x000000295e0e7c20 */ /* 0x004fe40008400000 */
[----:B------:R-:W2:Y:S03]  /*35c80*/  LDL.LU R94, [R1+0x3dc] ;  /* 0x0003dc00015e7983 */ /* 0x000ea60000300800 */
        /* <DEDUP_REMOVED lines=12> */
[----:B0-----:R-:W0:Y:S01]  /*35d50*/  @!P3 LDC.64 R14, c[0x0][0x5c0] ;  /* 0x00017000ff0ebb82 */ /* 0x001e220000000a00 */
[----:B------:R-:W-:Y:S01]  /*35d60*/  STL [R1+0x740], R105 ;  /* 0x0007406901007387 */ /* 0x000fe20000100800 */
[----:B0-----:R-:W-:-:S04]  /*35d70*/  @!P3 IADD3 R106, P4, P5, R12, R14, R7 ;  /* 0x0000000e0c6ab210 */ /* 0x001fc80007d9e007 */
[----:B------:R-:W-:-:S05]  /*35d80*/  @!P3 IADD3.X R107, R29, R15, R6, P4, P5 ;  /* 0x0000000f1d6bb210 */ /* 0x000fca00027ea406 */
[----:B------:R-:W-:Y:S04]  /*35d90*/  STL [R1+0x734], R107 ;  /* 0x0007346b01007387 */ /* 0x000fe80000100800 */
[----:B------:R-:W4:Y:S01]  /*35da0*/  LDL.LU R96, [R1+0x3e0] ;  /* 0x0003e00001607983 */ /* 0x000f220000300800 */
[----:B------:R-:W-:Y:S02]  /*35db0*/  ISETP.LT.OR P4, PT, R27, 0x49, !P1 ;  /* 0x000000491b00780c */ /* 0x000fe40004f81670 */
[----:B------:R-:W-:-:S04]  /*35dc0*/  LOP3.LUT R5, R5, 0xfffdffff, RZ, 0xc0, !PT ;  /* 0xfffdffff05057812 */ /* 0x000fc800078ec0ff */
[----:B------:R-:W-:-:S07]  /*35dd0*/  @P6 LOP3.LUT R5, R5, 0x20000, RZ, 0xfc, !PT ;  /* 0x0002000005056812 */ /* 0x000fce00078efcff */
[----:B------:R-:W0:Y:S01]  /*35de0*/  @!P4 LDC.64 R16, c[0x0][0x5c0] ;  /* 0x00017000ff10cb82 */ /* 0x000e220000000a00 */
[----:B------:R-:W-:Y:S02]  /*35df0*/  LOP3.LUT R5, R5, 0xfffeffff, RZ, 0xc0, !PT ;  /* 0xfffeffff05057812 */ /* 0x000fe400078ec0ff */
[----:B------:R-:W-:Y:S02]  /*35e00*/  LOP3.LUT P0, RZ, R2, 0x10, RZ, 0xc0, !PT ;  /* 0x0000001002ff7812 */ /* 0x000fe4000780c0ff */
[----:B------:R-:W-:Y:S01]  /*35e10*/  @P3 LOP3.LUT R5, R5, 0x10000, RZ, 0xfc, !PT ;  /* 0x0001000005053812 */ /* 0x000fe200078efcff */
[----:B---3--:R-:W-:Y:S01]  /*35e20*/  FMUL R15, R95, UR41 ;  /* 0x000000295f0f7c20 */ /* 0x008fe20008400000 */
[----:B------:R-:W-:Y:S02]  /*35e30*/  ISETP.LT.OR P3, PT, R27, 0xb2, !P2 ;  /* 0x000000b21b00780c */ /* 0x000fe40005761670 */
[----:B------:R-:W-:Y:S02]  /*35e40*/  @!P4 IADD3 R14, P5, P6, R3, R12, R9 ;  /* 0x0000000c030ec210 */ /* 0x000fe40007ebe009 */
[----:B------:R-:W-:-:S05]  /*35e50*/  F2FP.SATFINITE.E4M3.F32.PACK_AB_MERGE_C R15, RZ, R15, RZ ;  /* 0x0000000fff0f723e */ /* 0x000fca00048070ff */
[----:B------:R1:W-:Y:S01]  /*35e60*/  @!P0 STG.E.U8 desc[UR46][R48.64+0x49], R15 ;  /* 0x0000490f30008986 */ /* 0x0003e2000c10112e */
[----:B0-----:R-:W-:-:S03]  /*35e70*/  @!P4 IADD3 R16, P0, R14, R16, RZ ;  /* 0x000000100e10c210 */ /* 0x001fc60007f1e0ff */
[----:B-1----:R-:W0:Y:S01]  /*35e80*/  @!P3 LDC.64 R14, c[0x0][0x5c0] ;  /* 0x00017000ff0ebb82 */ /* 0x002e220000000a00 */
[----:B------:R-:W-:Y:S02]  /*35e90*/  @!P4 IADD3.X R18, R4, R29, R8, P5, P6 ;  /* 0x0000001d0412c210 */ /* 0x000fe40002fec408 */
[----:B0-----:R-:W-:-:S04]  /*35ea0*/  @!P3 IADD3 R102, P5, P6, R12, R14, R7 ;  /* 0x0000000e0c66b210 */ /* 0x001fc80007ebe007 */
[----:B------:R-:W-:-:S05]  /*35eb0*/  @!P3 IADD3.X R103, R29, R15, R6, P5, P6 ;  /* 0x0000000f1d67b210 */ /* 0x000fca0002fec406 */
[----:B------:R-:W-:Y:S04]  /*35ec0*/  STL [R1+0x730], R103 ;  /* 0x0007306701007387 */ /* 0x000fe80000100800 */
[----:B------:R-:W3:Y:S01]  /*35ed0*/  LDL.LU R95, [R1+0x3e4] ;  /* 0x0003e400015f7983 */ /* 0x000ee20000300800 */
[----:B------:R-:W-:Y:S01]  /*35ee0*/  @!P4 IMAD.X R17, R18, 0x1, R17, P0 ;  /* 0x000000011211c824 */ /* 0x000fe200000e0611 */
[----:B------:R-:W-:Y:S01]  /*35ef0*/  ISETP.LT.OR P0, PT, R27, 0xb9, !P2 ;  /* 0x000000b91b00780c */ /* 0x000fe20005701670 */
[----:B--2---:R-:W-:Y:S02]  /*35f00*/  FMUL R14, R94, UR41 ;  /* 0x000000295e0e7c20 */ /* 0x004fe40008400000 */
[----:B------:R-:W2:Y:S03]  /*35f10*/  LDL.LU R94, [R1+0x3e8] ;  /* 0x0003e800015e7983 */ /* 0x000ea60000300800 */
        /* <DEDUP_REMOVED lines=9> */
[----:B0-----:R-:W-:-:S04]  /*35fb0*/  @!P0 IADD3 R100, P5, P6, R12, R14, R7 ;  /* 0x0000000e0c648210 */ /* 0x001fc80007ebe007 */
[----:B------:R-:W-:-:S05]  /*35fc0*/  @!P0 IADD3.X R101, R29, R15, R6, P5, P6 ;  /* 0x0000000f1d658210 */ /* 0x000fca0002fec406 */
[----:B------:R-:W-:Y:S04]  /*35fd0*/  STL [R1+0x72c], R101 ;  /* 0x00072c6501007387 */ /* 0x000fe80000100800 */
[----:B------:R-:W2:Y:S01]  /*35fe0*/  LDL.LU R218, [R1+0x3ec] ;  /* 0x0003ec0001da7983 */ /* 0x000ea20000300800 */
[----:B------:R-:W-:-:S04]  /*35ff0*/  LOP3.LUT R5, R5, 0xffffbfff, RZ, 0xc0, !PT ;  /* 0xffffbfff05057812 */ /* 0x000fc800078ec0ff */
[----:B------:R-:W-:-:S04]  /*36000*/  @P3 LOP3.LUT R5, R5, 0x4000, RZ, 0xfc, !PT ;  /* 0x0000400005053812 */ /* 0x000fc800078efcff */
[----:B------:R-:W-:-:S04]  /*36010*/  LOP3.LUT R5, R5, 0xffffdfff, RZ, 0xc0, !PT ;  /* 0xffffdfff05057812 */ /* 0x000fc800078ec0ff */
[----:B------:R-:W-:Y:S02]  /*36020*/  @P0 LOP3.LUT R5, R5, 0x2000, RZ, 0xfc, !PT ;  /* 0x0000200005050812 */ /* 0x000fe400078efcff */
[----:B------:R-:W-:Y:S01]  /*36030*/  ISETP.LT.OR P0, PT, R27, 0xba, !P2 ;  /* 0x000000ba1b00780c */ /* 0x000fe20005701670 */
[----:B----4-:R-:W-:-:S05]  /*36040*/  FMUL R14, R96, UR41 ;  /* 0x00000029600e7c20 */ /* 0x010fca0008400000 */
[----:B------:R-:W-:-:S05]  /*36050*/  F2FP.SATFINITE.E4M3.F32.PACK_AB_MERGE_C R14, RZ, R14, RZ ;  /* 0x0000000eff0e723e */ /* 0x000fca00048070ff */
[----:B------:R0:W-:Y:S02]  /*36060*/  @!P4 STG.E.U8 desc[UR46][R16.64+0x49], R14 ;  /* 0x0000490e1000c986 */ /* 0x0001e4000c10112e */
[----:B0-----:R-:W0:Y:S02]  /*36070*/  @!P0 LDC.64 R14, c[0x0][0x5c0] ;  /* 0x00017000ff0e8b82 */ /* 0x001e240000000a00 */
[----:B0-----:R-:W-:-:S04]  /*36080*/  @!P0 IADD3 R98, P4, P5, R12, R14, R7 ;  /* 0x0000000e0c628210 */ /* 0x001fc80007d9e007 */
[----:B------:R-:W-:-:S05]  /*36090*/  @!P0 IADD3.X R99, R29, R15, R6, P4, P5 ;  /* 0x0000000f1d638210 */ /* 0x000fca00027ea406 */
[----:B------:R-:W-:Y:S04]  /*360a0*/  STL [R1+0x728], R99 ;  /* 0x0007286301007387 */ /* 0x000fe80000100800 */
[----:B------:R-:W4:Y:S01]  /*360b0*/  LDL.LU R220, [R1+0x3f0] ;  /* 0x0003f00001dc7983 */ /* 0x000f220000300800 */
[----:B------:R-:W-:Y:S02]  /*360c0*/  LOP3.LUT R5, R5, 0xffffefff, RZ, 0xc0, !PT ;  /* 0xffffefff05057812 */ /* 0x000fe400078ec0ff */
[----:B------:R-:W-:Y:S01]  /*360d0*/  LOP3.LUT R13, R13, 0xfff7ffff, RZ, 0xc0, !PT ;  /* 0xfff7ffff0d0d7812 */ /* 0x000fe200078ec0ff */
[----:B------:R-:W4:Y:S01]  /*360e0*/  LDL.LU R219, [R1+0x3f4] ;  /* 0x0003f40001db7983 */ /* 0x000f220000300800 */
[----:B------:R-:W-:Y:S02]  /*360f0*/  @P0 LOP3.LUT R5, R5, 0x1000, RZ, 0xfc, !PT ;  /* 0x0000100005050812 */ /* 0x000fe400078efcff */
[----:B------:R-:W-:-:S02]  /*36100*/  ISETP.GE.AND P0, PT, R26, 0x101, PT ;  /* 0x000001011a00780c */ /* 0x000fc40003f06270 */
[----:B------:R-:W-:Y:S02]  /*36110*/  LOP3.LUT P6, RZ, R2, 0x20, RZ, 0xc0, !PT ;  /* 0x0000002002ff7812 */ /* 0x000fe400078cc0ff */
[----:B------:R-:W-:Y:S02]  /*36120*/  @P2 LOP3.LUT R13, R13, 0x80000, RZ, 0xfc, !PT ;  /* 0x000800000d0d2812 */ /* 0x000fe400078efcff */
[----:B------:R-:W-:Y:S01]  /*36130*/  ISETP.LT.OR P2, PT, R27, 0xa1, !P0 ;  /* 0x000000a11b00780c */ /* 0x000fe20004741670 */
[----:B---3--:R-:W-:-:S05]  /*36140*/  FMUL R14, R95, UR41 ;  /* 0x000000295f0e7c20 */ /* 0x008fca0008400000 */
[----:B------:R-:W-:-:S05]  /*36150*/  F2FP.SATFINITE.E4M3.F32.PACK_AB_MERGE_C R14, RZ, R14, RZ ;  /* 0x0000000eff0e723e */ /* 0x000fca00048070ff */
[----:B------:R0:W-:Y:S02]  /*36160*/  @!P6 STG.E.U8 desc[UR46][R92.64+0x50], R14 ;  /* 0x0000500e5c00e986 */ /* 0x0001e4000c10112e */
[----:B0-----:R-:W0:Y:S01]  /*36170*/  @!P2 LDC.64 R14, c[0x0][0x5c0] ;  /* 0x00017000ff0eab82 */ /* 0x001e220000000a00 */
[----:B------:R-:W-:Y:S02]  /*36180*/  LOP3.LUT P3, RZ, R0, 0x40000, RZ, 0xc0, !PT ;  /* 0x0004000000ff7812 */ /* 0x000fe4000786c0ff */
[----:B0-----:R-:W-:-:S04]  /*36190*/  @!P2 IADD3 R96, P4, P5, R12, R14, R9 ;  /* 0x0000000e0c60a210 */ /* 0x001fc80007d9e009 */
[----:B------:R-:W-:Y:S02]  /*361a0*/  @!P2 IADD3.X R97, R29, R15, R8, P4, P5 ;  /* 0x0000000f1d61a210 */ /* 0x000fe400027ea408 */
[----:B------:R-:W-:-:S13]  /*361b0*/  ISETP.LT.OR P4, PT, R27, 0x51, !P1 ;  /* 0x000000511b00780c */ /* 0x000fda0004f81670 */
[----:B------:R-:W0:Y:S01]  /*361c0*/  @!P4 LDC.64 R16, c[0x0][0x5c0] ;  /* 0x00017000ff10cb82 */ /* 0x000e220000000a00 */
[----:B------:R-:W-:Y:S02]  /*361d0*/  LOP3.LUT R5, R5, 0xfffff7ff, RZ, 0xc0, !PT ;  /* 0xfffff7ff05057812 */ /* 0x000fe400078ec0ff */
[----:B------:R-:W-:Y:S02]  /*361e0*/  @!P4 IADD3 R14, P5, P6, R3, R12, R9 ;  /* 0x0000000c030ec210 */ /* 0x000fe40007ebe009 */
[----:B------:R-:W-:Y:S02]  /*361f0*/  @P2 LOP3.LUT R5, R5, 0x800, RZ, 0xfc, !PT ;  /* 0x0000080005052812 */ /* 0x000fe400078efcff */
[----:B0-----:R-:W-:Y:S01]  /*36200*/  @!P4 IADD3 R16, P2, R14, R16, RZ ;  /* 0x000000100e10c210 */ /* 0x001fe20007f5e0ff */
[----:B--2---:R-:W-:-:S05]  /*36210*/  FMUL R15, R94, UR41 ;  /* 0x000000295e0f7c20 */ /* 0x004fca0008400000 */
[----:B------:R-:W-:-:S05]  /*36220*/  F2FP.SATFINITE.E4M3.F32.PACK_AB_MERGE_C R15, RZ, R15, RZ ;  /* 0x0000000fff0f723e */ /* 0x000fca00048070ff */
[----:B------:R0:W-:Y:S01]  /*36230*/  @!P3 STG.E.U8 desc[UR46][R42.64+0x51], R15 ;  /* 0x0000510f2a00b986 */ /* 0x0001e2000c10112e */
[----:B------:R-:W-:-:S13]  /*36240*/  ISETP.LT.OR P3, PT, R27, 0xa2, !P0 ;  /* 0x000000a21b00780c */ /* 0x000fda0004761670 */
[----:B0-----:R-:W0:Y:S01]  /*36250*/  @!P3 LDC.64 R14, c[0x0][0x5c0] ;  /* 0x00017000ff0ebb82 */ /* 0x001e220000000a00 */
[----:B------:R-:W-:Y:S02]  /*36260*/  @!P4 IADD3.X R18, R4, R29, R8, P5, P6 ;  /* 0x0000001d0412c210 */ /* 0x000fe40002fec408 */
[----:B0-----:R-:W-:Y:S01]  /*36270*/  @!P3 IADD3 R94, P5, P6, R12, R14, R9 ;  /* 0x0000000e0c5eb210 */ /* 0x001fe20007ebe009 */
[----:B------:R-:W-:Y:S02]  /*36280*/  FMUL R14, R218, UR41 ;  /* 0x00000029da0e7c20 */ /* 0x000fe40008400000 */
        /* <DEDUP_REMOVED lines=16> */
[----:B----4-:R-:W-:Y:S02]  /*36390*/  FMUL R14, R220, UR41 ;  /* 0x00000029dc0e7c20 */ /* 0x010fe40008400000 */
[----:B------:R-:W3:Y:S01]  /*363a0*/  LDL.LU R220, [R1+0x3fc] ;  /* 0x0003fc0001dc7983 */ /* 0x000ee20000300800 */
        /* <DEDUP_REMOVED lines=8> */
[----:B------:R-:W-:Y:S02]  /*36430*/  FMUL R14, R219, UR41 ;  /* 0x00000029db0e7c20 */ /* 0x000fe40008400000 */
[----:B------:R-:W4:Y:S01]  /*36440*/  LDL.LU R219, [R1+0x400] ;  /* 0x0004000001db7983 */ /* 0x000f220000300800 */
[----:B------:R-:W-:-:S02]  /*36450*/  LOP3.LUT P6, RZ, R0, 0x80000, RZ, 0xc0, !PT ;  /* 0x0008000000ff7812 */ /* 0x000fc400078cc0ff */
        /* <DEDUP_REMOVED lines=8> */
[----:B------:R-:W-:Y:S02]  /*364e0*/  LOP3.LUT P2, RZ, R2, 0x40, RZ, 0xc0, !PT ;  /* 0x0000004002ff7812 */ /* 0x000fe4000784c0ff */
[----:B------:R-:W-:-:S09]  /*364f0*/  LOP3.LUT R5, R5, 0xffffffbf, RZ, 0xc0, !PT ;  /* 0xffffffbf05057812 */ /* 0x000fd200078ec0ff */
[----:B------:R-:W0:Y:S01]  /*36500*/  @!P4 LDC.64 R16, c[0x0][0x5c0] ;  /* 0x00017000ff10cb82 */ /* 0x000e220000000a00 */
[----:B------:R-:W-:Y:S01]  /*36510*/  @P3 LOP3.LUT R5, R5, 0x40, RZ, 0xfc, !PT ;  /* 0x0000004005053812 */ /* 0x000fe200078efcff */
[----:B--2---:R-:W-:Y:S02]  /*36520*/  FMUL R15, R218, UR41 ;  /* 0x00000029da0f7c20 */ /* 0x004fe40008400000 */
[----:B------:R-:W2:Y:S03]  /*36530*/  LDL.LU R218, [R1+0x404] ;  /* 0x0004040001da7983 */ /* 0x000ea60000300800 */
[----:B------:R-:W-:Y:S02]  /*36540*/  F2FP.SATFINITE.E4M3.F32.PACK_AB_MERGE_C R15, RZ, R15, RZ ;  /* 0x0000000fff0f723e */ /* 0x000fe400048070ff */
[----:B------:R-:W-:-:S03]  /*36550*/  LOP3.LUT R5, R5, 0xffffffdf, RZ, 0xc0, !PT ;  /* 0xffffffdf05057812 */ /* 0x000fc600078ec0ff */
[----:B------:R1:W-:Y:S01]  /*36560*/  @!P2 STG.E.U8 desc[UR46][R116.64+0x59], R15 ;  /* 0x0000590f7400a986 */ /* 0x0003e2000c10112e */
[----:B------:R-:W-:Y:S02]  /*36570*/  ISETP.LT.OR P2, PT, R27, 0xb2, !P0 ;  /* 0x000000b21b00780c */ /* 0x000fe40004741670 */
[----:B------:R-:W-:Y:S02]  /*36580*/  @P6 LOP3.LUT R5, R5, 0x20, RZ, 0xfc, !PT ;  /* 0x0000002005056812 */ /* 0x000fe400078efcff */
[----:B------:R-:W-:-:S04]  /*36590*/  @!P4 IADD3 R14, P5, P6, R3, R12, R9 ;  /* 0x0000000c030ec210 */ /* 0x000fc80007ebe009 */
        /* <DEDUP_REMOVED lines=10> */
[----:B------:R-:W-:Y:S02]  /*36640*/  ISETP.LT.OR P4, PT, R27, 0x5a, !P1 ;  /* 0x0000005a1b00780c */ /* 0x000fe40004f81670 */
[C---:B------:R-:W-:Y:S02]  /*36650*/  LOP3.LUT P3, RZ, R13.reuse, 0x100000, RZ, 0xc0, !PT ;  /* 0x001000000dff7812 */ /* 0x040fe4000786c0ff */
[----:B------:R-:W-:-:S09]  /*36660*/  LOP3.LUT R13, R13, 0xffff7fff, RZ, 0xc0, !PT ;  /* 0xffff7fff0d0d7812 */ /* 0x000fd200078ec0ff */
[----:B0-----:R-:W0:Y:S01]  /*36670*/  @!P4 LDC.64 R14, c[0x0][0x5c0] ;  /* 0x00017000ff0ecb82 */ /* 0x001e220000000a00 */
[----:B------:R-:W-:Y:S02]  /*36680*/  @P1 LOP3.LUT R13, R13, 0x8000, RZ, 0xfc, !PT ;  /* 0x000080000d0d1812 */ /* 0x000fe400078efcff */
[----:B------:R-:W-:Y:S02]  /*36690*/  ISETP.GE.AND P1, PT, R26, 0x101, PT ;  /* 0x000001011a00780c */ /* 0x000fe40003f26270 */
[----:B------:R-:W-:Y:S02]  /*366a0*/  @!P4 IADD3 R16, P5, P6, R3, R12, R9 ;  /* 0x0000000c0310c210 */ /* 0x000fe40007ebe009 */
[----:B------:R-:W-:Y:S02]  /*366b0*/  ISETP.LT.OR P0, PT, R27, 0xb9, !P1 ;  /* 0x000000b91b00780c */ /* 0x000fe40004f01670 */
[----:B------:R-:W-:Y:S02]  /*366c0*/  @!P4 IADD3.X R17, R4, R29, R8, P5, P6 ;  /* 0x0000001d0411c210 */ /* 0x000fe40002fec408 */
[----:B0-----:R-:W-:-:S05]  /*366d0*/  @!P4 IADD3 R16, P5, R16, R14, RZ ;  /* 0x0000000e1010c210 */ /* 0x001fca0007fbe0ff */
[----:B------:R-:W-:-:S04]  /*366e0*/  @!P4 IMAD.X R17, R17, 0x1, R15, P5 ;  /* 0x000000011111c824 */ /* 0x000fc800028e060f */
[----:B------:R-:W0:Y:S02]  /*366f0*/  @!P0 LDC.64 R14, c[0x0][0x5c0] ;  /* 0x00017000ff0e8b82 */ /* 0x000e240000000a00 */
[----:B0-----:R-:W-:Y:S01]  /*36700*/  @!P0 IADD3 R74, P5, P6, R12, R14, R9 ;  /* 0x0000000e0c4a8210 */ /* 0x001fe20007ebe009 */
[----:B----4-:R-:W-:Y:S02]  /*36710*/  FMUL R14, R219, UR41 ;  /* 0x00000029db0e7c20 */ /* 0x010fe40008400000 */
[----:B------:R-:W4:Y:S03]  /*36720*/  LDL.LU R219, [R1+0x40c] ;  /* 0x00040c0001db7983 */ /* 0x000f260000300800 */
[----:B------:R-:W-:-:S05]  /*36730*/  F2FP.SATFINITE.E4M3.F32.PACK_AB_MERGE_C R14, RZ, R14, RZ ;  /* 0x0000000eff0e723e */ /* 0x000fca00048070ff */
[----:B------:R0:W-:Y:S01]  /*36740*/  @!P4 STG.E.U8 desc[UR46][R16.64+0x59], R14 ;  /* 0x0000590e1000c986 */ /* 0x0001e2000c10112e */
[----:B------:R-:W-:Y:S02]  /*36750*/  @!P0 IADD3.X R75, R29, R15, R8, P5, P6 ;  /* 0x0000000f1d4b8210 */ /* 0x000fe40002fec408 */
[----:B------:R-:W-:-:S04]  /*36760*/  ISETP.GE.AND P6, PT, R26, 0x1, PT ;  /* 0x000000011a00780c */ /* 0x000fc80003fc6270 */
[----:B------:R-:W-:Y:S02]  /*36770*/  ISETP.LT.OR P4, PT, R27, 0x61, !P6 ;  /* 0x000000611b00780c */ /* 0x000fe40007781670 */
[----:B------:R-:W-:-:S11]  /*36780*/  LOP3.LUT R5, R5, 0xffffffef, RZ, 0xc0, !PT ;  /* 0xffffffef05057812 */ /* 0x000fd600078ec0ff */
[----:B0-----:R-:W0:Y:S01]  /*36790*/  @!P4 LDC.64 R14, c[0x0][0x5c0] ;  /* 0x00017000ff0ecb82 */ /* 0x001e220000000a00 */
[----:B------:R-:W-:-:S04]  /*367a0*/  @P2 LOP3.LUT R5, R5, 0x10, RZ, 0xfc, !PT ;  /* 0x0000001005052812 */ /* 0x000fc800078efcff */
[----:B------:R-:W-:-:S04]  /*367b0*/  LOP3.LUT R5, R5, 0xfffffff7, RZ, 0xc0, !PT ;  /* 0xfffffff705057812 */ /* 0x000fc800078ec0ff */
[----:B------:R-:W-:Y:S02]  /*367c0*/  @P0 LOP3.LUT R5, R5, 0x8, RZ, 0xfc, !PT ;  /* 0x0000000805050812 */ /* 0x000fe400078efcff */
[----:B------:R-:W-:Y:S01]  /*367d0*/  ISETP.LT.OR P0, PT, R27, 0xba, !P1 ;  /* 0x000000ba1b00780c */ /* 0x000fe20004f01670 */
[----:B--2---:R-:W-:Y:S02]  /*367e0*/  FMUL R16, R218, UR41 ;  /* 0x00000029da107c20 */ /* 0x004fe40008400000 */
[----:B------:R-:W2:Y:S01]  /*367f0*/  LDL.LU R218, [R1+0x410] ;  /* 0x0004100001da7983 */ /* 0x000ea20000300800 */
[----:B0-----:R-:W-:Y:S02]  /*36800*/  @!P4 IADD3 R14, P5, R12, R14, RZ ;  /* 0x0000000e0c0ec210 */ /* 0x001fe40007fbe0ff */
[----:B------:R-:W-:-:S03]  /*36810*/  F2FP.SATFINITE.E4M3.F32.PACK_AB_MERGE_C R16, RZ, R16, RZ ;  /* 0x00000010ff10723e */ /* 0x000fc600048070ff */
[----:B------:R-:W-:-:S05]  /*36820*/  @!P4 IMAD.X R15, R29, 0x1, R15, P5 ;  /* 0x000000011d0fc824 */ /* 0x000fca00028e060f */
[----:B------:R0:W-:Y:S02]  /*36830*/  @!P4 STG.E.U8 desc[UR46][R14.64+0x60], R16 ;  /* 0x000060100e00c986 */ /* 0x0001e4000c10112e */
        /* <DEDUP_REMOVED lines=17> */
[----:B----4-:R-:W-:Y:S02]  /*36950*/  FMUL R14, R219, UR41 ;  /* 0x00000029db0e7c20 */ /* 0x010fe40008400000 */
[----:B------:R-:W4:Y:S03]  /*36960*/  LDL.LU R219, [R1+0x418] ;  /* 0x0004180001db7983 */ /* 0x000f260000300800 */
        /* <DEDUP_REMOVED lines=14> */
[----:B------:R-:W-:Y:S02]  /*36a50*/  LOP3.LUT R2, R2, 0x7fffffff, RZ, 0xc0, !PT ;  /* 0x7fffffff02027812 */ /* 0x000fe400078ec0ff */
[----:B------:R-:W-:Y:S02]  /*36a60*/  @!P1 IADD3.X R61, R29, R15, R4, P4, P5 ;  /* 0x0000000f1d3d9210 */ /* 0x000fe400027ea404 */
[----:B------:R-:W-:-:S02]  /*36a70*/  @P0 LOP3.LUT R2, R2, 0x80000000, RZ, 0xfc, !PT ;  /* 0x8000000002020812 */ /* 0x000fc400078efcff */
[C---:B------:R-:W-:Y:S02]  /*36a80*/  ISETP.LT.OR P0, PT, R27.reuse, 0x62, !P3 ;  /* 0x000000621b00780c */ /* 0x040fe40005f01670 */
[----:B------:R-:W-:Y:S02]  /*36a90*/  ISETP.LT.OR P4, PT, R27, 0x69, !P6 ;  /* 0x000000691b00780c */ /* 0x000fe40007781670 */
[----:B------:R-:W-:-:S09]  /*36aa0*/  F2FP.SATFINITE.E4M3.F32.PACK_AB_MERGE_C R14, RZ, R14, RZ ;  /* 0x0000000eff0e723e */ /* 0x000fd200048070ff */
[----:B------:R0:W-:Y:S02]  /*36ab0*/  @!P0 STG.E.U8 desc[UR46][R36.64+0x61], R14 ;  /* 0x0000610e24008986 */ /* 0x0001e4000c10112e */
[----:B0-----:R-:W0:Y:S01]  /*36ac0*/  @!P4 LDC.64 R14, c[0x0][0x5c0] ;  /* 0x00017000ff0ecb82 */ /* 0x001e220000000a00 */
[----:B---3--:R-:W-:Y:S02]  /*36ad0*/  FMUL R16, R220, UR41 ;  /* 0x00000029dc107c20 */ /* 0x008fe40008400000 */
[----:B------:R-:W3:Y:S01]  /*36ae0*/  LDL.LU R220, [R1+0x420] ;  /* 0x0004200001dc7983 */ /* 0x000ee20000300800 */
[----:B------:R-:W-:Y:S02]  /*36af0*/  ISETP.LT.OR P0, PT, R27, 0xca, !P3 ;  /* 0x000000ca1b00780c */ /* 0x000fe40005f01670 */
[----:B0-----:R-:W-:Y:S02]  /*36b00*/  @!P4 IADD3 R14, P5, R12, R14, RZ ;  /* 0x0000000e0c0ec210 */ /* 0x001fe40007fbe0ff */
[----:B------:R-:W-:-:S03]  /*36b10*/  F2FP.SATFINITE.E4M3.F32.PACK_AB_MERGE_C R16, RZ, R16, RZ ;  /* 0x00000010ff10723e */ /* 0x000fc600048070ff */
        /* <DEDUP_REMOVED lines=8> */
[----:B----4-:R-:W-:Y:S02]  /*36ba0*/  FMUL R16, R219, UR41 ;  /* 0x00000029db107c20 */ /* 0x010fe40008400000 */
[----:B------:R-:W4:Y:S01]  /*36bb0*/  LDL.LU R219, [R1+0x424] ;  /* 0x0004240001db7983 */ /* 0x000f220000300800 */
[----:B------:R-:W-:-:S04]  /*36bc0*/  @P2 LOP3.LUT R5, R5, 0x4, RZ, 0xfc, !PT ;  /* 0x0000000405052812 */ /* 0x000fc800078efcff */
[----:B------:R-:W-:-:S04]  /*36bd0*/  LOP3.LUT R5, R5, 0xfffffffd, RZ, 0xc0, !PT ;  /* 0xfffffffd05057812 */ /* 0x000fc800078ec0ff */
[----:B------:R-:W-:Y:S02]  /*36be0*/  @P1 LOP3.LUT R5, R5, 0x2, RZ, 0xfc, !PT ;  /* 0x0000000205051812 */ /* 0x000fe400078efcff */
[----:B------:R-:W-:Y:S02]  /*36bf0*/  ISETP.LT.OR P1, PT, R27, 0xd1, !P3 ;  /* 0x000000d11b00780c */ /* 0x000fe40005f21670 */
[----:B0-----:R-:W-:Y:S02]  /*36c00*/  @!P4 IADD3 R14, P5, R12, R14, RZ ;  /* 0x0000000e0c0ec210 */ /* 0x001fe40007fbe0ff */
[----:B------:R-:W-:-:S03]  /*36c10*/  F2FP.SATFINITE.E4M3.F32.PACK_AB_MERGE_C R16, RZ, R16, RZ ;  /* 0x00000010ff10723e */ /* 0x000fc600048070ff */
[----:B------:R-:W-:-:S05]  /*36c20*/  @!P4 IMAD.X R15, R29, 0x1, R15, P5 ;  /* 0x000000011d0fc824 */ /* 0x000fca00028e060f */
[----:B------:R0:W-:Y:S02]  /*36c30*/  @!P4 STG.E.U8 desc[UR46][R14.64+0x69], R16 ;  /* 0x000069100e00c986 */ /* 0x0001e4000c10112e */
[----:B0-----:R-:W0:Y:S02]  /*36c40*/  @!P1 LDC.64 R14, c[0x0][0x5c0] ;  /* 0x00017000ff0e9b82 */ /* 0x001e240000000a00 */
[----:B0-----:R-:W-:Y:S02]  /*36c50*/  @!P1 IADD3 R56, P4, P5, R12, R14, R3 ;  /* 0x0000000e0c389210 */ /* 0x001fe40007d9e003 */
[----:B------:R-:W-:-:S04]  /*36c60*/  LOP3.LUT R2, R2, 0xbfffffff, RZ, 0xc0, !PT ;  /* 0xbfffffff02027812 */ /* 0x000fc800078ec0ff */
[----:B------:R-:W-:Y:S02]  /*36c70*/  @P0 LOP3.LUT R2, R2, 0x40000000, RZ, 0xfc, !PT ;  /* 0x4000000002020812 */ /* 0x000fe400078efcff */
[----:B------:R-:W-:Y:S01]  /*36c80*/  ISETP.LT.OR P0, PT, R27, 0x69, !P3 ;  /* 0x000000691b00780c */ /* 0x000fe20005f01670 */
[----:B--2---:R-:W-:Y:S02]  /*36c90*/  FMUL R14, R218, UR41 ;  /* 0x00000029da0e7c20 */ /* 0x004fe40008400000 */
[----:B------:R-:W2:Y:S03]  /*36ca0*/  LDL.LU R218, [R1+0x428] ;  /* 0x0004280001da7983 */ /* 0x000ea60000300800 */
[----:B------:R-:W-:-:S07]  /*36cb0*/  F2FP.SATFINITE.E4M3.F32.PACK_AB_MERGE_C R14, RZ, R14, RZ ;  /* 0x0000000eff0e723e */ /* 0x000fce00048070ff */
[----:B------:R0:W-:Y:S01]  /*36cc0*/  @!P0 STG.E.U8 desc[UR46][R120.64+0x68], R14 ;  /* 0x0000680e78008986 */ /* 0x0001e2000c10112e */
[----:B------:R-:W-:Y:S02]  /*36cd0*/  ISETP.LT.OR P0, PT, R27, 0xd2, !P3 ;  /* 0x000000d21b00780c */ /* 0x000fe40005f01670 */
[----:B------:R-:W-:-:S11]  /*36ce0*/  @!P1 IADD3.X R57, R29, R15, R4, P4, P5 ;  /* 0x0000000f1d399210 */ /* 0x000fd600027ea404 */
[----:B0-----:R-:W0:Y:S01]  /*36cf0*/  @!P0 LDC.64 R14, c[0x0][0x5c0] ;  /* 0x00017000ff0e8b82 */ /* 0x001e220000000a00 */
[----:B------:R-:W-:Y:S02]  /*36d00*/  ISETP.LT.OR P2, PT, R27, 0xd9, !P3 ;  /* 0x000000d91b00780c */ /* 0x000fe40005f41670 */
[----:B0-----:R-:W-:-:S04]  /*36d10*/  @!P0 IADD3 R54, P4, P5, R12, R14, R3 ;  /* 0x0000000e0c368210 */ /* 0x001fc80007d9e003 */
[----:B------:R-:W-:-:S07]  /*36d20*/  @!P0 IADD3.X R55, R29, R15, R4, P4, P5 ;  /* 0x0000000f1d378210 */ /* 0x000fce00027ea404 */
[----:B------:R-:W0:Y:S02]  /*36d30*/  @!P2 LDC.64 R14, c[0x0][0x5c0] ;  /* 0x00017000ff0eab82 */ /* 0x000e240000000a00 */
[----:B0-----:R-:W-:Y:S01]  /*36d40*/  @!P2 IADD3 R52, P4, P5, R12, R14, R3 ;  /* 0x0000000e0c34a210 */ /* 0x001fe20007d9e003 */
[----:B---3--:R-:W-:Y:S02]  /*36d50*/  FMUL R14, R220, UR41 ;  /* 0x00000029dc0e7c20 */ /* 0x008fe40008400000 */
[----:B------:R-:W3:Y:S01]  /*36d60*/  LDL.LU R220, [R1+0x42c] ;  /* 0x00042c0001dc7983 */ /* 0x000ee20000300800 */
        /* <DEDUP_REMOVED lines=8> */
[----:B----4-:R-:W-:Y:S02]  /*36df0*/  FMUL R16, R219, UR41 ;  /* 0x00000029db107c20 */ /* 0x010fe40008400000 */
[----:B------:R-:W4:Y:S01]  /*36e00*/  LDL.LU R219, [R1+0x430] ;  /* 0x0004300001db7983 */ /* 0x000f220000300800 */
[----:B0-----:R-:W-:Y:S02]  /*36e10*/  @!P4 IADD3 R14, P5, R12, R14, RZ ;  /* 0x0000000e0c0ec210 */ /* 0x001fe40007fbe0ff */
[----:B------:R-:W-:-:S03]  /*36e20*/  F2FP.SATFINITE.E4M3.F32.PACK_AB_MERGE_C R16, RZ, R16, RZ ;  /* 0x00000010ff10723e */ /* 0x000fc600048070ff */
[----:B------:R-:W-:-:S05]  /*36e30*/  @!P4 IMAD.X R15, R29, 0x1, R15, P5 ;  /* 0x000000011d0fc824 */ /* 0x000fca00028e060f */
[----:B------:R0:W-:Y:S01]  /*36e40*/  @!P4 STG.E.U8 desc[UR46][R14.64+0x70], R16 ;  /* 0x000070100e00c986 */ /* 0x0001e2000c10112e */
[----:B------:R-:W-:-:S13]  /*36e50*/  ISETP.LT.OR P1, PT, R27, 0xda, !P3 ;  /* 0x000000da1b00780c */ /* 0x000fda0005f21670 */
[----:B0-----:R-:W0:Y:S01]  /*36e60*/  @!P1 LDC.64 R14, c[0x0][0x5c0] ;  /* 0x00017000ff0e9b82 */ /* 0x001e220000000a00 */
[----:B------:R-:W-:Y:S02]  /*36e70*/  LOP3.LUT R2, R2, 0xf7ffffff, RZ, 0xc0, !PT ;  /* 0xf7ffffff02027812 */ /* 0x000fe400078ec0ff */
[----:B0-----:R-:W-:-:S04]  /*36e80*/  @!P1 IADD3 R50, P3, P4, R12, R14, R3 ;  /* 0x0000000e0c329210 */ /* 0x001fc80007c7e003 */
[----:B------:R-:W-:Y:S02]  /*36e90*/  @!P1 IADD3.X R51, R29, R15, R4, P3, P4 ;  /* 0x0000000f1d339210 */ /* 0x000fe40001fe8404 */
[----:B------:R-:W-:Y:S02]  /*36ea0*/  ISETP.LT.OR P3, PT, R27, 0x72, !P6 ;  /* 0x000000721b00780c */ /* 0x000fe40007761670 */
[----:B------:R-:W-:-:S11]  /*36eb0*/  @P0 LOP3.LUT R2, R2, 0x8000000, RZ, 0xfc, !PT ;  /* 0x0800000002020812 */ /* 0x000fd600078efcff */
[----:B------:R-:W0:Y:S01]  /*36ec0*/  @!P3 LDC.64 R14, c[0x0][0x5c0] ;  /* 0x00017000ff0ebb82 */ /* 0x000e220000000a00 */
[----:B--2---:R-:W-:Y:S02]  /*36ed0*/  FMUL R16, R218, UR41 ;  /* 0x00000029da107c20 */ /* 0x004fe40008400000 */
[----:B------:R-:W2:Y:S01]  /*36ee0*/  LDL.LU R218, [R1+0x434] ;  /* 0x0004340001da7983 */ /* 0x000ea20000300800 */
[----:B------:R-:W-:-:S04]  /*36ef0*/  LOP3.LUT R2, R2, 0xefffffff, RZ, 0xc0, !PT ;  /* 0xefffffff02027812 */ /* 0x000fc800078ec0ff */
[----:B------:R-:W-:Y:S02]  /*36f00*/  @P2 LOP3.LUT R2, R2, 0x10000000, RZ, 0xfc, !PT ;  /* 0x1000000002022812 */ /* 0x000fe400078efcff */
[----:B------:R-:W-:Y:S02]  /*36f10*/  LOP3.LUT P2, RZ, R13, 0x80000, RZ, 0xc0, !PT ;  /* 0x000800000dff7812 */ /* 0x000fe4000784c0ff */
        /* <DEDUP_REMOVED lines=8> */
[----:B------:R-:W-:Y:S02]  /*36fa0*/  LOP3.LUT P0, RZ, R0, 0x400, RZ, 0xc0, !PT ;  /* 0x0000040000ff7812 */ /* 0x000fe4000780c0ff */
[----:B0-----:R-:W-:Y:S01]  /*36fb0*/  @!P1 IADD3 R48, P3, P4, R12, R14, R7 ;  /* 0x0000000e0c309210 */ /* 0x001fe20007c7e007 */
[----:B---3--:R-:W-:-:S03]  /*36fc0*/  FMUL R14, R220, UR41 ;  /* 0x00000029dc0e7c20 */ /* 0x008fc60008400000 */
[----:B------:R-:W-:Y:S01]  /*36fd0*/  @!P1 IADD3.X R49, R29, R15, R6, P3, P4 ;  /* 0x0000000f1d319210 */ /* 0x000fe20001fe8406 */
[----:B------:R-:W3:Y:S01]  /*36fe0*/  LDL.LU R220, [R1+0x438] ;  /* 0x0004380001dc7983 */ /* 0x000ee20000300800 */
        /* <DEDUP_REMOVED lines=11> */
[----:B----4-:R-:W-:Y:S02]  /*370a0*/  FMUL R14, R219, UR41 ;  /* 0x00000029db0e7c20 */ /* 0x010fe40008400000 */
[----:B------:R-:W4:Y:S01]  /*370b0*/  LDL.LU R219, [R1+0x43c] ;  /* 0x00043c0001db7983 */ /* 0x000f220000300800 */
[----:B------:R-:W-:Y:S02]  /*370c0*/  LOP3.LUT P5, RZ, R0, 0x200000, RZ, 0xc0, !PT ;  /* 0x0020000000ff7812 */ /* 0x000fe400078ac0ff */
[----:B------:R-:W-:Y:S02]  /*370d0*/  @!P1 IADD3.X R45, R29, R15, R6, P3, P4 ;  /* 0x0000000f1d2d9210 */ /* 0x000fe40001fe8406 */
[----:B------:R-:W-:-:S02]  /*370e0*/  ISETP.LT.OR P3, PT, R27, 0x79, !P6 ;  /* 0x000000791b00780c */ /* 0x000fc40007761670 */
[----:B------:R-:W-:-:S07]  /*370f0*/  F2FP.SATFINITE.E4M3.F32.PACK_AB_MERGE_C R14, RZ, R14, RZ ;  /* 0x0000000eff0e723e */ /* 0x000fce00048070ff */
[----:B------:R0:W-:Y:S04]  /*37100*/  @!P5 STG.E.U8 desc[UR46][R22.64+0x71], R14 ;  /* 0x0000710e1600d986 */ /* 0x0001e8000c10112e */
[----:B0-----:R-:W0:Y:S01]  /*37110*/  @!P3 LDC.64 R14, c[0x0][0x5c0] ;  /* 0x00017000ff0ebb82 */ /* 0x001e220000000a00 */
        /* <DEDUP_REMOVED lines=13> */
[----:B---3--:R-:W-:Y:S02]  /*371f0*/  FMUL R16, R220, UR41 ;  /* 0x00000029dc107c20 */ /* 0x008fe40008400000 */
[----:B------:R-:W3:Y:S03]  /*37200*/  LDL.LU R220, [R1+0x444] ;  /* 0x0004440001dc7983 */ /* 0x000ee60000300800 */
[----:B------:R-:W-:Y:S02]  /*37210*/  F2FP.SATFINITE.E4M3.F32.PACK_AB_MERGE_C R16, RZ, R16, RZ ;  /* 0x00000010ff10723e */ /* 0x000fe400048070ff */
[----:B0-----:R-:W-:-:S05]  /*37220*/  @!P3 IADD3 R14, P4, R12, R14, RZ ;  /* 0x0000000e0c0eb210 */ /* 0x001fca0007f9e0ff */
[----:B------:R-:W-:-:S05]  /*37230*/  @!P3 IMAD.X R15, R29, 0x1, R15, P4 ;  /* 0x000000011d0fb824 */ /* 0x000fca00020e060f */
[----:B------:R0:W-:Y:S02]  /*37240*/  @!P3 STG.E.U8 desc[UR46][R14.64+0x79], R16 ;  /* 0x000079100e00b986 */ /* 0x0001e4000c10112e */
[----:B0-----:R-:W0:Y:S01]  /*37250*/  @!P6 LDC.64 R14, c[0x0][0x5c0] ;  /* 0x00017000ff0eeb82 */ /* 0x001e220000000a00 */
[----:B------:R-:W-:-:S04]  /*37260*/  LOP3.LUT R2, R2, 0xfeffffff, RZ, 0xc0, !PT ;  /* 0xfeffffff02027812 */ /* 0x000fc800078ec0ff */
[----:B------:R-:W-:-:S04]  /*37270*/  @P0 LOP3.LUT R2, R2, 0x1000000, RZ, 0xfc, !PT ;  /* 0x0100000002020812 */ /* 0x000fc800078efcff */
[----:B------:R-:W-:Y:S02]  /*37280*/  LOP3.LUT P0, RZ, R2, 0x200, RZ, 0xc0, !PT ;  /* 0x0000020002ff7812 */ /* 0x000fe4000780c0ff */
[----:B0-----:R-:W-:Y:S01]  /*37290*/  @!P6 IADD3 R40, P3, P4, R12, R14, R7 ;  /* 0x0000000e0c28e210 */ /* 0x001fe20007c7e007 */
[----:B----4-:R-:W-:Y:S02]  /*372a0*/  FMUL R14, R219, UR41 ;  /* 0x00000029db0e7c20 */ /* 0x010fe40008400000 */
[----:B------:R-:W4:Y:S03]  /*372b0*/  LDL.LU R219, [R1+0x448] ;  /* 0x0004480001db7983 */ /* 0x000f260000300800 */
[----:B------:R-:W-:-:S05]  /*372c0*/  F2FP.SATFINITE.E4M3.F32.PACK_AB_MERGE_C R14, RZ, R14, RZ ;  /* 0x0000000eff0e723e */ /* 0x000fca00048070ff */
        /* <DEDUP_REMOVED lines=17> */
[----:B--2---:R-:W-:Y:S02]  /*373e0*/  FMUL R14, R218, UR41 ;  /* 0x00000029da0e7c20 */ /* 0x004fe40008400000 */
[----:B------:R-:W2:Y:S01]  /*373f0*/  LDL.LU R218, [R1+0x44c] ;  /* 0x00044c0001da7983 */ /* 0x000ea20000300800 */
[----:B------:R-:W-:-:S04]  /*37400*/  LOP3.LUT R2, R2, 0xfff7ffff, RZ, 0xc0, !PT ;  /* 0xfff7ffff02027812 */ /* 0x000fc800078ec0ff */
[----:B------:R-:W-:Y:S02]  /*37410*/  @P0 LOP3.LUT R2, R2, 0x80000, RZ, 0xfc, !PT ;  /* 0x0008000002020812 */ /* 0x000fe400078efcff */
[----:B------:R-:W-:Y:S02]  /*37420*/  @!P0 IADD3.X R37, R29, R15, R6, P3, P4 ;  /* 0x0000000f1d258210 */ /* 0x000fe40001fe8406 */
[----:B------:R-:W-:Y:S02]  /*37430*/  LOP3.LUT P4, RZ, R2, 0x400, RZ, 0xc0, !PT ;  /* 0x0000040002ff7812 */ /* 0x000fe4000788c0ff */
[----:B------:R-:W-:-:S11]  /*37440*/  F2FP.SATFINITE.E4M3.F32.PACK_AB_MERGE_C R14, RZ, R14, RZ ;  /* 0x0000000eff0e723e */ /* 0x000fd600048070ff */
[----:B------:R0:W-:Y:S01]  /*37450*/  @!P4 STG.E.U8 desc[UR46][R138.64+0x79], R14 ;  /* 0x0000790e8a00c986 */ /* 0x0001e2000c10112e */
[----:B------:R-:W-:-:S13]  /*37460*/  ISETP.LT.OR P4, PT, R27, 0xda, !P2 ;  /* 0x000000da1b00780c */ /* 0x000fda0005781670 */
[----:B0-----:R-:W0:Y:S01]  /*37470*/  @!P4 LDC.64 R14, c[0x0][0x5c0] ;  /* 0x00017000ff0ecb82 */ /* 0x001e220000000a00 */
[----:B------:R-:W-:Y:S02]  /*37480*/  LOP3.LUT R2, R2, 0xfffdffff, RZ, 0xc0, !PT ;  /* 0xfffdffff02027812 */ /* 0x000fe400078ec0ff */
[----:B------:R-:W-:Y:S02]  /*37490*/  LOP3.LUT P1, RZ, R13, 0x40000, RZ, 0xc0, !PT ;  /* 0x000400000dff7812 */ /* 0x000fe4000782c0ff */
[----:B------:R-:W-:Y:S02]  /*374a0*/  LOP3.LUT P5, RZ, R0, 0x800, RZ, 0xc0, !PT ;  /* 0x0000080000ff7812 */ /* 0x000fe400078ac0ff */
[----:B------:R-:W-:Y:S02]  /*374b0*/  @P4 LOP3.LUT R2, R2, 0x20000, RZ, 0xfc, !PT ;  /* 0x0002000002024812 */ /* 0x000fe400078efcff */
[----:B0-----:R-:W-:-:S04]  /*374c0*/  @!P4 IADD3 R34, P2, P3, R12, R14, R7 ;  /* 0x0000000e0c22c210 */ /* 0x001fc80007b5e007 */
[----:B------:R-:W-:Y:S02]  /*374d0*/  @!P4 IADD3.X R35, R29, R15, R6, P2, P3 ;  /* 0x0000000f1d23c210 */ /* 0x000fe400017e6406 */
[----:B------:R-:W-:Y:S01]  /*374e0*/  ISETP.LT.OR P4, PT, R27, 0xc1, !P1 ;  /* 0x000000c11b00780c */ /* 0x000fe20004f81670 */
[----:B---3--:R-:W-:-:S05]  /*374f0*/  FMUL R14, R220, UR41 ;  /* 0x00000029dc0e7c20 */ /* 0x008fca0008400000 */
[----:B------:R-:W-:-:S05]  /*37500*/  F2FP.SATFINITE.E4M3.F32.PACK_AB_MERGE_C R14, RZ, R14, RZ ;  /* 0x0000000eff0e723e */ /* 0x000fca00048070ff */
[----:B------:R0:W-:Y:S02]  /*37510*/  @!P5 STG.E.U8 desc[UR46][R134.64+0x60], R14 ;  /* 0x0000600e8600d986 */ /* 0x0001e4000c10112e */
[----:B0-----:R-:W0:Y:S02]  /*37520*/  @!P4 LDC.64 R14, c[0x0][0x5c0] ;  /* 0x00017000ff0ecb82 */ /* 0x001e240000000a00 */
[----:B0-----:R-:W-:-:S04]  /*37530*/  @!P4 IADD3 R32, P2, P3, R12, R14, R9 ;  /* 0x0000000e0c20c210 */ /* 0x001fc80007b5e009 */
[----:B------:R-:W-:Y:S02]  /*37540*/  @!P4 IADD3.X R33, R29, R15, R8, P2, P3 ;  /* 0x0000000f1d21c210 */ /* 0x000fe400017e6408 */
[----:B------:R-:W-:Y:S01]  /*37550*/  LOP3.LUT P0, RZ, R13, 0x20000, RZ, 0xc0, !PT ;  /* 0x000200000dff7812 */ /* 0x000fe2000780c0ff */
[----:B----4-:R-:W-:Y:S02]  /*37560*/  FMUL R15, R219, UR41 ;  /* 0x00000029db0f7c20 */ /* 0x010fe40008400000 */
[----:B------:R-:W3:Y:S01]  /*37570*/  LDL.LU R219, [R1+0x450] ;  /* 0x0004500001db7983 */ /* 0x000ee20000300800 */
[----:B------:R-:W-:Y:S02]  /*37580*/  ISETP.LT.OR P2, PT, R27, 0x61, !P0 ;  /* 0x000000611b00780c */ /* 0x000fe40004741670 */
[----:B------:R-:W-:Y:S01]  /*37590*/  LOP3.LUT P6, RZ, R0, 0x8, RZ, 0xc0, !PT ;  /* 0x0000000800ff7812 */ /* 0x000fe200078cc0ff */
[----:B------:R-:W4:Y:S01]  /*375a0*/  LDL.LU R220, [R1+0x454] ;  /* 0x0004540001dc7983 */ /* 0x000f220000300800 */
[----:B------:R-:W-:-:S09]  /*375b0*/  F2FP.SATFINITE.E4M3.F32.PACK_AB_MERGE_C R15, RZ, R15, RZ ;  /* 0x0000000fff0f723e */ /* 0x000fd200048070ff */
[----:B------:R-:W0:Y:S02]  /*375c0*/  @!P2 LDC.64 R16, c[0x0][0x5c0] ;  /* 0x00017000ff10ab82 */ /* 0x000e240000000a00 */
[----:B------:R1:W-:Y:S01]  /*375d0*/  @!P6 STG.E.U8 desc[UR46][R132.64+0x61], R15 ;  /* 0x0000610f8400e986 */ /* 0x0003e2000c10112e */
[----:B------:R-:W-:Y:S02]  /*375e0*/  ISETP.LT.OR P6, PT, R27, 0xc2, !P1 ;  /* 0x000000c21b00780c */ /* 0x000fe40004fc1670 */
[----:B------:R-:W-:-:S04]  /*375f0*/  LOP3.LUT R2, R2, 0xfffbffff, RZ, 0xc0, !PT ;  /* 0xfffbffff02027812 */ /* 0x000fc800078ec0ff */
[----:B------:R-:W-:Y:S02]  /*37600*/  @P4 LOP3.LUT R2, R2, 0x40000, RZ, 0xfc, !PT ;  /* 0x0004000002024812 */ /* 0x000fe400078efcff */
[----:B------:R-:W-:-:S04]  /*37610*/  @!P2 IADD3 R14, P3, P4, R3, R12, R7 ;  /* 0x0000000c030ea210 */ /* 0x000fc80007c7e007 */
[----:B------:R-:W-:Y:S02]  /*37620*/  @!P2 IADD3.X R18, R4, R29, R6, P3, P4 ;  /* 0x0000001d0412a210 */ /* 0x000fe40001fe8406 */
[----:B0-----:R-:W-:Y:S02]  /*37630*/  @!P2 IADD3 R16, P3, R14, R16, RZ ;  /* 0x000000100e10a210 */ /* 0x001fe40007f7e0ff */
[----:B-1----:R-:W0:Y:S02]  /*37640*/  @!P6 LDC.64 R14, c[0x0][0x5c0] ;  /* 0x00017000ff0eeb82 */ /* 0x002e240000000a00 */
[----:B0-----:R-:W-:Y:S01]  /*37650*/  @!P6 IADD3 R30, P4, P5, R12, R14, R9 ;  /* 0x0000000e0c1ee210 */ /* 0x001fe20007d9e009 */
[----:B--2---:R-:W-:Y:S02]  /*37660*/  FMUL R14, R218, UR41 ;  /* 0x00000029da0e7c20 */ /* 0x004fe40008400000 */
[----:B------:R-:W2:Y:S01]  /*37670*/  LDL.LU R218, [R1+0x458] ;  /* 0x0004580001da7983 */ /* 0x000ea20000300800 */
[----:B------:R-:W-:-:S02]  /*37680*/  @!P2 IMAD.X R17, R18, 0x1, R17, P3 ;  /* 0x000000011211a824 */ /* 0x000fc400018e0611 */
[----:B------:R-:W-:-:S05]  /*37690*/  F2FP.SATFINITE.E4M3.F32.PACK_AB_MERGE_C R14, RZ, R14, RZ ;  /* 0x0000000eff0e723e */ /* 0x000fca00048070ff */
[----:B------:R0:W-:Y:S01]  /*376a0*/  @!P2 STG.E.U8 desc[UR46][R16.64+0x60], R14 ;  /* 0x0000600e1000a986 */ /* 0x0001e2000c10112e */
[----:B------:R-:W-:Y:S02]  /*376b0*/  ISETP.LT.OR P2, PT, R27, 0x62, !P0 ;  /* 0x000000621b00780c */ /* 0x000fe40004741670 */
[----:B------:R-:W-:Y:S02]  /*376c0*/  LOP3.LUT R2, R2, 0xfffeffff, RZ, 0xc0, !PT ;  /* 0xfffeffff02027812 */ /* 0x000fe400078ec0ff */
[----:B------:R-:W-:Y:S02]  /*376d0*/  @!P6 IADD3.X R31, R29, R15, R8, P4, P5 ;  /* 0x0000000f1d1fe210 */ /* 0x000fe400027ea408 */
[----:B------:R-:W-:-:S04]  /*376e0*/  @P6 LOP3.LUT R2, R2, 0x10000, RZ, 0xfc, !PT ;  /* 0x0001000002026812 */ /* 0x000fc800078efcff */
[----:B------:R-:W-:-:S03]  /*376f0*/  LOP3.LUT P5, RZ, R2, 0x800, RZ, 0xc0, !PT ;  /* 0x0000080002ff7812 */ /* 0x000fc600078ac0ff */
[----:B0-----:R-:W0:Y:S01]  /*37700*/  @!P2 LDC.64 R14, c[0x0][0x5c0] ;  /* 0x00017000ff0eab82 */ /* 0x001e220000000a00 */
[----:B------:R-:W-:Y:S02]  /*37710*/  LOP3.LUT R13, R13, 0xfffeffff, RZ, 0xc0, !PT ;  /* 0xfffeffff0d0d7812 */ /* 0x000fe400078ec0ff */
[----:B------:R-:W-:-:S07]  /*37720*/  @!P2 IADD3 R16, P3, P4, R3, R12, R7 ;  /* 0x0000000c0310a210 */ /* 0x000fce0007c7e007 */
[----:B------:R-:W-:Y:S02]  /*37730*/  @P5 LOP3.LUT R13, R13, 0x10000, RZ, 0xfc, !PT ;  /* 0x000100000d0d5812 */ /* 0x000fe400078efcff */
[----:B------:R-:W-:Y:S02]  /*37740*/  ISETP.LT.OR P5, PT, R27, 0xc9, !P1 ;  /* 0x000000c91b00780c */ /* 0x000fe40004fa1670 */
[----:B------:R-:W-:Y:S02]  /*37750*/  @!P2 IADD3.X R17, R4, R29, R6, P3, P4 ;  /* 0x0000001d0411a210 */ /* 0x000fe40001fe8406 */
[----:B0-----:R-:W-:-:S05]  /*37760*/  @!P2 IADD3 R16, P3, R16, R14, RZ ;  /* 0x0000000e1010a210 */ /* 0x001fca0007f7e0ff */
[----:B------:R-:W-:-:S04]  /*37770*/  @!P2 IMAD.X R17, R17, 0x1, R15, P3 ;  /* 0x000000011111a824 */ /* 0x000fc800018e060f */
[----:B------:R-:W0:Y:S02]  /*37780*/  @!P5 LDC.64 R14, c[0x0][0x5c0] ;  /* 0x00017000ff0edb82 */ /* 0x000e240000000a00 */
[----:B0-----:R-:W-:-:S04]  /*37790*/  @!P5 IADD3 R24, P3, P4, R12, R14, R9 ;  /* 0x0000000e0c18d210 */ /* 0x001fc80007c7e009 */
[----:B------:R-:W-:Y:S02]  /*377a0*/  @!P5 IADD3.X R25, R29, R15, R8, P3, P4 ;  /* 0x0000000f1d19d210 */ /* 0x000fe40001fe8408 */
[----:B------:R-:W-:Y:S02]  /*377b0*/  ISETP.LT.OR P4, PT, R27, 0xca, !P1 ;  /* 0x000000ca1b00780c */ /* 0x000fe40004f81670 */
[C---:B------:R-:W-:Y:S02]  /*377c0*/  LOP3.LUT P6, RZ, R2.reuse, 0x1000, RZ, 0xc0, !PT ;  /* 0x0000100002ff7812 */ /* 0x040fe400078cc0ff */
[----:B------:R-:W-:-:S04]  /*377d0*/  LOP3.LUT R2, R2, 0xffff7fff, RZ, 0xc0, !PT ;  /* 0xffff7fff02027812 */ /* 0x000fc800078ec0ff */
[----:B------:R-:W-:-:S04]  /*377e0*/  @P5 LOP3.LUT R2, R2, 0x8000, RZ, 0xfc, !PT ;  /* 0x0000800002025812 */ /* 0x000fc800078efcff */
[----:B------:R-:W-:Y:S02]  /*377f0*/  LOP3.LUT R2, R2, 0xffffdfff, RZ, 0xc0, !PT ;  /* 0xffffdfff02027812 */ /* 0x000fe400078ec0ff */
[----:B------:R-:W-:Y:S02]  /*37800*/  LOP3.LUT P5, RZ, R13, 0x10000, RZ, 0xc0, !PT ;  /* 0x000100000dff7812 */ /* 0x000fe400078ac0ff */
[----:B------:R-:W-:Y:S01]  /*37810*/  @P4 LOP3.LUT R2, R2, 0x2000, RZ, 0xfc, !PT ;  /* 0x0000200002024812 */ /* 0x000fe200078efcff */
[----:B---3--:R-:W-:Y:S02]  /*37820*/  FMUL R14, R219, UR41 ;  /* 0x00000029db0e7c20 */ /* 0x008fe40008400000 */
[----:B------:R-:W3:Y:S03]  /*37830*/  LDL.LU R219, [R1+0x45c] ;  /* 0x00045c0001db7983 */ /* 0x000ee60000300800 */
[----:B------:R-:W-:-:S05]  /*37840*/  F2FP.SATFINITE.E4M3.F32.PACK_AB_MERGE_C R14, RZ, R14, RZ ;  /* 0x0000000eff0e723e */ /* 0x000fca00048070ff */
[----:B------:R0:W-:Y:S02]  /*37850*/  @!P2 STG.E.U8 desc[UR46][R16.64+0x61], R14 ;  /* 0x0000610e1000a986 */ /* 0x0001e4000c10112e */
[----:B0-----:R-:W0:Y:S02]  /*37860*/  @!P4 LDC.64 R14, c[0x0][0x5c0] ;  /* 0x00017000ff0ecb82 */ /* 0x001e240000000a00 */
[----:B0-----:R-:W-:Y:S01]  /*37870*/  @!P4 IADD3 R22, P2, P3, R12, R14, R9 ;  /* 0x0000000e0c16c210 */ /* 0x001fe20007b5e009 */
[----:B----4-:R-:W-:Y:S02]  /*37880*/  FMUL R14, R220, UR41 ;  /* 0x00000029dc0e7c20 */ /* 0x010fe40008400000 */
[----:B------:R-:W4:Y:S01]  /*37890*/  LDL.LU R220, [R1+0x460] ;  /* 0x0004600001dc7983 */ /* 0x000f220000300800 */
[----:B------:R-:W-:Y:S02]  /*378a0*/  @!P4 IADD3.X R23, R29, R15, R8, P2, P3 ;  /* 0x0000000f1d17c210 */ /* 0x000fe400017e6408 */
[----:B------:R-:W-:-:S02]  /*378b0*/  ISETP.LT.OR P4, PT, R27, 0xd1, !P1 ;  /* 0x000000d11b00780c */ /* 0x000fc40004f81670 */
[----:B------:R-:W-:-:S05]  /*378c0*/  F2FP.SATFINITE.E4M3.F32.PACK_AB_MERGE_C R14, RZ, R14, RZ ;  /* 0x0000000eff0e723e */ /* 0x000fca00048070ff */
[----:B------:R0:W-:Y:S06]  /*378d0*/  @!P5 STG.E.U8 desc[UR46][R20.64+0x68], R14 ;  /* 0x0000680e1400d986 */ /* 0x0001ec000c10112e */
[----:B0-----:R-:W0:Y:S02]  /*378e0*/  @!P4 LDC.64 R14, c[0x0][0x5c0] ;  /* 0x00017000ff0ecb82 */ /* 0x001e240000000a00 */
[----:B0-----:R-:W-:-:S04]  /*378f0*/  @!P4 IADD3 R20, P2, P3, R12, R14, R9 ;  /* 0x0000000e0c14c210 */ /* 0x001fc80007b5e009 */
[----:B------:R-:W-:Y:S01]  /*37900*/  @!P4 IADD3.X R21, R29, R15, R8, P2, P3 ;  /* 0x0000000f1d15c210 */ /* 0x000fe200017e6408 */
[----:B--2---:R-:W-:Y:S02]  /*37910*/  FMUL R15, R218, UR41 ;  /* 0x00000029da0f7c20 */ /* 0x004fe40008400000 */
[----:B------:R-:W2:Y:S01]  /*37920*/  LDL.LU R218, [R1+0x464] ;  /* 0x0004640001da7983 */ /* 0x000ea20000300800 */
[----:B------:R-:W-:-:S13]  /*37930*/  ISETP.LT.OR P2, PT, R27, 0x69, !P0 ;  /* 0x000000691b00780c */ /* 0x000fda0004741670 */
[----:B------:R-:W0:Y:S01]  /*37940*/  @!P2 LDC.64 R16, c[0x0][0x5c0] ;  /* 0x00017000ff10ab82 */ /* 0x000e220000000a00 */
[----:B------:R-:W-:Y:S02]  /*37950*/  ISETP.LT.OR P1, PT, R27, 0xd2, !P1 ;  /* 0x000000d21b00780c */ /* 0x000fe40004f21670 */
[----:B------:R-:W-:Y:S02]  /*37960*/  LOP3.LUT R2, R2, 0xffffbfff, RZ, 0xc0, !PT ;  /* 0xffffbfff02027812 */ /* 0x000fe400078ec0ff */
[----:B------:R-:W-:Y:S02]  /*37970*/  F2FP.SATFINITE.E4M3.F32.PACK_AB_MERGE_C R15, RZ, R15, RZ ;  /* 0x0000000fff0f723e */ /* 0x000fe400048070ff */
[----:B------:R-:W-:Y:S02]  /*37980*/  @P4 LOP3.LUT R2, R2, 0x4000, RZ, 0xfc, !PT ;  /* 0x0000400002024812 */ /* 0x000fe400078efcff */
[----:B------:R-:W-:Y:S01]  /*37990*/  @!P2 IADD3 R14, P3, P4, R3, R12, R7 ;  /* 0x0000000c030ea210 */ /* 0x000fe20007c7e007 */
[----:B------:R1:W-:Y:S03]  /*379a0*/  @!P6 STG.E.U8 desc[UR46][R140.64+0x69], R15 ;  /* 0x0000690f8c00e986 */ /* 0x0003e6000c10112e */
[----:B------:R-:W-:-:S02]  /*379b0*/  @!P2 IADD3.X R28, R4, R29, R6, P3, P4 ;  /* 0x0000001d041ca210 */ /* 0x000fc40001fe8406 */
[----:B0-----:R-:W-:Y:S02]  /*379c0*/  @!P2 IADD3 R16, P3, R14, R16, RZ ;  /* 0x000000100e10a210 */ /* 0x001fe40007f7e0ff */
[----:B-1----:R-:W0:Y:S03]  /*379d0*/  @!P1 LDC.64 R14, c[0x0][0x5c0] ;  /* 0x00017000ff0e9b82 */ /* 0x002e260000000a00 */
        /* <DEDUP_REMOVED lines=13> */
[----:B----4-:R-:W-:Y:S02]  /*37ab0*/  FMUL R16, R220, UR41 ;  /* 0x00000029dc107c20 */ /* 0x010fe40008400000 */
[----:B------:R-:W4:Y:S03]  /*37ac0*/  LDL.LU R220, [R1+0x46c] ;  /* 0x00046c0001dc7983 */ /* 0x000f260000300800 */
[----:B------:R-:W-:-:S05]  /*37ad0*/  F2FP.SATFINITE.E4M3.F32.PACK_AB_MERGE_C R16, RZ, R16, RZ ;  /* 0x00000010ff10723e */ /* 0x000fca00048070ff */
[----:B------:R2:W-:Y:S02]  /*37ae0*/  @!P2 STG.E.U8 desc[UR46][R14.64+0x69], R16 ;  /* 0x000069100e00a986 */ /* 0x0005e4000c10112e */
[----:B--2---:R-:W-:Y:S02]  /*37af0*/  FMUL R14, R218, UR41 ;  /* 0x00000029da0e7c20 */ /* 0x004fe40008400000 */
[----:B------:R-:W2:Y:S01]  /*37b00*/  LDL.LU R218, [R1+0x470] ;  /* 0x0004700001da7983 */ /* 0x000ea20000300800 */
[----:B------:R-:W-:-:S13]  /*37b10*/  ISETP.LT.OR P5, PT, R27, 0x71, !P0 ;  /* 0x000000711b00780c */ /* 0x000fda00047a1670 */
[----:B------:R-:W-:-:S04]  /*37b20*/  @!P5 IADD3 R64, P3, P4, R3, R12, R7 ;  /* 0x0000000c0340d210 */ /* 0x000fc80007c7e007 */
[----:B------:R-:W-:Y:S02]  /*37b30*/  @!P5 IADD3.X R17, R4, R29, R6, P3, P4 ;  /* 0x0000001d0411d210 */ /* 0x000fe40001fe8406 */
[----:B------:R-:W-:Y:S02]  /*37b40*/  ISETP.LT.OR P4, PT, R27, 0x72, !P0 ;  /* 0x000000721b00780c */ /* 0x000fe40004781670 */
[----:B------:R-:W-:Y:S02]  /*37b50*/  LOP3.LUT P6, RZ, R0, 0x400000, RZ, 0xc0, !PT ;  /* 0x0040000000ff7812 */ /* 0x000fe400078cc0ff */
[----:B------:R-:W-:-:S04]  /*37b60*/  LOP3.LUT R2, R2, 0xffffefff, RZ, 0xc0, !PT ;  /* 0xffffefff02027812 */ /* 0x000fc800078ec0ff */
[----:B------:R-:W-:Y:S02]  /*37b70*/  @P1 LOP3.LUT R2, R2, 0x1000, RZ, 0xfc, !PT ;  /* 0x0000100002021812 */ /* 0x000fe400078efcff */
[C---:B------:R-:W-:Y:S02]  /*37b80*/  LOP3.LUT P1, RZ, R13.reuse, 0x8000, RZ, 0xc0, !PT ;  /* 0x000080000dff7812 */ /* 0x040fe4000782c0ff */
[----:B------:R-:W-:Y:S02]  /*37b90*/  LOP3.LUT R13, R13, 0xffffbfff, RZ, 0xc0, !PT ;  /* 0xffffbfff0d0d7812 */ /* 0x000fe400078ec0ff */
[----:B------:R-:W-:Y:S02]  /*37ba0*/  @!P4 IADD3 R28, P2, P3, R3, R12, R7 ;  /* 0x0000000c031cc210 */ /* 0x000fe40007b5e007 */
[----:B------:R-:W-:Y:S02]  /*37bb0*/  F2FP.SATFINITE.E4M3.F32.PACK_AB_MERGE_C R14, RZ, R14, RZ ;  /* 0x0000000eff0e723e */ /* 0x000fe400048070ff */
[----:B------:R-:W-:-:S02]  /*37bc0*/  @!P4 IADD3.X R16, R4, R29, R6, P2, P3 ;  /* 0x0000001d0410c210 */ /* 0x000fc400017e6406 */
[----:B------:R-:W-:Y:S02]  /*37bd0*/  @P4 LOP3.LUT R13, R13, 0x4000, RZ, 0xfc, !PT ;  /* 0x000040000d0d4812 */ /* 0x000fe400078efcff */
[----:B------:R-:W-:Y:S01]  /*37be0*/  LOP3.LUT P4, RZ, R0, 0x800000, RZ, 0xc0, !PT ;  /* 0x0080000000ff7812 */ /* 0x000fe2000788c0ff */
[----:B------:R3:W-:Y:S01]  /*37bf0*/  @!P6 STG.E.U8 desc[UR46][R148.64+0x70], R14 ;  /* 0x0000700e9400e986 */ /* 0x0007e2000c10112e */
[----:B------:R-:W-:Y:S02]  /*37c00*/  ISETP.LT.OR P3, PT, R27, 0x79, !P0 ;  /* 0x000000791b00780c */ /* 0x000fe40004761670 */
[----:B------:R-:W-:-:S11]  /*37c10*/  LOP3.LUT R13, R13, 0xffffdfff, RZ, 0xc0, !PT ;  /* 0xffffdfff0d0d7812 */ /* 0x000fd600078ec0ff */
[----:B------:R-:W-:-:S04]  /*37c20*/  @!P3 IADD3 R65, P2, P6, R3, R12, R7 ;  /* 0x0000000c0341b210 */ /* 0x000fc80007e5e007 */
[----:B------:R-:W-:Y:S02]  /*37c30*/  @!P3 IADD3.X R70, R4, R29, R6, P2, P6 ;  /* 0x0000001d0446b210 */ /* 0x000fe400017ec406 */
[----:B------:R-:W-:Y:S02]  /*37c40*/  ISETP.LT.OR P2, PT, R27, 0x7a, !P0 ;  /* 0x0000007a1b00780c */ /* 0x000fe40004741670 */
[----:B------:R-:W-:-:S04]  /*37c50*/  @P3 LOP3.LUT R13, R13, 0x2000, RZ, 0xfc, !PT ;  /* 0x000020000d0d3812 */ /* 0x000fc800078efcff */
[----:B------:R-:W-:-:S04]  /*37c60*/  LOP3.LUT R13, R13, 0xfffff7ff, RZ, 0xc0, !PT ;  /* 0xfffff7ff0d0d7812 */ /* 0x000fc800078ec0ff */
[----:B------:R-:W-:-:S03]  /*37c70*/  @P0 LOP3.LUT R13, R13, 0x800, RZ, 0xfc, !PT ;  /* 0x000008000d0d0812 */ /* 0x000fc600078efcff */
[----:B------:R-:W-:Y:S02]  /*37c80*/  @!P2 IADD3 R77, P3, P6, R3, R12, R7 ;  /* 0x0000000c034da210 */ /* 0x000fe40007e7e007 */
[----:B------:R-:W-:Y:S02]  /*37c90*/  LOP3.LUT R13, R13, 0xffffefff, RZ, 0xc0, !PT ;  /* 0xffffefff0d0d7812 */ /* 0x000fe400078ec0ff */
[----:B------:R-:W-:Y:S02]  /*37ca0*/  @!P2 IADD3.X R78, R4, R29, R6, P3, P6 ;  /* 0x0000001d044ea210 */ /* 0x000fe40001fec406 */
[----:B------:R-:W-:Y:S01]  /*37cb0*/  @P2 LOP3.LUT R13, R13, 0x1000, RZ, 0xfc, !PT ;  /* 0x000010000d0d2812 */ /* 0x000fe200078efcff */
[----:B---3--:R-:W-:Y:S02]  /*37cc0*/  FMUL R14, R219, UR41 ;  /* 0x00000029db0e7c20 */ /* 0x008fe40008400000 */
[----:B------:R-:W3:Y:S03]  /*37cd0*/  LDL.LU R219, [R1+0x474] ;  /* 0x0004740001db7983 */ /* 0x000ee60000300800 */
[----:B------:R-:W-:-:S05]  /*37ce0*/  F2FP.SATFINITE.E4M3.F32.PACK_AB_MERGE_C R14, RZ, R14, RZ ;  /* 0x0000000eff0e723e */ /* 0x000fca00048070ff */
[----:B------:R0:W-:Y:S01]  /*37cf0*/  @!P4 STG.E.U8 desc[UR46][R146.64+0x71], R14 ;  /* 0x0000710e9200c986 */ /* 0x0001e2000c10112e */
[----:B------:R-:W-:Y:S01]  /*37d00*/  ISETP.LT.OR P4, PT, R27, 0x61, !P1 ;  /* 0x000000611b00780c */ /* 0x000fe20004f81670 */
[----:B0-----:R-:W0:-:S12]  /*37d10*/  @!P5 LDC.64 R14, c[0x0][0x5c0] ;  /* 0x00017000ff0edb82 */ /* 0x001e180000000a00 */
[----:B------:R-:W-:-:S04]  /*37d20*/  @!P4 IADD3 R76, P3, P6, R3, R12, R9 ;  /* 0x0000000c034cc210 */ /* 0x000fc80007e7e009 */
[----:B------:R-:W-:Y:S02]  /*37d30*/  @!P4 IADD3.X R80, R4, R29, R8, P3, P6 ;  /* 0x0000001d0450c210 */ /* 0x000fe40001fec408 */
[----:B------:R-:W-:Y:S02]  /*37d40*/  LOP3.LUT P4, RZ, R13, 0x4000, RZ, 0xc0, !PT ;  /* 0x000040000dff7812 */ /* 0x000fe4000788c0ff */
[----:B0-----:R-:W-:-:S05]  /*37d50*/  @!P5 IADD3 R14, P0, R64, R14, RZ ;  /* 0x0000000e400ed210 */ /* 0x001fca0007f1e0ff */
[----:B------:R-:W-:Y:S02]  /*37d60*/  @!P5 IMAD.X R15, R17, 0x1, R15, P0 ;  /* 0x00000001110fd824 */ /* 0x000fe400000e060f */
[----:B----4-:R-:W-:Y:S02]  /*37d70*/  FMUL R17, R220, UR41 ;  /* 0x00000029dc117c20 */ /* 0x010fe40008400000 */
[----:B------:R-:W4:Y:S03]  /*37d80*/  LDL.LU R220, [R1+0x478] ;  /* 0x0004780001dc7983 */ /* 0x000f260000300800 */
[----:B------:R-:W-:-:S05]  /*37d90*/  F2FP.SATFINITE.E4M3.F32.PACK_AB_MERGE_C R17, RZ, R17, RZ ;  /* 0x00000011ff11723e */ /* 0x000fca00048070ff */
[----:B------:R0:W-:Y:S01]  /*37da0*/  @!P5 STG.E.U8 desc[UR46][R14.64+0x70], R17 ;  /* 0x000070110e00d986 */ /* 0x0001e2000c10112e */
[----:B------:R-:W-:Y:S01]  /*37db0*/  ISETP.LT.OR P3, PT, R27, 0x62, !P1 ;  /* 0x000000621b00780c */ /* 0x000fe20004f61670 */
[----:B0-----:R-:W0:-:S12]  /*37dc0*/  @!P4 LDC.64 R14, c[0x0][0x5c0] ;  /* 0x00017000ff0ecb82 */ /* 0x001e180000000a00 */
[----:B------:R-:W-:-:S04]  /*37dd0*/  @!P3 IADD3 R17, P5, P6, R3, R12, R9 ;  /* 0x0000000c0311b210 */ /* 0x000fc80007ebe009 */
[----:B------:R-:W-:Y:S02]  /*37de0*/  @!P3 IADD3.X R71, R4, R29, R8, P5, P6 ;  /* 0x0000001d0447b210 */ /* 0x000fe40002fec408 */
[----:B0-----:R-:W-:Y:S01]  /*37df0*/  @!P4 IADD3 R14, P5, R28, R14, RZ ;  /* 0x0000000e1c0ec210 */ /* 0x001fe20007fbe0ff */
[----:B--2---:R-:W-:Y:S02]  /*37e00*/  FMUL R28, R218, UR41 ;  /* 0x00000029da1c7c20 */ /* 0x004fe40008400000 */
[----:B------:R-:W2:Y:S01]  /*37e10*/  LDL.LU R218, [R1+0x47c] ;  /* 0x00047c0001da7983 */ /* 0x000ea20000300800 */
[----:B------:R-:W-:Y:S01]  /*37e20*/  ISETP.LT.OR P3, PT, R27, 0x69, !P1 ;  /* 0x000000691b00780c */ /* 0x000fe20004f61670 */
[----:B------:R-:W-:Y:S01]  /*37e30*/  @!P4 IMAD.X R15, R16, 0x1, R15, P5 ;  /* 0x00000001100fc824 */ /* 0x000fe200028e060f */
[----:B------:R-:W-:Y:S02]  /*37e40*/  F2FP.SATFINITE.E4M3.F32.PACK_AB_MERGE_C R28, RZ, R28, RZ ;  /* 0x0000001cff1c723e */ /* 0x000fe400048070ff */
[----:B------:R-:W-:-:S03]  /*37e50*/  LOP3.LUT P2, RZ, R5, 0x100, RZ, 0xc0, !PT ;  /* 0x0000010005ff7812 */ /* 0x000fc6000784c0ff */
[----:B------:R3:W-:Y:S01]  /*37e60*/  @!P4 STG.E.U8 desc[UR46][R14.64+0x71], R28 ;  /* 0x0000711c0e00c986 */ /* 0x0007e2000c10112e */
[----:B------:R-:W-:-:S05]  /*37e70*/  LOP3.LUT P0, RZ, R5, 0x200, RZ, 0xc0, !PT ;  /* 0x0000020005ff7812 */ /* 0x000fca000780c0ff */
[----:B------:R-:W-:-:S04]  /*37e80*/  @!P3 IADD3 R16, P5, P6, R3, R12, R9 ;  /* 0x0000000c0310b210 */ /* 0x000fc80007ebe009 */
[----:B------:R-:W-:Y:S02]  /*37e90*/  @!P3 IADD3.X R64, R4, R29, R8, P5, P6 ;  /* 0x0000001d0440b210 */ /* 0x000fe40002fec408 */
[----:B------:R-:W-:Y:S01]  /*37ea0*/  LOP3.LUT P3, RZ, R13, 0x2000, RZ, 0xc0, !PT ;  /* 0x000020000dff7812 */ /* 0x000fe2000786c0ff */
[----:B---3--:R-:W-:Y:S02]  /*37eb0*/  FMUL R14, R219, UR41 ;  /* 0x00000029db0e7c20 */ /* 0x008fe40008400000 */
[----:B------:R-:W3:Y:S03]  /*37ec0*/  LDL.LU R219, [R1+0x480] ;  /* 0x0004800001db7983 */ /* 0x000ee60000300800 */
[----:B------:R-:W-:-:S05]  /*37ed0*/  F2FP.SATFINITE.E4M3.F32.PACK_AB_MERGE_C R14, RZ, R14, RZ ;  /* 0x0000000eff0e723e */ /* 0x000fca00048070ff */
[----:B------:R4:W-:Y:S02]  /*37ee0*/  @!P2 STG.E.U8 desc[UR46][R158.64+0x78], R14 ;  /* 0x0000780e9e00a986 */ /* 0x0009e4000c10112e */
[----:B----4-:R-:W-:Y:S02]  /*37ef0*/  FMUL R14, R220, UR41 ;  /* 0x00000029dc0e7c20 */ /* 0x010fe40008400000 */
[----:B------:R-:W4:Y:S03]  /*37f00*/  LDL.LU R220, [R1+0x484] ;  /* 0x0004840001dc7983 */ /* 0x000f260000300800 */
[----:B------:R-:W-:-:S05]  /*37f10*/  F2FP.SATFINITE.E4M3.F32.PACK_AB_MERGE_C R14, RZ, R14, RZ ;  /* 0x0000000eff0e723e */ /* 0x000fca00048070ff */
[----:B------:R0:W-:Y:S02]  /*37f20*/  @!P0 STG.E.U8 desc[UR46][R164.64+0x79], R14 ;  /* 0x0000790ea4008986 */ /* 0x0001e4000c10112e */
[----:B0-----:R-:W0:Y:S02]  /*37f30*/  @!P3 LDC.64 R14, c[0x0][0x5c0] ;  /* 0x00017000ff0ebb82 */ /* 0x001e240000000a00 */
[----:B0-----:R-:W-:Y:S01]  /*37f40*/  @!P3 IADD3 R14, P0, R65, R14, RZ ;  /* 0x0000000e410eb210 */ /* 0x001fe20007f1e0ff */
[----:B--2---:R-:W-:Y:S02]  /*37f50*/  FMUL R65, R218, UR41 ;  /* 0x00000029da417c20 */ /* 0x004fe40008400000 */
[----:B------:R-:W2:Y:S01]  /*37f60*/  LDL.LU R218, [R1+0x488] ;  /* 0x0004880001da7983 */ /* 0x000ea20000300800 */
[C---:B------:R-:W-:Y:S02]  /*37f70*/  ISETP.LT.OR P4, PT, R27.reuse, 0x6a, !P1 ;  /* 0x0000006a1b00780c */ /* 0x040fe40004f81670 */
[----:B------:R-:W-:-:S11]  /*37f80*/  ISETP.LT.OR P2, PT, R27, 0x71, !P1 ;  /* 0x000000711b00780c */ /* 0x000fd60004f41670 */
[----:B------:R-:W-:-:S04]  /*37f90*/  @!P4 IADD3 R28, P5, P6, R3, R12, R9 ;  /* 0x0000000c031cc210 */ /* 0x000fc80007ebe009 */
[----:B------:R-:W-:Y:S02]  /*37fa0*/  @!P4 IADD3.X R72, R4, R29, R8, P5, P6 ;  /* 0x0000001d0448c210 */ /* 0x000fe40002fec408 */
[----:B------:R-:W-:-:S04]  /*37fb0*/  @!P2 IADD3 R73, P5, P6, R3, R12, R9 ;  /* 0x0000000c0349a210 */ /* 0x000fc80007ebe009 */
        /* <DEDUP_REMOVED lines=8> */
[----:B------:R-:W-:Y:S02]  /*38040*/  @!P2 IADD3.X R92, R4, R29, R8, P5, P6 ;  /* 0x0000001d045ca210 */ /* 0x000fe40002fec408 */
[----:B------:R-:W-:Y:S01]  /*38050*/  LOP3.LUT P2, RZ, R13, 0x1000, RZ, 0xc0, !PT ;  /* 0x000010000dff7812 */ /* 0x000fe2000784c0ff */
[----:B------:R-:W-:Y:S01]  /*38060*/  @!P3 IMAD.X R15, R70, 0x1, R15, P0 ;  /* 0x00000001460fb824 */ /* 0x000fe200000e060f */
[----:B------:R-:W-:-:S05]  /*38070*/  F2FP.SATFINITE.E4M3.F32.PACK_AB_MERGE_C R65, RZ, R65, RZ ;  /* 0x00000041ff41723e */ /* 0x000fca00048070ff */
[----:B------:R0:W-:Y:S01]  /*38080*/  @!P3 STG.E.U8 desc[UR46][R14.64+0x78], R65 ;  /* 0x000078410e00b986 */ /* 0x0001e2000c10112e */
[----:B------:R-:W-:-:S05]  /*38090*/  ISETP.LT.OR P3, PT, R27, 0x7a, !P1 ;  /* 0x0000007a1b00780c */ /* 0x000fca0004f61670 */
[----:B0-----:R-:W0:Y:S08]  /*380a0*/  @!P2 LDC.64 R14, c[0x0][0x5c0] ;  /* 0x00017000ff0eab82 */ /* 0x001e300000000a00 */
[----:B------:R-:W-:-:S04]  /*380b0*/  @!P3 IADD3 R65, P5, P6, R3, R12, R9 ;  /* 0x0000000c0341b210 */ /* 0x000fc80007ebe009 */
[----:B------:R-:W-:Y:S02]  /*380c0*/  @!P3 IADD3.X R81, R4, R29, R8, P5, P6 ;  /* 0x0000001d0451b210 */ /* 0x000fe40002fec408 */
[----:B------:R-:W-:Y:S02]  /*380d0*/  LOP3.LUT P4, RZ, R0, 0x1000000, RZ, 0xc0, !PT ;  /* 0x0100000000ff7812 */ /* 0x000fe4000788c0ff */
[----:B0-----:R-:W-:-:S05]  /*380e0*/  @!P2 IADD3 R14, P5, R77, R14, RZ ;  /* 0x0000000e4d0ea210 */ /* 0x001fca0007fbe0ff */
[----:B------:R-:W-:Y:S02]  /*380f0*/  @!P2 IMAD.X R15, R78, 0x1, R15, P5 ;  /* 0x000000014e0fa824 */ /* 0x000fe400028e060f */
[----:B---3--:R-:W-:Y:S02]  /*38100*/  FMUL R70, R219, UR41 ;  /* 0x00000029db467c20 */ /* 0x008fe40008400000 */
[----:B------:R-:W3:Y:S03]  /*38110*/  LDL.LU R219, [R1+0x48c] ;  /* 0x00048c0001db7983 */ /* 0x000ee60000300800 */
[----:B------:R-:W-:-:S05]  /*38120*/  F2FP.SATFINITE.E4M3.F32.PACK_AB_MERGE_C R70, RZ, R70, RZ ;  /* 0x00000046ff46723e */ /* 0x000fca00048070ff */
[----:B------:R4:W-:Y:S02]  /*38130*/  @!P2 STG.E.U8 desc[UR46][R14.64+0x79], R70 ;  /* 0x000079460e00a986 */ /* 0x0009e4000c10112e */
[----:B----4-:R-:W-:-:S05]  /*38140*/  FMUL R14, R220, UR41 ;  /* 0x00000029dc0e7c20 */ /* 0x010fca0008400000 */
[----:B------:R-:W-:-:S05]  /*38150*/  F2FP.SATFINITE.E4M3.F32.PACK_AB_MERGE_C R14, RZ, R14, RZ ;  /* 0x0000000eff0e723e */ /* 0x000fca00048070ff */
[----:B------:R2:W-:Y:S02]  /*38160*/  @!P4 STG.E.U8 desc[UR46][R200.64+0x60], R14 ;  /* 0x0000600ec800c986 */ /* 0x0005e4000c10112e */
[----:B--2---:R-:W-:Y:S02]  /*38170*/  FMUL R14, R218, UR41 ;  /* 0x00000029da0e7c20 */ /* 0x004fe40008400000 */
[----:B------:R-:W2:Y:S01]  /*38180*/  LDL.LU R218, [R1+0x490] ;  /* 0x0004900001da7983 */ /* 0x000ea20000300800 */
[C---:B------:R-:W-:Y:S02]  /*38190*/  LOP3.LUT P0, RZ, R13.reuse, 0x800, RZ, 0xc0, !PT ;  /* 0x000008000dff7812 */ /* 0x040fe4000780c0ff */
[----:B------:R-:W-:Y:S01]  /*381a0*/  LOP3.LUT R13, R13, 0xffffffbf, RZ, 0xc0, !PT ;  /* 0xffffffbf0d0d7812 */ /* 0x000fe200078ec0ff */
[----:B------:R-:W4:Y:S03]  /*381b0*/  LDL.LU R220, [R1+0x494] ;  /* 0x0004940001dc7983 */ /* 0x000f260000300800 */
[----:B------:R-:W-:-:S02]  /*381c0*/  @P3 LOP3.LUT R13, R13, 0x40, RZ, 0xfc, !PT ;  /* 0x000000400d0d3812 */ /* 0x000fc400078efcff */
[----:B------:R-:W-:Y:S02]  /*381d0*/  ISETP.LT.OR P3, PT, R27, 0x81, !P0 ;  /* 0x000000811b00780c */ /* 0x000fe40004761670 */
[----:B------:R-:W-:-:S11]  /*381e0*/  LOP3.LUT R2, R2, 0xfffffbff, RZ, 0xc0, !PT ;  /* 0xfffffbff02027812 */ /* 0x000fd600078ec0ff */
[----:B------:R-:W-:Y:S02]  /*381f0*/  @!P3 IADD3 R116, P5, P6, R3, R12, R7 ;  /* 0x0000000c0374b210 */ /* 0x000fe40007ebe007 */
[----:B------:R-:W-:Y:S02]  /*38200*/  @P3 LOP3.LUT R2, R2, 0x400, RZ, 0xfc, !PT ;  /* 0x0000040002023812 */ /* 0x000fe400078efcff */
[----:B------:R-:W-:Y:S02]  /*38210*/  @!P3 IADD3.X R117, R4, R29, R6, P5, P6 ;  /* 0x0000001d0475b210 */ /* 0x000fe40002fec406 */
[----:B------:R-:W-:Y:S02]  /*38220*/  ISETP.LT.OR P3, PT, R27, 0x82, !P0 ;  /* 0x000000821b00780c */ /* 0x000fe40004761670 */
[----:B------:R-:W-:Y:S02]  /*38230*/  LOP3.LUT R2, R2, 0xfffff7ff, RZ, 0xc0, !PT ;  /* 0xfffff7ff02027812 */ /* 0x000fe400078ec0ff */
[----:B------:R-:W-:-:S02]  /*38240*/  LOP3.LUT P6, RZ, R0, 0x1000, RZ, 0xc0, !PT ;  /* 0x0000100000ff7812 */ /* 0x000fc400078cc0ff */
[----:B------:R-:W-:-:S07]  /*38250*/  ISETP.LT.OR P4, PT, R27, 0x61, !P1 ;  /* 0x000000611b00780c */ /* 0x000fce0004f81670 */
[----:B------:R-:W-:Y:S02]  /*38260*/  @!P3 IADD3 R120, P2, P5, R3, R12, R7 ;  /* 0x0000000c0378b210 */ /* 0x000fe40007d5e007 */
[----:B------:R-:W-:Y:S02]  /*38270*/  @P3 LOP3.LUT R2, R2, 0x800, RZ, 0xfc, !PT ;  /* 0x0000080002023812 */ /* 0x000fe400078efcff */
[----:B------:R-:W-:Y:S02]  /*38280*/  @!P3 IADD3.X R121, R4, R29, R6, P2, P5 ;  /* 0x0000001d0479b210 */ /* 0x000fe400017ea406 */
[----:B------:R-:W-:Y:S02]  /*38290*/  ISETP.LT.OR P3, PT, R27, 0x89, !P0 ;  /* 0x000000891b00780c */ /* 0x000fe40004761670 */
[----:B------:R-:W-:Y:S02]  /*382a0*/  F2FP.SATFINITE.E4M3.F32.PACK_AB_MERGE_C R14, RZ, R14, RZ ;  /* 0x0000000eff0e723e */ /* 0x000fe400048070ff */
[----:B------:R-:W-:-:S03]  /*382b0*/  LOP3.LUT R2, R2, 0xfffffdff, RZ, 0xc0, !PT ;  /* 0xfffffdff02027812 */ /* 0x000fc600078ec0ff */
[----:B------:R0:W-:Y:S06]  /*382c0*/  @!P6 STG.E.U8 desc[UR46][R196.64+0x61], R14 ;  /* 0x0000610ec400e986 */ /* 0x0001ec000c10112e */
[----:B------:R-:W-:Y:S02]  /*382d0*/  @!P3 IADD3 R126, P2, P5, R3, R12, R7 ;  /* 0x0000000c037eb210 */ /* 0x000fe40007d5e007 */
[----:B------:R-:W-:Y:S01]  /*382e0*/  @P3 LOP3.LUT R2, R2, 0x200, RZ, 0xfc, !PT ;  /* 0x0000020002023812 */ /* 0x000fe200078efcff */
[----:B0-----:R-:W0:Y:S01]  /*382f0*/  @!P4 LDC.64 R14, c[0x0][0x5c0] ;  /* 0x00017000ff0ecb82 */ /* 0x001e220000000a00 */
[----:B------:R-:W-:-:S02]  /*38300*/  @!P3 IADD3.X R127, R4, R29, R6, P2, P5 ;  /* 0x0000001d047fb210 */ /* 0x000fc400017ea406 */
[----:B------:R-:W-:Y:S02]  /*38310*/  ISETP.LT.OR P3, PT, R27, 0x8a, !P0 ;  /* 0x0000008a1b00780c */ /* 0x000fe40004761670 */
[----:B------:R-:W-:-:S11]  /*38320*/  LOP3.LUT R2, R2, 0xfffffeff, RZ, 0xc0, !PT ;  /* 0xfffffeff02027812 */ /* 0x000fd600078ec0ff */
[----:B------:R-:W-:Y:S02]  /*38330*/  @!P3 IADD3 R132, P2, P5, R3, R12, R7 ;  /* 0x0000000c0384b210 */ /* 0x000fe40007d5e007 */
[----:B------:R-:W-:Y:S02]  /*38340*/  @P3 LOP3.LUT R2, R2, 0x100, RZ, 0xfc, !PT ;  /* 0x0000010002023812 */ /* 0x000fe400078efcff */
[----:B------:R-:W-:Y:S02]  /*38350*/  @!P3 IADD3.X R133, R4, R29, R6, P2, P5 ;  /* 0x0000001d0485b210 */ /* 0x000fe400017ea406 */
[----:B------:R-:W-:Y:S02]  /*38360*/  LOP3.LUT P3, RZ, R5, 0x8000, RZ, 0xc0, !PT ;  /* 0x0000800005ff7812 */ /* 0x000fe4000786c0ff */
[----:B0-----:R-:W-:Y:S02]  /*38370*/  @!P4 IADD3 R14, P2, R76, R14, RZ ;  /* 0x0000000e4c0ec210 */ /* 0x001fe40007f5e0ff */
[----:B------:R-:W-:-:S03]  /*38380*/  LOP3.LUT R13, R13, 0xfffffbff, RZ, 0xc0, !PT ;  /* 0xfffffbff0d0d7812 */ /* 0x000fc600078ec0ff */
[----:B------:R-:W-:-:S06]  /*38390*/  @!P4 IMAD.X R15, R80, 0x1, R15, P2 ;  /* 0x00000001500fc824 */ /* 0x000fcc00010e060f */
[----:B------:R-:W-:Y:S02]  /*383a0*/  @P3 LOP3.LUT R13, R13, 0x400, RZ, 0xfc, !PT ;  /* 0x000004000d0d3812 */ /* 0x000fe400078efcff */
[----:B------:R-:W-:Y:S02]  /*383b0*/  ISETP.LT.OR P3, PT, R27, 0x91, !P0 ;  /* 0x000000911b00780c */ /* 0x000fe40004761670 */
[----:B------:R-:W-:-:S11]  /*383c0*/  LOP3.LUT R2, R2, 0xffffff7f, RZ, 0xc0, !PT ;  /* 0xffffff7f02027812 */ /* 0x000fd600078ec0ff */
[----:B------:R-:W-:Y:S02]  /*383d0*/  @!P3 IADD3 R135, P5, P6, R3, R12, R7 ;  /* 0x0000000c0387b210 */ /* 0x000fe40007ebe007 */
[----:B------:R-:W-:Y:S02]  /*383e0*/  @P3 LOP3.LUT R2, R2, 0x80, RZ, 0xfc, !PT ;  /* 0x0000008002023812 */ /* 0x000fe400078efcff */
[----:B------:R-:W-:Y:S02]  /*383f0*/  @!P3 IADD3.X R137, R4, R29, R6, P5, P6 ;  /* 0x0000001d0489b210 */ /* 0x000fe40002fec406 */
[----:B------:R-:W-:Y:S01]  /*38400*/  ISETP.LT.OR P3, PT, R27, 0x92, !P0 ;  /* 0x000000921b00780c */ /* 0x000fe20004761670 */
        /* <DEDUP_REMOVED lines=8> */
[----:B0-----:R-:W-:Y:S01]  /*38490*/  @!P4 IADD3 R14, P2, R17, R14, RZ ;  /* 0x0000000e110ec210 */ /* 0x001fe20007f5e0ff */
[----:B--2---:R-:W-:Y:S02]  /*384a0*/  FMUL R17, R218, UR41 ;  /* 0x00000029da117c20 */ /* 0x004fe40008400000 */
[----:B------:R-:W2:Y:S01]  /*384b0*/  LDL.LU R218, [R1+0x49c] ;  /* 0x00049c0001da7983 */ /* 0x000ea20000300800 */
[----:B------:R-:W-:-:S04]  /*384c0*/  LOP3.LUT R2, R2, 0xffffffbf, RZ, 0xc0, !PT ;  /* 0xffffffbf02027812 */ /* 0x000fc800078ec0ff */
[----:B------:R-:W-:Y:S02]  /*384d0*/  @P3 LOP3.LUT R2, R2, 0x40, RZ, 0xfc, !PT ;  /* 0x0000004002023812 */ /* 0x000fe400078efcff */
[----:B------:R-:W-:Y:S01]  /*384e0*/  ISETP.LT.OR P3, PT, R27, 0x99, !P0 ;  /* 0x000000991b00780c */ /* 0x000fe20004761670 */
[----:B------:R-:W-:Y:S01]  /*384f0*/  @!P4 IMAD.X R15, R71, 0x1, R15, P2 ;  /* 0x00000001470fc824 */ /* 0x000fe200010e060f */
[----:B------:R-:W-:Y:S02]  /*38500*/  LOP3.LUT R2, R2, 0xffffffef, RZ, 0xc0, !PT ;  /* 0xffffffef02027812 */ /* 0x000fe400078ec0ff */
[----:B------:R-:W-:-:S09]  /*38510*/  F2FP.SATFINITE.E4M3.F32.PACK_AB_MERGE_C R17, RZ, R17, RZ ;  /* 0x00000011ff11723e */ /* 0x000fd200048070ff */
[----:B------:R-:W-:Y:S02]  /*38520*/  @!P3 IADD3 R138, P2, P5, R3, R12, R7 ;  /* 0x0000000c038ab210 */ /* 0x000fe40007d5e007 */
[----:B------:R-:W-:Y:S02]  /*38530*/  @P3 LOP3.LUT R2, R2, 0x10, RZ, 0xfc, !PT ;  /* 0x0000001002023812 */ /* 0x000fe400078efcff */
[----:B------:R-:W-:Y:S02]  /*38540*/  @!P3 IADD3.X R140, R4, R29, R6, P2, P5 ;  /* 0x0000001d048cb210 */ /* 0x000fe400017ea406 */
[----:B------:R-:W-:Y:S01]  /*38550*/  LOP3.LUT P3, RZ, R13, 0x400, RZ, 0xc0, !PT ;  /* 0x000004000dff7812 */ /* 0x000fe2000786c0ff */
[----:B------:R4:W-:Y:S01]  /*38560*/  @!P4 STG.E.U8 desc[UR46][R14.64+0x61], R17 ;  /* 0x000061110e00c986 */ /* 0x0009e2000c10112e */
[----:B------:R-:W-:Y:S02]  /*38570*/  ISETP.LT.OR P4, PT, R27, 0x9a, !P0 ;  /* 0x0000009a1b00780c */ /* 0x000fe40004781670 */
[----:B------:R-:W-:Y:S01]  /*38580*/  LOP3.LUT R13, R13, 0xfffffeff, RZ, 0xc0, !PT ;  /* 0xfffffeff0d0d7812 */ /* 0x000fe200078ec0ff */
[----:B----4-:R-:W-:-:S02]  /*38590*/  FMUL R14, R220, UR41 ;  /* 0x00000029dc0e7c20 */ /* 0x010fc40008400000 */
[----:B------:R-:W4:Y:S03]  /*385a0*/  LDL.LU R220, [R1+0x4a0] ;  /* 0x0004a00001dc7983 */ /* 0x000f260000300800 */
[----:B------:R-:W-:Y:S02]  /*385b0*/  F2FP.SATFINITE.E4M3.F32.PACK_AB_MERGE_C R14, RZ, R14, RZ ;  /* 0x0000000eff0e723e */ /* 0x000fe400048070ff */
[----:B------:R-:W-:Y:S02]  /*385c0*/  LOP3.LUT P6, RZ, R5, 0x40000, RZ, 0xc0, !PT ;  /* 0x0004000005ff7812 */ /* 0x000fe400078cc0ff */
[----:B------:R-:W-:Y:S01]  /*385d0*/  @P0 LOP3.LUT R13, R13, 0x100, RZ, 0xfc, !PT ;  /* 0x000001000d0d0812 */ /* 0x000fe200078efcff */
[----:B------:R3:W-:Y:S01]  /*385e0*/  @!P3 STG.E.U8 desc[UR46][R192.64+0x68], R14 ;  /* 0x0000680ec000b986 */ /* 0x0007e2000c10112e */
[C---:B------:R-:W-:Y:S02]  /*385f0*/  ISETP.LT.OR P3, PT, R27.reuse, 0x69, !P1 ;  /* 0x000000691b00780c */ /* 0x040fe40004f61670 */
[----:B------:R-:W-:-:S02]  /*38600*/  ISETP.LT.OR P0, PT, R27, 0x81, !P1 ;  /* 0x000000811b00780c */ /* 0x000fc40004f01670 */
[----:B------:R-:W-:Y:S02]  /*38610*/  LOP3.LUT R2, R2, 0xfffffff7, RZ, 0xc0, !PT ;  /* 0xfffffff702027812 */ /* 0x000fe400078ec0ff */
[----:B------:R-:W-:Y:S02]  /*38620*/  @!P4 IADD3 R139, P2, P5, R3, R12, R7 ;  /* 0x0000000c038bc210 */ /* 0x000fe40007d5e007 */
[----:B------:R-:W-:Y:S02]  /*38630*/  @P4 LOP3.LUT R2, R2, 0x8, RZ, 0xfc, !PT ;  /* 0x0000000802024812 */ /* 0x000fe400078efcff */
[----:B------:R-:W-:Y:S02]  /*38640*/  @!P4 IADD3.X R141, R4, R29, R6, P2, P5 ;  /* 0x0000001d048dc210 */ /* 0x000fe400017ea406 */
[----:B------:R-:W-:-:S03]  /*38650*/  LOP3.LUT R2, R2, 0xfffffffd, RZ, 0xc0, !PT ;  /* 0xfffffffd02027812 */ /* 0x000fc600078ec0ff */
[----:B------:R-:W-:Y:S02]  /*38660*/  @!P0 IADD3 R147, P2, P5, R3, R12, R9 ;  /* 0x0000000c03938210 */ /* 0x000fe40007d5e009 */
[----:B------:R-:W-:Y:S02]  /*38670*/  @P0 LOP3.LUT R2, R2, 0x2, RZ, 0xfc, !PT ;  /* 0x0000000202020812 */ /* 0x000fe400078efcff */
[----:B------:R-:W-:Y:S02]  /*38680*/  @!P0 IADD3.X R149, R4, R29, R8, P2, P5 ;  /* 0x0000001d04958210 */ /* 0x000fe400017ea408 */
[----:B------:R-:W-:-:S13]  /*38690*/  ISETP.LT.OR P0, PT, R27, 0x82, !P1 ;  /* 0x000000821b00780c */ /* 0x000fda0004f01670 */
[----:B------:R-:W-:-:S04]  /*386a0*/  @!P0 IADD3 R158, P2, P5, R3, R12, R9 ;  /* 0x0000000c039e8210 */ /* 0x000fc80007d5e009 */
[----:B------:R-:W-:Y:S01]  /*386b0*/  @!P0 IADD3.X R159, R4, R29, R8, P2, P5 ;  /* 0x0000001d049f8210 */ /* 0x000fe200017ea408 */
[----:B---3--:R-:W-:Y:S02]  /*386c0*/  FMUL R14, R219, UR41 ;  /* 0x00000029db0e7c20 */ /* 0x008fe40008400000 */
[----:B------:R-:W3:Y:S03]  /*386d0*/  LDL.LU R219, [R1+0x4a4] ;  /* 0x0004a40001db7983 */ /* 0x000ee60000300800 */
[----:B------:R-:W-:-:S05]  /*386e0*/  F2FP.SATFINITE.E4M3.F32.PACK_AB_MERGE_C R14, RZ, R14, RZ ;  /* 0x0000000eff0e723e */ /* 0x000fca00048070ff */
[----:B------:R0:W-:Y:S02]  /*386f0*/  @!P6 STG.E.U8 desc[UR46][R180.64+0x69], R14 ;  /* 0x0000690eb400e986 */ /* 0x0001e4000c10112e */
[----:B0-----:R-:W0:Y:S02]  /*38700*/  @!P3 LDC.64 R14, c[0x0][0x5c0] ;  /* 0x00017000ff0ebb82 */ /* 0x001e240000000a00 */
[----:B0-----:R-:W-:Y:S01]  /*38710*/  @!P3 IADD3 R14, P2, R16, R14, RZ ;  /* 0x0000000e100eb210 */ /* 0x001fe20007f5e0ff */
[----:B--2---:R-:W-:Y:S02]  /*38720*/  FMUL R16, R218, UR41 ;  /* 0x00000029da107c20 */ /* 0x004fe40008400000 */
[----:B------:R-:W2:Y:S01]  /*38730*/  LDL.LU R218, [R1+0x4a8] ;  /* 0x0004a80001da7983 */ /* 0x000ea20000300800 */
[----:B------:R-:W-:Y:S02]  /*38740*/  LOP3.LUT R2, R2, 0xfffffffe, RZ, 0xc0, !PT ;  /* 0xfffffffe02027812 */ /* 0x000fe400078ec0ff */
[----:B------:R-:W-:-:S02]  /*38750*/  LOP3.LUT P4, RZ, R13, 0x200, RZ, 0xc0, !PT ;  /* 0x000002000dff7812 */ /* 0x000fc4000788c0ff */
[----:B------:R-:W-:Y:S02]  /*38760*/  @P0 LOP3.LUT R2, R2, 0x1, RZ, 0xfc, !PT ;  /* 0x0000000102020812 */ /* 0x000fe400078efcff */
[----:B------:R-:W-:Y:S01]  /*38770*/  ISETP.LT.OR P0, PT, R27, 0x89, !P1 ;  /* 0x000000891b00780c */ /* 0x000fe20004f01670 */
[----:B------:R-:W-:Y:S01]  /*38780*/  @!P3 IMAD.X R15, R64, 0x1, R15, P2 ;  /* 0x00000001400fb824 */ /* 0x000fe200010e060f */
[----:B------:R-:W-:Y:S02]  /*38790*/  F2FP.SATFINITE.E4M3.F32.PACK_AB_MERGE_C R16, RZ, R16, RZ ;  /* 0x00000010ff10723e */ /* 0x000fe400048070ff */
[----:B------:R-:W-:-:S03]  /*387a0*/  LOP3.LUT R0, R0, 0xdfffffff, RZ, 0xc0, !PT ;  /* 0xdfffffff00007812 */ /* 0x000fc600078ec0ff */
[----:B------:R0:W-:Y:S06]  /*387b0*/  @!P3 STG.E.U8 desc[UR46][R14.64+0x68], R16 ;  /* 0x000068100e00b986 */ /* 0x0001ec000c10112e */
[----:B------:R-:W-:Y:S01]  /*387c0*/  @!P0 IADD3 R165, P5, P6, R3, R12, R9 ;  /* 0x0000000c03a58210 */ /* 0x000fe20007ebe009 */
[----:B0-----:R-:W0:Y:S01]  /*387d0*/  @!P4 LDC.64 R14, c[0x0][0x5c0] ;  /* 0x00017000ff0ecb82 */ /* 0x001e220000000a00 */
[----:B------:R-:W-:Y:S02]  /*387e0*/  @P0 LOP3.LUT R0, R0, 0x20000000, RZ, 0xfc, !PT ;  /* 0x2000000000000812 */ /* 0x000fe400078efcff */
[----:B------:R-:W-:-:S02]  /*387f0*/  @!P0 IADD3.X R181, R4, R29, R8, P5, P6 ;  /* 0x0000001d04b58210 */ /* 0x000fc40002fec408 */
[----:B------:R-:W-:Y:S01]  /*38800*/  ISETP.LT.OR P0, PT, R27, 0x8a, !P1 ;  /* 0x0000008a1b00780c */ /* 0x000fe20004f01670 */
[----:B----4-:R-:W-:-:S12]  /*38810*/  FMUL R16, R220, UR41 ;  /* 0x00000029dc107c20 */ /* 0x010fd80008400000 */
[----:B------:R-:W-:-:S04]  /*38820*/  @!P0 IADD3 R164, P2, P5, R3, R12, R9 ;  /* 0x0000000c03a48210 */ /* 0x000fc80007d5e009 */
[----:B------:R-:W-:Y:S02]  /*38830*/  @!P0 IADD3.X R180, R4, R29, R8, P2, P5 ;  /* 0x0000001d04b48210 */ /* 0x000fe400017ea408 */
[----:B0-----:R-:W-:Y:S02]  /*38840*/  @!P4 IADD3 R14, P2, R28, R14, RZ ;  /* 0x0000000e1c0ec210 */ /* 0x001fe40007f5e0ff */
[----:B------:R-:W-:-:S03]  /*38850*/  F2FP.SATFINITE.E4M3.F32.PACK_AB_MERGE_C R16, RZ, R16, RZ ;  /* 0x00000010ff10723e */ /* 0x000fc600048070ff */
[----:B------:R-:W-:-:S05]  /*38860*/  @!P4 IMAD.X R15, R72, 0x1, R15, P2 ;  /* 0x00000001480fc824 */ /* 0x000fca00010e060f */
[----:B------:R3:W-:Y:S01]  /*38870*/  @!P4 STG.E.U8 desc[UR46][R14.64+0x69], R16 ;  /* 0x000069100e00c986 */ /* 0x0007e2000c10112e */
[----:B------:R-:W-:Y:S01]  /*38880*/  LOP3.LUT P6, RZ, R0, 0x2000000, RZ, 0xc0, !PT ;  /* 0x0200000000ff7812 */ /* 0x000fe200078cc0ff */
[----:B---3--:R-:W-:Y:S02]  /*38890*/  FMUL R14, R219, UR41 ;  /* 0x00000029db0e7c20 */ /* 0x008fe40008400000 */
[----:B------:R-:W3:Y:S03]  /*388a0*/  LDL.LU R219, [R1+0x4ac] ;  /* 0x0004ac0001db7983 */ /* 0x000ee60000300800 */
[----:B------:R-:W-:-:S07]  /*388b0*/  F2FP.SATFINITE.E4M3.F32.PACK_AB_MERGE_C R14, RZ, R14, RZ ;  /* 0x0000000eff0e723e */ /* 0x000fce00048070ff */
        /* <DEDUP_REMOVED lines=9> */
[----:B------:R-:W-:-:S04]  /*38950*/  @!P0 IADD3 R192, P2, P5, R3, R12, R9 ;  /* 0x0000000c03c08210 */ /* 0x000fc80007d5e009 */
[----:B------:R-:W-:Y:S02]  /*38960*/  @!P0 IADD3.X R196, R4, R29, R8, P2, P5 ;  /* 0x0000001d04c48210 */ /* 0x000fe400017ea408 */
[----:B------:R-:W-:Y:S02]  /*38970*/  ISETP.LT.OR P5, PT, R27, 0x92, !P1 ;  /* 0x000000921b00780c */ /* 0x000fe40004fa1670 */
[----:B------:R-:W-:-:S04]  /*38980*/  @P0 LOP3.LUT R0, R0, 0x800000, RZ, 0xfc, !PT ;  /* 0x0080000000000812 */ /* 0x000fc800078efcff */
[----:B------:R-:W-:-:S07]  /*38990*/  LOP3.LUT R0, R0, 0xffbfffff, RZ, 0xc0, !PT ;  /* 0xffbfffff00007812 */ /* 0x000fce00078ec0ff */
[----:B------:R-:W-:Y:S02]  /*389a0*/  @!P5 IADD3 R193, P2, P4, R3, R12, R9 ;  /* 0x0000000c03c1d210 */ /* 0x000fe40007c5e009 */
[----:B------:R-:W-:Y:S02]  /*389b0*/  @P5 LOP3.LUT R0, R0, 0x400000, RZ, 0xfc, !PT ;  /* 0x0040000000005812 */ /* 0x000fe400078efcff */
[----:B------:R-:W-:Y:S02]  /*389c0*/  @!P5 IADD3.X R197, R4, R29, R8, P2, P4 ;  /* 0x0000001d04c5d210 */ /* 0x000fe400017e8408 */
[----:B------:R-:W-:Y:S02]  /*389d0*/  ISETP.LT.OR P5, PT, R27, 0x99, !P1 ;  /* 0x000000991b00780c */ /* 0x000fe40004fa1670 */
[----:B------:R-:W-:-:S11]  /*389e0*/  LOP3.LUT R0, R0, 0xffefffff, RZ, 0xc0, !PT ;  /* 0xffefffff00007812 */ /* 0x000fd600078ec0ff */
[----:B------:R-:W-:Y:S02]  /*389f0*/  @!P5 IADD3 R190, P2, P4, R3, R12, R9 ;  /* 0x0000000c03bed210 */ /* 0x000fe40007c5e009 */
[----:B------:R-:W-:Y:S02]  /*38a00*/  @P5 LOP3.LUT R0, R0, 0x100000, RZ, 0xfc, !PT ;  /* 0x0010000000005812 */ /* 0x000fe400078efcff */
[----:B------:R-:W-:Y:S02]  /*38a10*/  @!P5 IADD3.X R191, R4, R29, R8, P2, P4 ;  /* 0x0000001d04bfd210 */ /* 0x000fe400017e8408 */
[----:B------:R-:W-:Y:S02]  /*38a20*/  ISETP.LT.OR P5, PT, R27, 0x9a, !P1 ;  /* 0x0000009a1b00780c */ /* 0x000fe40004fa1670 */
[C---:B------:R-:W-:Y:S02]  /*38a30*/  LOP3.LUT P0, RZ, R13.reuse, 0x100, RZ, 0xc0, !PT ;  /* 0x000001000dff7812 */ /* 0x040fe4000780c0ff */
[----:B------:R-:W-:-:S09]  /*38a40*/  LOP3.LUT R13, R13, 0xfffffffe, RZ, 0xc0, !PT ;  /* 0xfffffffe0d0d7812 */ /* 0x000fd200078ec0ff */
[----:B------:R-:W-:Y:S02]  /*38a50*/  @!P5 IADD3 R200, P2, P4, R3, R12, R9 ;  /* 0x0000000c03c8d210 */ /* 0x000fe40007c5e009 */
[----:B------:R-:W-:Y:S02]  /*38a60*/  @P5 LOP3.LUT R13, R13, 0x1, RZ, 0xfc, !PT ;  /* 0x000000010d0d5812 */ /* 0x000fe400078efcff */
[----:B------:R-:W-:Y:S02]  /*38a70*/  @!P5 IADD3.X R201, R4, R29, R8, P2, P4 ;  /* 0x0000001d04c9d210 */ /* 0x000fe400017e8408 */
[----:B------:R-:W-:Y:S02]  /*38a80*/  LOP3.LUT P5, RZ, R5, 0x1000000, RZ, 0xc0, !PT ;  /* 0x0100000005ff7812 */ /* 0x000fe400078ac0ff */
[----:B------:R-:W-:Y:S02]  /*38a90*/  LOP3.LUT R13, R13, 0xffffff7f, RZ, 0xc0, !PT ;  /* 0xffffff7f0d0d7812 */ /* 0x000fe400078ec0ff */
[----:B------:R-:W-:-:S09]  /*38aa0*/  F2FP.SATFINITE.E4M3.F32.PACK_AB_MERGE_C R14, RZ, R14, RZ ;  /* 0x0000000eff0e723e */ /* 0x000fd200048070ff */
[----:B------:R-:W-:Y:S02]  /*38ab0*/  @P5 LOP3.LUT R13, R13, 0x80, RZ, 0xfc, !PT ;  /* 0x000000800d0d5812 */ /* 0x000fe400078efcff */
[----:B------:R-:W-:Y:S01]  /*38ac0*/  ISETP.LT.OR P5, PT, R27, 0x71, !P1 ;  /* 0x000000711b00780c */ /* 0x000fe20004fa1670 */
[----:B------:R0:W-:-:S12]  /*38ad0*/  @!P3 STG.E.U8 desc[UR46][R176.64+0x71], R14 ;  /* 0x0000710eb000b986 */ /* 0x0001d8000c10112e */
[----:B0-----:R-:W0:Y:S01]  /*38ae0*/  @!P5 LDC.64 R14, c[0x0][0x5c0] ;  /* 0x00017000ff0edb82 */ /* 0x001e220000000a00 */
[----:B---3--:R-:W-:Y:S02]  /*38af0*/  FMUL R16, R219, UR41 ;  /* 0x00000029db107c20 */ /* 0x008fe40008400000 */
[----:B------:R-:W3:Y:S01]  /*38b00*/  LDL.LU R219, [R1+0x4b8] ;  /* 0x0004b80001db7983 */ /* 0x000ee20000300800 */
[----:B0-----:R-:W-:Y:S02]  /*38b10*/  @!P5 IADD3 R14, P2, R73, R14, RZ ;  /* 0x0000000e490ed210 */ /* 0x001fe40007f5e0ff */
[----:B------:R-:W-:-:S03]  /*38b20*/  F2FP.SATFINITE.E4M3.F32.PACK_AB_MERGE_C R16, RZ, R16, RZ ;  /* 0x00000010ff10723e */ /* 0x000fc600048070ff */
[----:B------:R-:W-:-:S05]  /*38b30*/  @!P5 IMAD.X R15, R79, 0x1, R15, P2 ;  /* 0x000000014f0fd824 */ /* 0x000fca00010e060f */
[----:B------:R2:W-:Y:S02]  /*38b40*/  @!P5 STG.E.U8 desc[UR46][R14.64+0x70], R16 ;  /* 0x000070100e00d986 */ /* 0x0005e4000c10112e */
[----:B--2---:R-:W-:Y:S02]  /*38b50*/  FMUL R16, R218, UR41 ;  /* 0x00000029da107c20 */ /* 0x004fe40008400000 */
[----:B------:R-:W2:Y:S01]  /*38b60*/  LDL.LU R218, [R1+0x4bc] ;  /* 0x0004bc0001da7983 */ /* 0x000ea20000300800 */
[C---:B------:R-:W-:Y:S02]  /*38b70*/  ISETP.LT.OR P3, PT, R27.reuse, 0xa1, !P0 ;  /* 0x000000a11b00780c */ /* 0x040fe40004761670 */
[----:B------:R-:W-:Y:S01]  /*38b80*/  ISETP.LT.OR P5, PT, R27, 0xa2, !P0 ;  /* 0x000000a21b00780c */ /* 0x000fe200047a1670 */
[----:B------:R-:W2:Y:S10]  /*38b90*/  LDL.LU R221, [R1+0x4c0] ;  /* 0x0004c00001dd7983 */ /* 0x000eb40000300800 */
[----:B------:R-:W-:-:S04]  /*38ba0*/  @!P3 IADD3 R105, P4, P6, R3, R12, R7 ;  /* 0x0000000c0369b210 */ /* 0x000fc80007e9e007 */
[----:B------:R-:W-:Y:S02]  /*38bb0*/  @!P3 IADD3.X R108, R4, R29, R6, P4, P6 ;  /* 0x0000001d046cb210 */ /* 0x000fe400027ec406 */
[----:B------:R-:W-:Y:S02]  /*38bc0*/  ISETP.LT.OR P6, PT, R27, 0x72, !P1 ;  /* 0x000000721b00780c */ /* 0x000fe40004fc1670 */
[----:B------:R-:W-:-:S11]  /*38bd0*/  LOP3.LUT R2, R2, 0xffffffdf, RZ, 0xc0, !PT ;  /* 0xffffffdf02027812 */ /* 0x000fd600078ec0ff */
[----:B------:R-:W0:Y:S01]  /*38be0*/  @!P6 LDC.64 R14, c[0x0][0x5c0] ;  /* 0x00017000ff0eeb82 */ /* 0x000e220000000a00 */
[----:B------:R-:W-:Y:S02]  /*38bf0*/  @P3 LOP3.LUT R2, R2, 0x20, RZ, 0xfc, !PT ;  /* 0x0000002002023812 */ /* 0x000fe400078efcff */
[----:B------:R-:W-:Y:S02]  /*38c00*/  @!P5 IADD3 R237, P2, P4, R3, R12, R7 ;  /* 0x0000000c03edd210 */ /* 0x000fe40007c5e007 */
[----:B------:R-:W-:Y:S02]  /*38c10*/  LOP3.LUT R2, R2, 0xfffffffb, RZ, 0xc0, !PT ;  /* 0xfffffffb02027812 */ /* 0x000fe400078ec0ff */
[----:B------:R-:W-:Y:S02]  /*38c20*/  @!P5 IADD3.X R109, R4, R29, R6, P2, P4 ;  /* 0x0000001d046dd210 */ /* 0x000fe400017e8406 */
[----:B------:R-:W-:Y:S02]  /*38c30*/  @P5 LOP3.LUT R2, R2, 0x4, RZ, 0xfc, !PT ;  /* 0x0000000402025812 */ /* 0x000fe400078efcff */
[----:B------:R-:W-:-:S02]  /*38c40*/  ISETP.LT.OR P5, PT, R27, 0xa9, !P0 ;  /* 0x000000a91b00780c */ /* 0x000fc400047a1670 */
[----:B------:R-:W-:Y:S02]  /*38c50*/  LOP3.LUT R0, R0, 0xbfffffff, RZ, 0xc0, !PT ;  /* 0xbfffffff00007812 */ /* 0x000fe400078ec0ff */
[----:B------:R-:W-:Y:S02]  /*38c60*/  F2FP.SATFINITE.E4M3.F32.PACK_AB_MERGE_C R16, RZ, R16, RZ ;  /* 0x00000010ff10723e */ /* 0x000fe400048070ff */
[----:B0-----:R-:W-:-:S05]  /*38c70*/  @!P6 IADD3 R14, P2, R87, R14, RZ ;  /* 0x0000000e570ee210 */ /* 0x001fca0007f5e0ff */
[----:B------:R-:W-:Y:S02]  /*38c80*/  @!P6 IMAD.X R15, R93, 0x1, R15, P2 ;  /* 0x000000015d0fe824 */ /* 0x000fe400010e060f */
[----:B------:R-:W-:Y:S02]  /*38c90*/  @!P5 IADD3 R236, P2, P4, R3, R12, R7 ;  /* 0x0000000c03ecd210 */ /* 0x000fe40007c5e007 */
[----:B------:R-:W-:Y:S02]  /*38ca0*/  @P5 LOP3.LUT R0, R0, 0x40000000, RZ, 0xfc, !PT ;  /* 0x4000000000005812 */ /* 0x000fe400078efcff */
[----:B------:R-:W-:Y:S02]  /*38cb0*/  @!P5 IADD3.X R107, R4, R29, R6, P2, P4 ;  /* 0x0000001d046bd210 */ /* 0x000fe400017e8406 */
[----:B------:R-:W-:Y:S01]  /*38cc0*/  LOP3.LUT P5, RZ, R13, 0x80, RZ, 0xc0, !PT ;  /* 0x000000800dff7812 */ /* 0x000fe200078ac0ff */
[----:B------:R4:W-:Y:S02]  /*38cd0*/  @!P6 STG.E.U8 desc[UR46][R14.64+0x71], R16 ;  /* 0x000071100e00e986 */ /* 0x0009e4000c10112e */
[----:B----4-:R-:W-:-:S05]  /*38ce0*/  FMUL R14, R220, UR41 ;  /* 0x00000029dc0e7c20 */ /* 0x010fca0008400000 */
[----:B------:R-:W-:-:S05]  /*38cf0*/  F2FP.SATFINITE.E4M3.F32.PACK_AB_MERGE_C R14, RZ, R14, RZ ;  /* 0x0000000eff0e723e */ /* 0x000fca00048070ff */
[----:B------:R3:W-:Y:S02]  /*38d00*/  @!P5 STG.E.U8 desc[UR46][R168.64+0x78], R14 ;  /* 0x0000780ea800d986 */ /* 0x0007e4000c10112e */
[----:B---3--:R-:W-:Y:S02]  /*38d10*/  FMUL R14, R219, UR41 ;  /* 0x00000029db0e7c20 */ /* 0x008fe40008400000 */
[----:B------:R-:W3:Y:S01]  /*38d20*/  LDL.LU R219, [R1+0x4c4] ;  /* 0x0004c40001db7983 */ /* 0x000ee20000300800 */
[C---:B------:R-:W-:Y:S02]  /*38d30*/  ISETP.LT.OR P6, PT, R27.reuse, 0xaa, !P0 ;  /* 0x000000aa1b00780c */ /* 0x040fe400047c1670 */
[----:B------:R-:W-:Y:S01]  /*38d40*/  ISETP.LT.OR P5, PT, R27, 0xb1, !P0 ;  /* 0x000000b11b00780c */ /* 0x000fe200047a1670 */
[----:B--2---:R-:W-:Y:S02]  /*38d50*/  FMUL R16, R218, UR41 ;  /* 0x00000029da107c20 */ /* 0x004fe40008400000 */
[----:B------:R-:W2:Y:S01]  /*38d60*/  LDL.LU R218, [R1+0x4c8] ;  /* 0x0004c80001da7983 */ /* 0x000ea20000300800 */
[----:B------:R-:W-:-:S07]  /*38d70*/  LOP3.LUT R0, R0, 0xefffffff, RZ, 0xc0, !PT ;  /* 0xefffffff00007812 */ /* 0x000fce00078ec0ff */
[CCC-:B------:R-:W-:Y:S01]  /*38d80*/  @!P6 IADD3 R234, P2, P4, R3.reuse, R12.reuse, R7.reuse ;  /* 0x0000000c03eae210 */ /* 0x1c0fe20007c5e007 */
[----:B------:R-:W4:Y:S01]  /*38d90*/  LDL.LU R220, [R1+0x4cc] ;  /* 0x0004cc0001dc7983 */ /* 0x000f220000300800 */
[----:B------:R-:W-:Y:S02]  /*38da0*/  @P6 LOP3.LUT R0, R0, 0x10000000, RZ, 0xfc, !PT ;  /* 0x1000000000006812 */ /* 0x000fe400078efcff */
[----:B------:R-:W-:Y:S02]  /*38db0*/  @!P6 IADD3.X R103, R4, R29, R6, P2, P4 ;  /* 0x0000001d0467e210 */ /* 0x000fe400017e8406 */
[----:B------:R-:W-:Y:S02]  /*38dc0*/  LOP3.LUT R0, R0, 0xf7ffffff, RZ, 0xc0, !PT ;  /* 0xf7ffffff00007812 */ /* 0x000fe400078ec0ff */
[----:B------:R-:W-:Y:S02]  /*38dd0*/  @!P5 IADD3 R232, P2, P4, R3, R12, R7 ;  /* 0x0000000c03e8d210 */ /* 0x000fe40007c5e007 */
[----:B------:R-:W-:-:S02]  /*38de0*/  @P5 LOP3.LUT R0, R0, 0x8000000, RZ, 0xfc, !PT ;  /* 0x0800000000005812 */ /* 0x000fc400078efcff */
[----:B------:R-:W-:Y:S02]  /*38df0*/  @!P5 IADD3.X R235, R4, R29, R6, P2, P4 ;  /* 0x0000001d04ebd210 */ /* 0x000fe400017e8406 */
[----:B------:R-:W-:Y:S02]  /*38e00*/  ISETP.LT.OR P5, PT, R27, 0xb2, !P0 ;  /* 0x000000b21b00780c */ /* 0x000fe400047a1670 */
[----:B------:R-:W-:Y:S02]  /*38e10*/  LOP3.LUT R0, R0, 0xfdffffff, RZ, 0xc0, !PT ;  /* 0xfdffffff00007812 */ /* 0x000fe400078ec0ff */
[----:B------:R-:W-:-:S09]  /*38e20*/  LOP3.LUT P3, RZ, R5, 0x2000000, RZ, 0xc0, !PT ;  /* 0x0200000005ff7812 */ /* 0x000fd2000786c0ff */
[----:B------:R-:W-:Y:S02]  /*38e30*/  @!P5 IADD3 R101, P2, P4, R3, R12, R7 ;  /* 0x0000000c0365d210 */ /* 0x000fe40007c5e007 */
[----:B------:R-:W-:Y:S02]  /*38e40*/  @P5 LOP3.LUT R0, R0, 0x2000000, RZ, 0xfc, !PT ;  /* 0x0200000000005812 */ /* 0x000fe400078efcff */
[----:B------:R-:W-:Y:S02]  /*38e50*/  @!P5 IADD3.X R99, R4, R29, R6, P2, P4 ;  /* 0x0000001d0463d210 */ /* 0x000fe400017e8406 */
[----:B------:R-:W-:Y:S02]  /*38e60*/  ISETP.LT.OR P5, PT, R27, 0x79, !P1 ;  /* 0x000000791b00780c */ /* 0x000fe40004fa1670 */
[----:B------:R-:W-:-:S05]  /*38e70*/  F2FP.SATFINITE.E4M3.F32.PACK_AB_MERGE_C R14, RZ, R14, RZ ;  /* 0x0000000eff0e723e */ /* 0x000fca00048070ff */
[----:B------:R0:W-:Y:S01]  /*38e80*/  @!P3 STG.E.U8 desc[UR46][R150.64+0x79], R14 ;  /* 0x0000790e9600b986 */ /* 0x0001e2000c10112e */
[----:B------:R-:W-:-:S05]  /*38e90*/  ISETP.LT.OR P3, PT, R27, 0xb9, !P0 ;  /* 0x000000b91b00780c */ /* 0x000fca0004761670 */
[----:B0-----:R-:W0:Y:S01]  /*38ea0*/  @!P5 LDC.64 R14, c[0x0][0x5c0] ;  /* 0x00017000ff0edb82 */ /* 0x001e220000000a00 */
[----:B------:R-:W-:-:S07]  /*38eb0*/  LOP3.LUT R0, R0, 0xfeffffff, RZ, 0xc0, !PT ;  /* 0xfeffffff00007812 */ /* 0x000fce00078ec0ff */
[----:B------:R-:W-:Y:S02]  /*38ec0*/  @!P3 IADD3 R233, P4, P6, R3, R12, R7 ;  /* 0x0000000c03e9b210 */ /* 0x000fe40007e9e007 */
[----:B------:R-:W-:Y:S02]  /*38ed0*/  @P3 LOP3.LUT R0, R0, 0x1000000, RZ, 0xfc, !PT ;  /* 0x0100000000003812 */ /* 0x000fe400078efcff */
[----:B------:R-:W-:Y:S02]  /*38ee0*/  @!P3 IADD3.X R11, R4, R29, R6, P4, P6 ;  /* 0x0000001d040bb210 */ /* 0x000fe400027ec406 */
[----:B------:R-:W-:Y:S02]  /*38ef0*/  LOP3.LUT P3, RZ, R13, 0x40, RZ, 0xc0, !PT ;  /* 0x000000400dff7812 */ /* 0x000fe4000786c0ff */
[----:B------:R-:W-:Y:S02]  /*38f00*/  F2FP.SATFINITE.E4M3.F32.PACK_AB_MERGE_C R16, RZ, R16, RZ ;  /* 0x00000010ff10723e */ /* 0x000fe400048070ff */
[----:B0-----:R-:W-:-:S05]  /*38f10*/  @!P5 IADD3 R14, P2, R86, R14, RZ ;  /* 0x0000000e560ed210 */ /* 0x001fca0007f5e0ff */
[----:B------:R-:W-:-:S05]  /*38f20*/  @!P5 IMAD.X R15, R92, 0x1, R15, P2 ;  /* 0x000000015c0fd824 */ /* 0x000fca00010e060f */
[----:B------:R0:W-:Y:S01]  /*38f30*/  @!P5 STG.E.U8 desc[UR46][R14.64+0x78], R16 ;  /* 0x000078100e00d986 */ /* 0x0001e2000c10112e */
[----:B------:R-:W-:Y:S01]  /*38f40*/  ISETP.LT.OR P5, PT, R27, 0xba, !P0 ;  /* 0x000000ba1b00780c */ /* 0x000fe200047a1670 */
[----:B0-----:R-:W0:Y:S01]  /*38f50*/  @!P3 LDC.64 R14, c[0x0][0x5c0] ;  /* 0x00017000ff0ebb82 */ /* 0x001e220000000a00 */
[----:B------:R-:W-:-:S11]  /*38f60*/  LOP3.LUT R0, R0, 0xffdfffff, RZ, 0xc0, !PT ;  /* 0xffdfffff00007812 */ /* 0x000fd600078ec0ff */
[----:B------:R-:W-:Y:S02]  /*38f70*/  @!P5 IADD3 R229, P2, P4, R3, R12, R7 ;  /* 0x0000000c03e5d210 */ /* 0x000fe40007c5e007 */
[----:B------:R-:W-:Y:S02]  /*38f80*/  @P5 LOP3.LUT R0, R0, 0x200000, RZ, 0xfc, !PT ;  /* 0x0020000000005812 */ /* 0x000fe400078efcff */
[----:B------:R-:W-:Y:S02]  /*38f90*/  @!P5 IADD3.X R231, R4, R29, R6, P2, P4 ;  /* 0x0000001d04e7d210 */ /* 0x000fe400017e8406 */
[----:B------:R-:W-:Y:S02]  /*38fa0*/  ISETP.LT.OR P5, PT, R27, 0xa1, !P1 ;  /* 0x000000a11b00780c */ /* 0x000fe40004fa1670 */
[----:B------:R-:W-:Y:S02]  /*38fb0*/  ISETP.GE.AND P6, PT, R26, 0x1, PT ;  /* 0x000000011a00780c */ /* 0x000fe40003fc6270 */
[----:B0-----:R-:W-:-:S05]  /*38fc0*/  @!P3 IADD3 R14, P2, R65, R14, RZ ;  /* 0x0000000e410eb210 */ /* 0x001fca0007f5e0ff */
[----:B------:R-:W-:-:S04]  /*38fd0*/  @!P3 IMAD.X R15, R81, 0x1, R15, P2 ;  /* 0x00000001510fb824 */ /* 0x000fc800010e060f */
[----:B------:R-:W-:Y:S01]  /*38fe0*/  @!P5 IADD3 R228, P2, P4, R3, R12, R9 ;  /* 0x0000000c03e4d210 */ /* 0x000fe20007c5e009 */
[----:B------:R-:W-:-:S03]  /*38ff0*/  FMUL R16, R221, UR41 ;  /* 0x00000029dd107c20 */ /* 0x000fc60008400000 */
[----:B------:R-:W-:Y:S02]  /*39000*/  @!P5 IADD3.X R230, R4, R29, R8, P2, P4 ;  /* 0x0000001d04e6d210 */ /* 0x000fe400017e8408 */
[----:B------:R-:W-:Y:S02]  /*39010*/  ISETP.LT.OR P2, PT, R27, 0x81, !P6 ;  /* 0x000000811b00780c */ /* 0x000fe40007741670 */
[----:B------:R-:W-:-:S05]  /*39020*/  F2FP.SATFINITE.E4M3.F32.PACK_AB_MERGE_C R16, RZ, R16, RZ ;  /* 0x00000010ff10723e */ /* 0x000fca00048070ff */
[----:B------:R0:W-:Y:S06]  /*39030*/  @!P3 STG.E.U8 desc[UR46][R14.64+0x79], R16 ;  /* 0x000079100e00b986 */ /* 0x0001ec000c10112e */
[----:B0-----:R-:W0:Y:S01]  /*39040*/  @!P2 LDC.64 R14, c[0x0][0x5c0] ;  /* 0x00017000ff0eab82 */ /* 0x001e220000000a00 */
[----:B---3--:R-:W-:Y:S02]  /*39050*/  FMUL R16, R219, UR41 ;  /* 0x00000029db107c20 */ /* 0x008fe40008400000 */
[----:B------:R-:W3:Y:S03]  /*39060*/  LDL.LU R219, [R1+0x4d0] ;  /* 0x0004d00001db7983 */ /* 0x000ee60000300800 */
[----:B------:R-:W-:-:S02]  /*39070*/  F2FP.SATFINITE.E4M3.F32.PACK_AB_MERGE_C R16, RZ, R16, RZ ;  /* 0x00000010ff10723e */ /* 0x000fc400048070ff */
[----:B0-----:R-:W-:-:S05]  /*39080*/  @!P2 IADD3 R14, P3, R12, R14, RZ ;  /* 0x0000000e0c0ea210 */ /* 0x001fca0007f7e0ff */
[----:B------:R-:W-:-:S05]  /*39090*/  @!P2 IMAD.X R15, R29, 0x1, R15, P3 ;  /* 0x000000011d0fa824 */ /* 0x000fca00018e060f */
[----:B------:R2:W-:Y:S02]  /*390a0*/  @!P2 STG.E.U8 desc[UR46][R14.64+0x80], R16 ;  /* 0x000080100e00a986 */ /* 0x0005e4000c10112e */
[----:B--2---:R-:W-:Y:S02]  /*390b0*/  FMUL R16, R218, UR41 ;  /* 0x00000029da107c20 */ /* 0x004fe40008400000 */
[----:B------:R-:W2:Y:S04]  /*390c0*/  LDL.LU R218, [R1+0x4d4] ;  /* 0x0004d40001da7983 */ /* 0x000ea80000300800 */
[----:B------:R-:W2:Y:S04]  /*390d0*/  LDL.LU R146, [R1+0x4d8] ;  /* 0x0004d80001927983 */ /* 0x000ea80000300800 */
[----:B------:R-:W2:Y:S04]  /*390e0*/  LDL.LU R148, [R1+0x4dc] ;  /* 0x0004dc0001947983 */ /* 0x000ea80000300800 */
[----:B------:R-:W2:Y:S04]  /*390f0*/  LDL.LU R78, [R1+0x4e0] ;  /* 0x0004e000014e7983 */ /* 0x000ea80000300800 */
[----:B------:R-:W2:Y:S01]  /*39100*/  LDL.LU R77, [R1+0x4e4] ;  /* 0x0004e400014d7983 */ /* 0x000ea20000300800 */
[----:B------:R-:W-:-:S13]  /*39110*/  ISETP.LT.OR P4, PT, R27, 0xa2, !P1 ;  /* 0x000000a21b00780c */ /* 0x000fda0004f81670 */
[----:B------:R-:W-:-:S04]  /*39120*/  @!P4 IADD3 R225, P2, P3, R3, R12, R9 ;  /* 0x0000000c03e1c210 */ /* 0x000fc80007b5e009 */
[----:B------:R-:W-:Y:S02]  /*39130*/  @!P4 IADD3.X R227, R4, R29, R8, P2, P3 ;  /* 0x0000001d04e3c210 */ /* 0x000fe400017e6408 */
[----:B------:R-:W-:-:S13]  /*39140*/  ISETP.LT.OR P2, PT, R27, 0x82, !P6 ;  /* 0x000000821b00780c */ /* 0x000fda0007741670 */
[----:B------:R-:W0:Y:S01]  /*39150*/  @!P2 LDC.64 R14, c[0x0][0x5c0] ;  /* 0x00017000ff0eab82 */ /* 0x000e220000000a00 */
[----:B------:R-:W-:Y:S02]  /*39160*/  LOP3.LUT R13, R13, 0xffffffdf, RZ, 0xc0, !PT ;  /* 0xffffffdf0d0d7812 */ /* 0x000fe400078ec0ff */
[----:B------:R-:W-:Y:S02]  /*39170*/  LOP3.LUT R0, R0, 0xfffbffff, RZ, 0xc0, !PT ;  /* 0xfffbffff00007812 */ /* 0x000fe400078ec0ff */
[----:B------:R-:W-:Y:S02]  /*39180*/  F2FP.SATFINITE.E4M3.F32.PACK_AB_MERGE_C R16, RZ, R16, RZ ;  /* 0x00000010ff10723e */ /* 0x000fe400048070ff */
[----:B------:R-:W-:Y:S02]  /*39190*/  @P0 LOP3.LUT R13, R13, 0x20, RZ, 0xfc, !PT ;  /* 0x000000200d0d0812 */ /* 0x000fe400078efcff */
[----:B------:R-:W-:Y:S02]  /*391a0*/  LOP3.LUT P0, RZ, R10, 0x4, RZ, 0xc0, !PT ;  /* 0x000000040aff7812 */ /* 0x000fe4000780c0ff */
[----:B------:R-:W-:-:S02]  /*391b0*/  @P5 LOP3.LUT R0, R0, 0x40000, RZ, 0xfc, !PT ;  /* 0x0004000000005812 */ /* 0x000fc400078efcff */
[----:B0-----:R-:W-:-:S05]  /*391c0*/  @!P2 IADD3 R14, P3, R12, R14, RZ ;  /* 0x0000000e0c0ea210 */ /* 0x001fca0007f7e0ff */
[----:B------:R-:W-:Y:S01]  /*391d0*/  @!P2 IMAD.X R15, R29, 0x1, R15, P3 ;  /* 0x000000011d0fa824 */ /* 0x000fe200018e060f */
[----:B------:R-:W-:-:S04]  /*391e0*/  LOP3.LUT R0, R0, 0xfffffffd, RZ, 0xc0, !PT ;  /* 0xfffffffd00007812 */ /* 0x000fc800078ec0ff */
[----:B------:R4:W-:Y:S01]  /*391f0*/  @!P2 STG.E.U8 desc[UR46][R14.64+0x81], R16 ;  /* 0x000081100e00a986 */ /* 0x0009e2000c10112e */
[----:B------:R-:W-:Y:S02]  /*39200*/  @P4 LOP3.LUT R0, R0, 0x2, RZ, 0xfc, !PT ;  /* 0x0000000200004812 */ /* 0x000fe400078efcff */
[----:B------:R-:W-:Y:S01]  /*39210*/  ISETP.LT.OR P4, PT, R27, 0xa9, !P1 ;  /* 0x000000a91b00780c */ /* 0x000fe20004f81670 */
[----:B----4-:R-:W-:-:S05]  /*39220*/  FMUL R14, R220, UR41 ;  /* 0x00000029dc0e7c20 */ /* 0x010fca0008400000 */
[----:B------:R-:W-:-:S05]  /*39230*/  F2FP.SATFINITE.E4M3.F32.PACK_AB_MERGE_C R14, RZ, R14, RZ ;  /* 0x0000000eff0e723e */ /* 0x000fca00048070ff */
[----:B------:R3:W-:Y:S01]  /*39240*/  @!P0 STG.E.U8 desc[UR46][R174.64+0x80], R14 ;  /* 0x0000800eae008986 */ /* 0x0007e2000c10112e */
[----:B------:R-:W-:Y:S02]  /*39250*/  ISETP.LT.OR P0, PT, R27, 0xaa, !P1 ;  /* 0x000000aa1b00780c */ /* 0x000fe40004f01670 */
        /* <DEDUP_REMOVED lines=8> */
[----:B------:R-:W-:Y:S02]  /*392e0*/  ISETP.LT.OR P0, PT, R27, 0xb1, !P1 ;  /* 0x000000b11b00780c */ /* 0x000fe40004f01670 */
[----:B------:R-:W-:-:S11]  /*392f0*/  LOP3.LUT P5, RZ, R10, 0x8, RZ, 0xc0, !PT ;  /* 0x000000080aff7812 */ /* 0x000fd600078ac0ff */
[----:B------:R-:W-:-:S04]  /*39300*/  @!P0 IADD3 R224, P2, P3, R3, R12, R9 ;  /* 0x0000000c03e08210 */ /* 0x000fc80007b5e009 */
[----:B------:R-:W-:Y:S02]  /*39310*/  @!P0 IADD3.X R226, R4, R29, R8, P2, P3 ;  /* 0x0000001d04e28210 */ /* 0x000fe400017e6408 */
[----:B------:R-:W-:Y:S01]  /*39320*/  ISETP.LT.OR P2, PT, R27, 0x89, !P6 ;  /* 0x000000891b00780c */ /* 0x000fe20007741670 */
[----:B---3--:R-:W-:-:S05]  /*39330*/  FMUL R14, R219, UR41 ;  /* 0x00000029db0e7c20 */ /* 0x008fca0008400000 */
[----:B------:R-:W-:-:S05]  /*39340*/  F2FP.SATFINITE.E4M3.F32.PACK_AB_MERGE_C R14, RZ, R14, RZ ;  /* 0x0000000eff0e723e */ /* 0x000fca00048070ff */
[----:B------:R0:W-:Y:S02]  /*39350*/  @!P5 STG.E.U8 desc[UR46][R156.64+0x81], R14 ;  /* 0x0000810e9c00d986 */ /* 0x0001e4000c10112e */
[----:B0-----:R-:W0:Y:S01]  /*39360*/  @!P2 LDC.64 R14, c[0x0][0x5c0] ;  /* 0x00017000ff0eab82 */ /* 0x001e220000000a00 */
[----:B------:R-:W-:-:S04]  /*39370*/  LOP3.LUT R0, R0, 0xffffefff, RZ, 0xc0, !PT ;  /* 0xffffefff00007812 */ /* 0x000fc800078ec0ff */
[----:B------:R-:W-:Y:S02]  /*39380*/  @P0 LOP3.LUT R0, R0, 0x1000, RZ, 0xfc, !PT ;  /* 0x0000100000000812 */ /* 0x000fe400078efcff */
[----:B------:R-:W-:Y:S02]  /*39390*/  ISETP.LT.OR P0, PT, R27, 0xb2, !P1 ;  /* 0x000000b21b00780c */ /* 0x000fe40004f01670 */
[----:B0-----:R-:W-:-:S05]  /*393a0*/  @!P2 IADD3 R14, P3, R12, R14, RZ ;  /* 0x0000000e0c0ea210 */ /* 0x001fca0007f7e0ff */
[----:B------:R-:W-:Y:S02]  /*393b0*/  @!P2 IMAD.X R15, R29, 0x1, R15, P3 ;  /* 0x000000011d0fa824 */ /* 0x000fe400018e060f */
[----:B--2---:R-:W-:-:S05]  /*393c0*/  FMUL R16, R218, UR41 ;  /* 0x00000029da107c20 */ /* 0x004fca0008400000 */
[----:B------:R-:W-:-:S05]  /*393d0*/  F2FP.SATFINITE.E4M3.F32.PACK_AB_MERGE_C R16, RZ, R16, RZ ;  /* 0x00000010ff10723e */ /* 0x000fca00048070ff */
[----:B------:R0:W-:Y:S01]  /*393e0*/  @!P2 STG.E.U8 desc[UR46][R14.64+0x88], R16 ;  /* 0x000088100e00a986 */ /* 0x0001e2000c10112e */
[----:B------:R-:W-:-:S04]  /*393f0*/  @!P0 IADD3 R218, P2, P3, R3, R12, R9 ;  /* 0x0000000c03da8210 */ /* 0x000fc80007b5e009 */
[----:B------:R-:W-:Y:S02]  /*39400*/  @!P0 IADD3.X R219, R4, R29, R8, P2, P3 ;  /* 0x0000001d04db8210 */ /* 0x000fe400017e6408 */
[----:B------:R-:W-:-:S13]  /*39410*/  ISETP.LT.OR P2, PT, R27, 0x8a, !P6 ;  /* 0x0000008a1b00780c */ /* 0x000fda0007741670 */
[----:B0-----:R-:W0:Y:S01]  /*39420*/  @!P2 LDC.64 R14, c[0x0][0x5c0] ;  /* 0x00017000ff0eab82 */ /* 0x001e220000000a00 */
[----:B------:R-:W-:Y:S02]  /*39430*/  FMUL R16, R146, UR41 ;  /* 0x0000002992107c20 */ /* 0x000fe40008400000 */
[----:B------:R-:W2:Y:S03]  /*39440*/  LDL.LU R146, [R1+0x4e8] ;  /* 0x0004e80001927983 */ /* 0x000ea60000300800 */
[----:B------:R-:W-:Y:S02]  /*39450*/  F2FP.SATFINITE.E4M3.F32.PACK_AB_MERGE_C R16, RZ, R16, RZ ;  /* 0x00000010ff10723e */ /* 0x000fe400048070ff */
[----:B0-----:R-:W-:-:S05]  /*39460*/  @!P2 IADD3 R14, P3, R12, R14, RZ ;  /* 0x0000000e0c0ea210 */ /* 0x001fca0007f7e0ff */
[----:B------:R-:W-:-:S05]  /*39470*/  @!P2 IMAD.X R15, R29, 0x1, R15, P3 ;  /* 0x000000011d0fa824 */ /* 0x000fca00018e060f */
[----:B------:R0:W-:Y:S02]  /*39480*/  @!P2 STG.E.U8 desc[UR46][R14.64+0x89], R16 ;  /* 0x000089100e00a986 */ /* 0x0001e4000c10112e */
[----:B0-----:R-:W-:Y:S02]  /*39490*/  FMUL R14, R148, UR41 ;  /* 0x00000029940e7c20 */ /* 0x001fe40008400000 */
[----:B------:R-:W3:Y:S01]  /*394a0*/  LDL.LU R148, [R1+0x4ec] ;  /* 0x0004ec0001947983 */ /* 0x000ee20000300800 */
[----:B------:R-:W-:-:S03]  /*394b0*/  FMUL R16, R77, UR41 ;  /* 0x000000294d107c20 */ /* 0x000fc60008400000 */
[----:B------:R-:W4:Y:S04]  /*394c0*/  LDL.LU R77, [R1+0x4f0] ;  /* 0x0004f000014d7983 */ /* 0x000f280000300800 */
[----:B------:R-:W4:Y:S01]  /*394d0*/  LDL.LU R76, [R1+0x4f4] ;  /* 0x0004f400014c7983 */ /* 0x000f220000300800 */
[----:B------:R-:W-:-:S04]  /*394e0*/  LOP3.LUT R0, R0, 0xfffffbff, RZ, 0xc0, !PT ;  /* 0xfffffbff00007812 */ /* 0x000fc800078ec0ff */
[----:B------:R-:W-:Y:S02]  /*394f0*/  @P0 LOP3.LUT R0, R0, 0x400, RZ, 0xfc, !PT ;  /* 0x0000040000000812 */ /* 0x000fe400078efcff */
[----:B------:R-:W-:Y:S02]  /*39500*/  ISETP.LT.OR P0, PT, R27, 0xb9, !P1 ;  /* 0x000000b91b00780c */ /* 0x000fe40004f01670 */
[----:B------:R-:W-:-:S11]  /*39510*/  LOP3.LUT R0, R0, 0xfffffeff, RZ, 0xc0, !PT ;  /* 0xfffffeff00007812 */ /* 0x000fd600078ec0ff */
[----:B------:R-:W-:-:S04]  /*39520*/  @!P0 IADD3 R175, P2, P3, R3, R12, R9 ;  /* 0x0000000c03af8210 */ /* 0x000fc80007b5e009 */
[----:B------:R-:W-:Y:S02]  /*39530*/  @!P0 IADD3.X R177, R4, R29, R8, P2, P3 ;  /* 0x0000001d04b18210 */ /* 0x000fe400017e6408 */
[----:B------:R-:W-:Y:S02]  /*39540*/  ISETP.LT.OR P2, PT, R27, 0xba, !P1 ;  /* 0x000000ba1b00780c */ /* 0x000fe40004f41670 */
[----:B------:R-:W-:Y:S02]  /*39550*/  @P0 LOP3.LUT R0, R0, 0x100, RZ, 0xfc, !PT ;  /* 0x0000010000000812 */ /* 0x000fe400078efcff */
[C---:B------:R-:W-:Y:S02]  /*39560*/  LOP3.LUT P0, RZ, R13.reuse, 0x20, RZ, 0xc0, !PT ;  /* 0x000000200dff7812 */ /* 0x040fe4000780c0ff */
[----:B------:R-:W-:Y:S02]  /*39570*/  LOP3.LUT R0, R0, 0xffffffdf, RZ, 0xc0, !PT ;  /* 0xffffffdf00007812 */ /* 0x000fe400078ec0ff */
[----:B------:R-:W-:-:S05]  /*39580*/  LOP3.LUT R13, R13, 0xffffffef, RZ, 0xc0, !PT ;  /* 0xffffffef0d0d7812 */ /* 0x000fca00078ec0ff */
[----:B------:R-:W-:Y:S02]  /*39590*/  @P2 LOP3.LUT R0, R0, 0x20, RZ, 0xfc, !PT ;  /* 0x0000002000002812 */ /* 0x000fe400078efcff */
[----:B------:R-:W-:Y:S02]  /*395a0*/  @P1 LOP3.LUT R13, R13, 0x10, RZ, 0xfc, !PT ;  /* 0x000000100d0d1812 */ /* 0x000fe400078efcff */
[----:B------:R-:W-:Y:S02]  /*395b0*/  LOP3.LUT P1, RZ, R0, 0x20, RZ, 0xc0, !PT ;  /* 0x0000002000ff7812 */ /* 0x000fe4000782c0ff */
[----:B------:R-:W-:-:S11]  /*395c0*/  LOP3.LUT P4, RZ, R10, 0x80, RZ, 0xc0, !PT ;  /* 0x000000800aff7812 */ /* 0x000fd6000788c0ff */
[----:B------:R-:W-:-:S04]  /*395d0*/  @!P1 IADD3 R174, P2, P3, R3, R12, R9 ;  /* 0x0000000c03ae9210 */ /* 0x000fc80007b5e009 */
[----:B------:R-:W-:Y:S02]  /*395e0*/  @!P1 IADD3.X R176, R4, R29, R8, P2, P3 ;  /* 0x0000001d04b09210 */ /* 0x000fe400017e6408 */
[----:B------:R-:W-:Y:S02]  /*395f0*/  ISETP.LT.OR P1, PT, R27, 0xc1, !P0 ;  /* 0x000000c11b00780c */ /* 0x000fe40004721670 */
[----:B------:R-:W-:Y:S02]  /*39600*/  F2FP.SATFINITE.E4M3.F32.PACK_AB_MERGE_C R14, RZ, R14, RZ ;  /* 0x0000000eff0e723e */ /* 0x000fe400048070ff */
[----:B------:R-:W-:-:S03]  /*39610*/  LOP3.LUT P5, RZ, R10, 0x100, RZ, 0xc0, !PT ;  /* 0x000001000aff7812 */ /* 0x000fc600078ac0ff */
[----:B------:R0:W-:Y:S06]  /*39620*/  @!P4 STG.E.U8 desc[UR46][R184.64+0x88], R14 ;  /* 0x0000880eb800c986 */ /* 0x0001ec000c10112e */
[----:B------:R-:W-:-:S04]  /*39630*/  @!P1 IADD3 R169, P2, P3, R3, R12, R7 ;  /* 0x0000000c03a99210 */ /* 0x000fc80007b5e007 */
[----:B------:R-:W-:Y:S02]  /*39640*/  @!P1 IADD3.X R168, R4, R29, R6, P2, P3 ;  /* 0x0000001d04a89210 */ /* 0x000fe400017e6406 */
[----:B------:R-:W-:Y:S01]  /*39650*/  ISETP.LT.OR P2, PT, R27, 0x91, !P6 ;  /* 0x000000911b00780c */ /* 0x000fe20007741670 */
[----:B0-----:R-:W-:Y:S01]  /*39660*/  FMUL R14, R78, UR41 ;  /* 0x000000294e0e7c20 */ /* 0x001fe20008400000 */
[----:B------:R-:W-:Y:S01]  /*39670*/  LOP3.LUT R0, R0, 0xfff7ffff, RZ, 0xc0, !PT ;  /* 0xfff7ffff00007812 */ /* 0x000fe200078ec0ff */
[----:B------:R-:W4:Y:S03]  /*39680*/  LDL.LU R78, [R1+0x4f8] ;  /* 0x0004f800014e7983 */ /* 0x000f260000300800 */
[----:B------:R-:W-:-:S05]  /*39690*/  F2FP.SATFINITE.E4M3.F32.PACK_AB_MERGE_C R14, RZ, R14, RZ ;  /* 0x0000000eff0e723e */ /* 0x000fca00048070ff */
[----:B------:R0:W-:Y:S02]  /*396a0*/  @!P5 STG.E.U8 desc[UR46][R154.64+0x89], R14 ;  /* 0x0000890e9a00d986 */ /* 0x0001e4000c10112e */
[----:B0-----:R-:W0:Y:S01]  /*396b0*/  @!P2 LDC.64 R14, c[0x0][0x5c0] ;  /* 0x00017000ff0eab82 */ /* 0x001e220000000a00 */
[----:B------:R-:W-:Y:S02]  /*396c0*/  @P1 LOP3.LUT R0, R0, 0x80000, RZ, 0xfc, !PT ;  /* 0x0008000000001812 */ /* 0x000fe400078efcff */
[----:B------:R-:W-:Y:S02]  /*396d0*/  ISETP.LT.OR P1, PT, R27, 0xc2, !P0 ;  /* 0x000000c21b00780c */ /* 0x000fe40004721670 */
[----:B------:R-:W-:Y:S02]  /*396e0*/  F2FP.SATFINITE.E4M3.F32.PACK_AB_MERGE_C R16, RZ, R16, RZ ;  /* 0x00000010ff10723e */ /* 0x000fe400048070ff */
[----:B0-----:R-:W-:-:S05]  /*396f0*/  @!P2 IADD3 R14, P3, R12, R14, RZ ;  /* 0x0000000e0c0ea210 */ /* 0x001fca0007f7e0ff */
[----:B------:R-:W-:-:S05]  /*39700*/  @!P2 IMAD.X R15, R29, 0x1, R15, P3 ;  /* 0x000000011d0fa824 */ /* 0x000fca00018e060f */
[----:B------:R0:W-:Y:S01]  /*39710*/  @!P2 STG.E.U8 desc[UR46][R14.64+0x90], R16 ;  /* 0x000090100e00a986 */ /* 0x0001e2000c10112e */
[----:B------:R-:W-:-:S04]  /*39720*/  @!P1 IADD3 R157, P2, P3, R3, R12, R7 ;  /* 0x0000000c039d9210 */ /* 0x000fc80007b5e007 */
[----:B------:R-:W-:Y:S02]  /*39730*/  @!P1 IADD3.X R156, R4, R29, R6, P2, P3 ;  /* 0x0000001d049c9210 */ /* 0x000fe400017e6406 */
[----:B------:R-:W-:-:S13]  /*39740*/  ISETP.LT.OR P2, PT, R27, 0x92, !P6 ;  /* 0x000000921b00780c */ /* 0x000fda0007741670 */
[----:B0-----:R-:W0:Y:S01]  /*39750*/  @!P2 LDC.64 R14, c[0x0][0x5c0] ;  /* 0x00017000ff0eab82 */ /* 0x001e220000000a00 */
[----:B------:R-:W-:Y:S02]  /*39760*/  LOP3.LUT P4, RZ, R10, 0x400, RZ, 0xc0, !PT ;  /* 0x000004000aff7812 */ /* 0x000fe4000788c0ff */
[----:B0-----:R-:W-:-:S05]  /*39770*/  @!P2 IADD3 R14, P3, R12, R14, RZ ;  /* 0x0000000e0c0ea210 */ /* 0x001fca0007f7e0ff */
[----:B------:R-:W-:Y:S02]  /*39780*/  @!P2 IMAD.X R15, R29, 0x1, R15, P3 ;  /* 0x000000011d0fa824 */ /* 0x000fe400018e060f */
[----:B--2---:R-:W-:-:S05]  /*39790*/  FMUL R16, R146, UR41 ;  /* 0x0000002992107c20 */ /* 0x004fca0008400000 */
[----:B------:R-:W-:-:S05]  /*397a0*/  F2FP.SATFINITE.E4M3.F32.PACK_AB_MERGE_C R16, RZ, R16, RZ ;  /* 0x00000010ff10723e */ /* 0x000fca00048070ff */
[----:B------:R3:W-:Y:S02]  /*397b0*/  @!P2 STG.E.U8 desc[UR46][R14.64+0x91], R16 ;  /* 0x000091100e00a986 */ /* 0x0007e4000c10112e */
[----:B---3--:R-:W-:-:S05]  /*397c0*/  FMUL R14, R148, UR41 ;  /* 0x00000029940e7c20 */ /* 0x008fca0008400000 */
[----:B------:R-:W-:-:S05]  /*397d0*/  F2FP.SATFINITE.E4M3.F32.PACK_AB_MERGE_C R14, RZ, R14, RZ ;  /* 0x0000000eff0e723e */ /* 0x000fca00048070ff */
[----:B------:R4:W-:Y:S02]  /*397e0*/  @!P4 STG.E.U8 desc[UR46][R162.64+0x90], R14 ;  /* 0x0000900ea200c986 */ /* 0x0009e4000c10112e */
[----:B----4-:R-:W-:Y:S02]  /*397f0*/  FMUL R14, R77, UR41 ;  /* 0x000000294d0e7c20 */ /* 0x010fe40008400000 */
[----:B------:R-:W2:Y:S01]  /*39800*/  LDL.LU R77, [R1+0x4fc] ;  /* 0x0004fc00014d7983 */ /* 0x000ea20000300800 */
[----:B------:R-:W-:-:S03]  /*39810*/  FMUL R16, R76, UR41 ;  /* 0x000000294c107c20 */ /* 0x000fc60008400000 */
[----:B------:R-:W3:Y:S04]  /*39820*/  LDL.LU R76, [R1+0x500] ;  /* 0x00050000014c7983 */ /* 0x000ee80000300800 */
[----:B------:R-:W4:Y:S04]  /*39830*/  LDL.LU R70, [R1+0x504] ;  /* 0x0005040001467983 */ /* 0x000f280000300800 */
[----:B------:R-:W4:Y:S04]  /*39840*/  LDL.LU R64, [R1+0x508] ;  /* 0x0005080001407983 */ /* 0x000f280000300800 */
[----:B------:R-:W4:Y:S01]  /*39850*/  LDL.LU R17, [R1+0x50c] ;  /* 0x00050c0001117983 */ /* 0x000f220000300800 */
[----:B------:R-:W-:-:S03]  /*39860*/  LOP3.LUT R0, R0, 0xfffdffff, RZ, 0xc0, !PT ;  /* 0xfffdffff00007812 */ /* 0x000fc600078ec0ff */
[----:B------:R-:W4:Y:S01]  /*39870*/  LDL.LU R81, [R1+0x510] ;  /* 0x0005100001517983 */ /* 0x000f220000300800 */
[----:B------:R-:W-:Y:S02]  /*39880*/  @P1 LOP3.LUT R0, R0, 0x20000, RZ, 0xfc, !PT ;  /* 0x0002000000001812 */ /* 0x000fe400078efcff */
[----:B------:R-:W-:Y:S01]  /*39890*/  ISETP.LT.OR P1, PT, R27, 0xc9, !P0 ;  /* 0x000000c91b00780c */ /* 0x000fe20004721670 */
[----:B------:R-:W4:Y:S01]  /*398a0*/  LDL.LU R163, [R1+0x514] ;  /* 0x0005140001a37983 */ /* 0x000f220000300800 */
[----:B------:R-:W-:-:S03]  /*398b0*/  LOP3.LUT R0, R0, 0xffff7fff, RZ, 0xc0, !PT ;  /* 0xffff7fff00007812 */ /* 0x000fc600078ec0ff */
[----:B------:R-:W4:Y:S01]  /*398c0*/  LDL.LU R184, [R1+0x518] ;  /* 0x0005180001b87983 */ /* 0x000f220000300800 */
[----:B------:R-:W-:Y:S02]  /*398d0*/  LOP3.LUT P5, RZ, R10, 0x1000, RZ, 0xc0, !PT ;  /* 0x000010000aff7812 */ /* 0x000fe400078ac0ff */
[----:B------:R-:W-:Y:S01]  /*398e0*/  F2FP.SATFINITE.E4M3.F32.PACK_AB_MERGE_C R14, RZ, R14, RZ ;  /* 0x0000000eff0e723e */ /* 0x000fe200048070ff */
[----:B------:R-:W4:Y:S04]  /*398f0*/  LDL.LU R185, [R1+0x51c] ;  /* 0x00051c0001b97983 */ /* 0x000f280000300800 */
[----:B------:R-:W-:Y:S02]  /*39900*/  @!P1 IADD3 R155, P2, P3, R3, R12, R7 ;  /* 0x0000000c039b9210 */ /* 0x000fe40007b5e007 */
[----:B------:R-:W-:-:S02]  /*39910*/  @P1 LOP3.LUT R0, R0, 0x8000, RZ, 0xfc, !PT ;  /* 0x0000800000001812 */ /* 0x000fc400078efcff */
[----:B------:R-:W-:Y:S02]  /*39920*/  @!P1 IADD3.X R154, R4, R29, R6, P2, P3 ;  /* 0x0000001d049a9210 */ /* 0x000fe400017e6406 */
[----:B------:R-:W-:Y:S02]  /*39930*/  ISETP.LT.OR P1, PT, R27, 0xca, !P0 ;  /* 0x000000ca1b00780c */ /* 0x000fe40004721670 */
[----:B------:R-:W-:-:S11]  /*39940*/  LOP3.LUT R0, R0, 0xffffdfff, RZ, 0xc0, !PT ;  /* 0xffffdfff00007812 */ /* 0x000fd600078ec0ff */
[----:B------:R-:W-:Y:S02]  /*39950*/  @!P1 IADD3 R151, P2, P3, R3, R12, R7 ;  /* 0x0000000c03979210 */ /* 0x000fe40007b5e007 */
[----:B------:R-:W-:Y:S02]  /*39960*/  @P1 LOP3.LUT R0, R0, 0x2000, RZ, 0xfc, !PT ;  /* 0x0000200000001812 */ /* 0x000fe400078efcff */
[----:B------:R-:W-:Y:S02]  /*39970*/  @!P1 IADD3.X R150, R4, R29, R6, P2, P3 ;  /* 0x0000001d04969210 */ /* 0x000fe400017e6406 */
[----:B------:R-:W-:-:S13]  /*39980*/  ISETP.LT.OR P1, PT, R27, 0xd1, !P0 ;  /* 0x000000d11b00780c */ /* 0x000fda0004721670 */
[----:B------:R-:W-:-:S04]  /*39990*/  @!P1 IADD3 R148, P2, P3, R3, R12, R7 ;  /* 0x0000000c03949210 */ /* 0x000fc80007b5e007 */
[----:B------:R-:W-:Y:S02]  /*399a0*/  @!P1 IADD3.X R146, R4, R29, R6, P2, P3 ;  /* 0x0000001d04929210 */ /* 0x000fe400017e6406 */
[----:B------:R-:W-:Y:S01]  /*399b0*/  ISETP.LT.OR P2, PT, R27, 0x99, !P6 ;  /* 0x000000991b00780c */ /* 0x000fe20007741670 */
[----:B------:R0:W-:-:S12]  /*399c0*/  @!P5 STG.E.U8 desc[UR46][R152.64+0x91], R14 ;  /* 0x0000910e9800d986 */ /* 0x0001d8000c10112e */
[----:B0-----:R-:W0:Y:S01]  /*399d0*/  @!P2 LDC.64 R14, c[0x0][0x5c0] ;  /* 0x00017000ff0eab82 */ /* 0x001e220000000a00 */
[----:B------:R-:W-:Y:S01]  /*399e0*/  LOP3.LUT R0, R0, 0xfffff7ff, RZ, 0xc0, !PT ;  /* 0xfffff7ff00007812 */ /* 0x000fe200078ec0ff */
[----:B------:R-:W4:Y:S03]  /*399f0*/  LDL.LU R153, [R1+0x520] ;  /* 0x0005200001997983 */ /* 0x000f260000300800 */
[----:B------:R-:W-:Y:S01]  /*39a00*/  @P1 LOP3.LUT R0, R0, 0x800, RZ, 0xfc, !PT ;  /* 0x0000080000001812 */ /* 0x000fe200078efcff */
[----:B------:R-:W4:Y:S01]  /*39a10*/  LDL.LU R162, [R1+0x524] ;  /* 0x0005240001a27983 */ /* 0x000f220000300800 */
        /* <DEDUP_REMOVED lines=9> */
[----:B------:R-:W-:Y:S01]  /*39ab0*/  ISETP.LT.OR P6, PT, R27, 0xd9, !P0 ;  /* 0x000000d91b00780c */ /* 0x000fe200047c1670 */
[----:B------:R-:W-:-:S05]  /*39ac0*/  FMUL R16, R78, UR41 ;  /* 0x000000294e107c20 */ /* 0x000fca0008400000 */
[----:B------:R-:W-:Y:S02]  /*39ad0*/  F2FP.SATFINITE.E4M3.F32.PACK_AB_MERGE_C R16, RZ, R16, RZ ;  /* 0x00000010ff10723e */ /* 0x000fe400048070ff */
[----:B0-----:R-:W-:-:S05]  /*39ae0*/  @!P2 IADD3 R14, P3, R12, R14, RZ ;  /* 0x0000000e0c0ea210 */ /* 0x001fca0007f7e0ff */
[----:B------:R-:W-:-:S05]  /*39af0*/  @!P2 IMAD.X R15, R29, 0x1, R15, P3 ;  /* 0x000000011d0fa824 */ /* 0x000fca00018e060f */
[----:B------:R2:W-:Y:S01]  /*39b00*/  @!P2 STG.E.U8 desc[UR46][R14.64+0x99], R16 ;  /* 0x000099100e00a986 */ /* 0x0005e2000c10112e */
[----:B------:R-:W-:-:S04]  /*39b10*/  @!P6 IADD3 R87, P2, P3, R3, R12, R7 ;  /* 0x0000000c0357e210 */ /* 0x000fc80007b5e007 */
[----:B------:R-:W-:Y:S02]  /*39b20*/  @!P6 IADD3.X R86, R4, R29, R6, P2, P3 ;  /* 0x0000001d0456e210 */ /* 0x000fe400017e6406 */
[----:B------:R-:W-:Y:S02]  /*39b30*/  LOP3.LUT P3, RZ, R10, 0x40000, RZ, 0xc0, !PT ;  /* 0x000400000aff7812 */ /* 0x000fe4000786c0ff */
[----:B------:R-:W-:-:S04]  /*39b40*/  LOP3.LUT R0, R0, 0xfffffdff, RZ, 0xc0, !PT ;  /* 0xfffffdff00007812 */ /* 0x000fc800078ec0ff */
[----:B------:R-:W-:-:S04]  /*39b50*/  @P1 LOP3.LUT R0, R0, 0x200, RZ, 0xfc, !PT ;  /* 0x0000020000001812 */ /* 0x000fc800078efcff */
[----:B------:R-:W-:-:S04]  /*39b60*/  LOP3.LUT R0, R0, 0xffffffbf, RZ, 0xc0, !PT ;  /* 0xffffffbf00007812 */ /* 0x000fc800078ec0ff */
[----:B------:R-:W-:Y:S02]  /*39b70*/  @P6 LOP3.LUT R0, R0, 0x40, RZ, 0xfc, !PT ;  /* 0x0000004000006812 */ /* 0x000fe400078efcff */
[----:B------:R-:W-:Y:S02]  /*39b80*/  LOP3.LUT P1, RZ, R13, 0x10, RZ, 0xc0, !PT ;  /* 0x000000100dff7812 */ /* 0x000fe4000782c0ff */
[----:B------:R-:W-:Y:S02]  /*39b90*/  LOP3.LUT R0, R0, 0xfffffffb, RZ, 0xc0, !PT ;  /* 0xfffffffb00007812 */ /* 0x000fe400078ec0ff */
[C---:B------:R-:W-:Y:S02]  /*39ba0*/  LOP3.LUT P4, RZ, R10.reuse, 0x80000, RZ, 0xc0, !PT ;  /* 0x000800000aff7812 */ /* 0x040fe4000788c0ff */
[C---:B------:R-:W-:Y:S02]  /*39bb0*/  LOP3.LUT P5, RZ, R10.reuse, 0x20000, RZ, 0xc0, !PT ;  /* 0x000200000aff7812 */ /* 0x040fe400078ac0ff */
[----:B------:R-:W-:-:S02]  /*39bc0*/  LOP3.LUT P6, RZ, R10, 0x200000, RZ, 0xc0, !PT ;  /* 0x002000000aff7812 */ /* 0x000fc400078cc0ff */
[----:B------:R-:W-:Y:S01]  /*39bd0*/  LOP3.LUT R10, R10, 0xfdffffff, RZ, 0xc0, !PT ;  /* 0xfdffffff0a0a7812 */ /* 0x000fe200078ec0ff */
[----:B--2---:R-:W-:-:S05]  /*39be0*/  FMUL R14, R77, UR41 ;  /* 0x000000294d0e7c20 */ /* 0x004fca0008400000 */
[----:B------:R-:W-:-:S05]  /*39bf0*/  F2FP.SATFINITE.E4M3.F32.PACK_AB_MERGE_C R14, RZ, R14, RZ ;  /* 0x0000000eff0e723e */ /* 0x000fca00048070ff */
[----:B------:R3:W-:Y:S01]  /*39c00*/  @!P3 STG.E.U8 desc[UR46][R182.64+0x98], R14 ;  /* 0x0000980eb600b986 */ /* 0x0007e2000c10112e */
[----:B------:R-:W-:-:S13]  /*39c10*/  ISETP.LT.OR P3, PT, R27, 0xda, !P0 ;  /* 0x000000da1b00780c */ /* 0x000fda0004761670 */
[----:B------:R-:W-:Y:S02]  /*39c20*/  @!P3 IADD3 R80, P0, P2, R3, R12, R7 ;  /* 0x0000000c0350b210 */ /* 0x000fe40007a1e007 */
[----:B------:R-:W-:Y:S02]  /*39c30*/  @P3 LOP3.LUT R0, R0, 0x4, RZ, 0xfc, !PT ;  /* 0x0000000400003812 */ /* 0x000fe400078efcff */
[----:B------:R-:W-:Y:S02]  /*39c40*/  @!P3 IADD3.X R79, R4, R29, R6, P0, P2 ;  /* 0x0000001d044fb210 */ /* 0x000fe400007e4406 */
[----:B------:R-:W-:Y:S01]  /*39c50*/  ISETP.LT.OR P3, PT, R27, 0xc1, !P1 ;  /* 0x000000c11b00780c */ /* 0x000fe20004f61670 */
[----:B---3--:R-:W-:-:S05]  /*39c60*/  FMUL R14, R76, UR41 ;  /* 0x000000294c0e7c20 */ /* 0x008fca0008400000 */
[----:B------:R-:W-:-:S07]  /*39c70*/  F2FP.SATFINITE.E4M3.F32.PACK_AB_MERGE_C R14, RZ, R14, RZ ;  /* 0x0000000eff0e723e */ /* 0x000fce00048070ff */
[----:B------:R-:W-:-:S04]  /*39c80*/  @!P3 IADD3 R78, P0, P2, R3, R12, R9 ;  /* 0x0000000c034eb210 */ /* 0x000fc80007a1e009 */
[----:B------:R-:W-:Y:S02]  /*39c90*/  @!P3 IADD3.X R77, R4, R29, R8, P0, P2 ;  /* 0x0000001d044db210 */ /* 0x000fe400007e4408 */
[C---:B------:R-:W-:Y:S01]  /*39ca0*/  ISETP.LT.OR P3, PT, R27.reuse, 0xc2, !P1 ;  /* 0x000000c21b00780c */ /* 0x040fe20004f61670 */
[----:B------:R4:W-:Y:S01]  /*39cb0*/  @!P4 STG.E.U8 desc[UR46][R172.64+0x99], R14 ;  /* 0x0000990eac00c986 */ /* 0x0009e2000c10112e */
[----:B------:R-:W-:-:S11]  /*39cc0*/  ISETP.LT.OR P4, PT, R27, 0xc9, !P1 ;  /* 0x000000c91b00780c */ /* 0x000fd60004f81670 */
[----:B------:R-:W-:Y:S01]  /*39cd0*/  @!P3 IADD3 R76, P0, P2, R3, R12, R9 ;  /* 0x0000000c034cb210 */ /* 0x000fe20007a1e009 */
[----:B----4-:R-:W-:-:S03]  /*39ce0*/  FMUL R14, R70, UR41 ;  /* 0x00000029460e7c20 */ /* 0x010fc60008400000 */
[CCC-:B------:R-:W-:Y:S02]  /*39cf0*/  @!P3 IADD3.X R73, R4.reuse, R29.reuse, R8.reuse, P0, P2 ;  /* 0x0000001d0449b210 */ /* 0x1c0fe400007e4408 */
[----:B------:R-:W-:Y:S02]  /*39d00*/  @!P4 IADD3 R72, P0, P2, R3, R12, R9 ;  /* 0x0000000c0348c210 */ /* 0x000fe40007a1e009 */
[----:B------:R-:W-:Y:S02]  /*39d10*/  F2FP.SATFINITE.E4M3.F32.PACK_AB_MERGE_C R14, RZ, R14, RZ ;  /* 0x0000000eff0e723e */ /* 0x000fe400048070ff */
[----:B------:R-:W-:Y:S02]  /*39d20*/  @!P4 IADD3.X R71, R4, R29, R8, P0, P2 ;  /* 0x0000001d0447c210 */ /* 0x000fe400007e4408 */
[----:B------:R-:W-:Y:S01]  /*39d30*/  @P4 LOP3.LUT R10, R10, 0x2000000, RZ, 0xfc, !PT ;  /* 0x020000000a0a4812 */ /* 0x000fe200078efcff */
[----:B------:R0:W-:Y:S01]  /*39d40*/  @!P5 STG.E.U8 desc[UR46][R160.64+0x80], R14 ;  /* 0x0000800ea000d986 */ /* 0x0001e2000c10112e */
[----:B------:R-:W-:Y:S01]  /*39d50*/  LOP3.LUT P4, RZ, R2, 0x400, RZ, 0xc0, !PT ;  /* 0x0000040002ff7812 */ /* 0x000fe2000788c0ff */
[----:B0-----:R-:W-:-:S05]  /*39d60*/  FMUL R14, R64, UR41 ;  /* 0x00000029400e7c20 */ /* 0x001fca0008400000 */
[----:B------:R-:W-:-:S05]  /*39d70*/  F2FP.SATFINITE.E4M3.F32.PACK_AB_MERGE_C R14, RZ, R14, RZ ;  /* 0x0000000eff0e723e */ /* 0x000fca00048070ff */
[----:B------:R0:W-:Y:S01]  /*39d80*/  @!P6 STG.E.U8 desc[UR46][R166.64+0x81], R14 ;  /* 0x0000810ea600e986 */ /* 0x0001e2000c10112e */
[----:B------:R-:W-:Y:S01]  /*39d90*/  ISETP.LT.OR P3, PT, R27, 0xca, !P1 ;  /* 0x000000ca1b00780c */ /* 0x000fe20004f61670 */
[----:B0-----:R-:W0:-:S12]  /*39da0*/  @!P4 LDC.64 R14, c[0x0][0x5c0] ;  /* 0x00017000ff0ecb82 */ /* 0x001e180000000a00 */
[----:B------:R-:W-:-:S04]  /*39db0*/  @!P3 IADD3 R70, P0, P2, R3, R12, R9 ;  /* 0x0000000c0346b210 */ /* 0x000fc80007a1e009 */
[----:B------:R-:W-:Y:S02]  /*39dc0*/  @!P3 IADD3.X R65, R4, R29, R8, P0, P2 ;  /* 0x0000001d0441b210 */ /* 0x000fe400007e4408 */
[----:B------:R-:W-:Y:S02]  /*39dd0*/  ISETP.LT.OR P0, PT, R27, 0xd1, !P1 ;  /* 0x000000d11b00780c */ /* 0x000fe40004f01670 */
[----:B------:R-:W-:Y:S02]  /*39de0*/  LOP3.LUT R0, R0, 0xfffffffe, RZ, 0xc0, !PT ;  /* 0xfffffffe00007812 */ /* 0x000fe400078ec0ff */
[----:B0-----:R-:W-:Y:S02]  /*39df0*/  @!P4 IADD3 R14, P6, R116, R14, RZ ;  /* 0x0000000e740ec210 */ /* 0x001fe40007fde0ff */
[----:B------:R-:W-:Y:S01]  /*39e00*/  LOP3.LUT P5, RZ, R2, 0x800, RZ, 0xc0, !PT ;  /* 0x0000080002ff7812 */ /* 0x000fe200078ac0ff */
[----:B------:R-:W-:-:S10]  /*39e10*/  FMUL R16, R17, UR41 ;  /* 0x0000002911107c20 */ /* 0x000fd40008400000 */
[----:B------:R-:W-:Y:S02]  /*39e20*/  @P6 LOP3.LUT R0, R0, 0x1, RZ, 0xfc, !PT ;  /* 0x0000000100006812 */ /* 0x000fe400078efcff */
[----:B------:R-:W-:-:S04]  /*39e30*/  @!P0 IADD3 R64, P2, P6, R3, R12, R9 ;  /* 0x0000000c03408210 */ /* 0x000fc80007e5e009 */
[----:B------:R-:W-:Y:S02]  /*39e40*/  @!P0 IADD3.X R28, R4, R29, R8, P2, P6 ;  /* 0x0000001d041c8210 */ /* 0x000fe400017ec408 */
[----:B------:R-:W-:Y:S02]  /*39e50*/  LOP3.LUT P6, RZ, R0, 0x1, RZ, 0xc0, !PT ;  /* 0x0000000100ff7812 */ /* 0x000fe400078cc0ff */
[----:B------:R-:W-:-:S03]  /*39e60*/  F2FP.SATFINITE.E4M3.F32.PACK_AB_MERGE_C R16, RZ, R16, RZ ;  /* 0x00000010ff10723e */ /* 0x000fc600048070ff */
[----:B------:R-:W-:-:S05]  /*39e70*/  @!P4 IMAD.X R15, R117, 0x1, R15, P6 ;  /* 0x00000001750fc824 */ /* 0x000fca00030e060f */
[----:B------:R0:W-:Y:S01]  /*39e80*/  @!P4 STG.E.U8 desc[UR46][R14.64+0x80], R16 ;  /* 0x000080100e00c986 */ /* 0x0001e2000c10112e */
[----:B------:R-:W-:Y:S02]  /*39e90*/  ISETP.LT.OR P2, PT, R27, 0xd2, !P1 ;  /* 0x000000d21b00780c */ /* 0x000fe40004f41670 */
[----:B------:R-:W-:Y:S01]  /*39ea0*/  LOP3.LUT R10, R10, 0xfbffffff, RZ, 0xc0, !PT ;  /* 0xfbffffff0a0a7812 */ /* 0x000fe200078ec0ff */
[----:B0-----:R-:W0:Y:S03]  /*39eb0*/  @!P5 LDC.64 R14, c[0x0][0x5c0] ;  /* 0x00017000ff0edb82 */ /* 0x001e260000000a00 */
[----:B------:R-:W-:-:S04]  /*39ec0*/  @P3 LOP3.LUT R10, R10, 0x4000000, RZ, 0xfc, !PT ;  /* 0x040000000a0a3812 */ /* 0x000fc800078efcff */
[----:B------:R-:W-:-:S03]  /*39ed0*/  LOP3.LUT R10, R10, 0xf7ffffff, RZ, 0xc0, !PT ;  /* 0xf7ffffff0a0a7812 */ /* 0x000fc600078ec0ff */
[----:B------:R-:W-:Y:S02]  /*39ee0*/  @!P2 IADD3 R17, P4, P6, R3, R12, R9 ;  /* 0x0000000c0311a210 */ /* 0x000fe40007e9e009 */
[----:B------:R-:W-:Y:S01]  /*39ef0*/  @P0 LOP3.LUT R10, R10, 0x8000000, RZ, 0xfc, !PT ;  /* 0x080000000a0a0812 */ /* 0x000fe200078efcff */
[----:B------:R-:W-:Y:S01]  /*39f00*/  FMUL R81, R81, UR41 ;  /* 0x0000002951517c20 */ /* 0x000fe20008400000 */
[----:B------:R-:W-:Y:S02]  /*39f10*/  @!P2 IADD3.X R16, R4, R29, R8, P4, P6 ;  /* 0x0000001d0410a210 */ /* 0x000fe400027ec408 */
[C---:B------:R-:W-:Y:S02]  /*39f20*/  LOP3.LUT P0, RZ, R10.reuse, 0x400000, RZ, 0xc0, !PT ;  /* 0x004000000aff7812 */ /* 0x040fe4000780c0ff */
[----:B------:R-:W-:Y:S02]  /*39f30*/  LOP3.LUT R10, R10, 0xefffffff, RZ, 0xc0, !PT ;  /* 0xefffffff0a0a7812 */ /* 0x000fe400078ec0ff */
[----:B------:R-:W-:-:S02]  /*39f40*/  F2FP.SATFINITE.E4M3.F32.PACK_AB_MERGE_C R81, RZ, R81, RZ ;  /* 0x00000051ff51723e */ /* 0x000fc400048070ff */
[----:B------:R-:W-:Y:S02]  /*39f50*/  @P1 LOP3.LUT R10, R10, 0x10000000, RZ, 0xfc, !PT ;  /* 0x100000000a0a1812 */ /* 0x000fe400078efcff */
[----:B0-----:R-:W-:Y:S02]  /*39f60*/  @!P5 IADD3 R14, P6, R120, R14, RZ ;  /* 0x0000000e780ed210 */ /* 0x001fe40007fde0ff */
[----:B------:R-:W-:-:S03]  /*39f70*/  LOP3.LUT P1, RZ, R10, 0x800000, RZ, 0xc0, !PT ;  /* 0x008000000aff7812 */ /* 0x000fc6000782c0ff */
[----:B------:R-:W-:-:S05]  /*39f80*/  @!P5 IMAD.X R15, R121, 0x1, R15, P6 ;  /* 0x00000001790fd824 */ /* 0x000fca00030e060f */
[----:B------:R0:W-:Y:S02]  /*39f90*/  @!P5 STG.E.U8 desc[UR46][R14.64+0x81], R81 ;  /* 0x000081510e00d986 */ /* 0x0001e4000c10112e */
[----:B0-----:R-:W-:-:S05]  /*39fa0*/  FMUL R14, R163, UR41 ;  /* 0x00000029a30e7c20 */ /* 0x001fca0008400000 */
[----:B------:R-:W-:-:S05]  /*39fb0*/  F2FP.SATFINITE.E4M3.F32.PACK_AB_MERGE_C R14, RZ, R14, RZ ;  /* 0x0000000eff0e723e */ /* 0x000fca00048070ff */
[----:B------:R0:W-:Y:S02]  /*39fc0*/  @!P1 STG.E.U8 desc[UR46][R198.64+0x88], R14 ;  /* 0x0000880ec6009986 */ /* 0x0001e4000c10112e */
[----:B0-----:R-:W-:Y:S02]  /*39fd0*/  FMUL R14, R184, UR41 ;  /* 0x00000029b80e7c20 */ /* 0x001fe40008400000 */
[----:B------:R-:W2:Y:S01]  /*39fe0*/  LDL.LU R184, [R1+0x528] ;  /* 0x0005280001b87983 */ /* 0x000ea20000300800 */
[----:B------:R-:W-:-:S03]  /*39ff0*/  FMUL R81, R185, UR41 ;  /* 0x00000029b9517c20 */ /* 0x000fc60008400000 */
[----:B------:R-:W3:Y:S04]  /*3a000*/  LDL.LU R185, [R1+0x52c] ;  /* 0x00052c0001b97983 */ /* 0x000ee80000300800 */
[----:B------:R-:W4:Y:S01]  /*3a010*/  LDL.LU R163, [R1+0x530] ;  /* 0x0005300001a37983 */ /* 0x000f220000300800 */
[----:B------:R-:W-:Y:S02]  /*3a020*/  LOP3.LUT P3, RZ, R2, 0x200, RZ, 0xc0, !PT ;  /* 0x0000020002ff7812 */ /* 0x000fe4000786c0ff */
[----:B------:R-:W-:Y:S01]  /*3a030*/  F2FP.SATFINITE.E4M3.F32.PACK_AB_MERGE_C R14, RZ, R14, RZ ;  /* 0x0000000eff0e723e */ /* 0x000fe200048070ff */
[----:B------:R-:W4:Y:S04]  /*3a040*/  LDL.LU R152, [R1+0x534] ;  /* 0x0005340001987983 */ /* 0x000f280000300800 */
[----:B------:R0:W-:Y:S01]  /*3a050*/  @!P0 STG.E.U8 desc[UR46][R178.64+0x89], R14 ;  /* 0x0000890eb2008986 */ /* 0x0001e2000c10112e */
[----:B------:R-:W-:-:S05]  /*3a060*/  LOP3.LUT P4, RZ, R10, 0x100000, RZ, 0xc0, !PT ;  /* 0x001000000aff7812 */ /* 0x000fca000788c0ff */
[----:B0-----:R-:W0:Y:S01]  /*3a070*/  @!P3 LDC.64 R14, c[0x0][0x5c0] ;  /* 0x00017000ff0ebb82 */ /* 0x001e220000000a00 */
[----:B------:R-:W-:-:S07]  /*3a080*/  LOP3.LUT R13, R13, 0xfffffff7, RZ, 0xc0, !PT ;  /* 0xfffffff70d0d7812 */ /* 0x000fce00078ec0ff */
[----:B------:R-:W-:Y:S02]  /*3a090*/  @P4 LOP3.LUT R13, R13, 0x8, RZ, 0xfc, !PT ;  /* 0x000000080d0d4812 */ /* 0x000fe400078efcff */
[----:B------:R-:W-:Y:S02]  /*3a0a0*/  LOP3.LUT P4, RZ, R2, 0x100, RZ, 0xc0, !PT ;  /* 0x0000010002ff7812 */ /* 0x000fe4000788c0ff */
[----:B------:R-:W-:Y:S02]  /*3a0b0*/  F2FP.SATFINITE.E4M3.F32.PACK_AB_MERGE_C R81, RZ, R81, RZ ;  /* 0x00000051ff51723e */ /* 0x000fe400048070ff */
[----:B0-----:R-:W-:-:S05]  /*3a0c0*/  @!P3 IADD3 R14, P6, R126, R14, RZ ;  /* 0x0000000e7e0eb210 */ /* 0x001fca0007fde0ff */
[----:B------:R-:W-:-:S05]  /*3a0d0*/  @!P3 IMAD.X R15, R127, 0x1, R15, P6 ;  /* 0x000000017f0fb824 */ /* 0x000fca00030e060f */
[----:B------:R0:W-:Y:S02]  /*3a0e0*/  @!P3 STG.E.U8 desc[UR46][R14.64+0x88], R81 ;  /* 0x000088510e00b986 */ /* 0x0001e4000c10112e */
[----:B0-----:R-:W0:Y:S01]  /*3a0f0*/  @!P4 LDC.64 R14, c[0x0][0x5c0] ;  /* 0x00017000ff0ecb82 */ /* 0x001e220000000a00 */
[----:B------:R-:W-:Y:S01]  /*3a100*/  LOP3.LUT R10, R10, 0xdfffffff, RZ, 0xc0, !PT ;  /* 0xdfffffff0a0a7812 */ /* 0x000fe200078ec0ff */
[----:B------:R-:W-:Y:S02]  /*3a110*/  FMUL R81, R153, UR41 ;  /* 0x0000002999517c20 */ /* 0x000fe40008400000 */
[----:B------:R-:W4:Y:S01]  /*3a120*/  LDL.LU R153, [R1+0x538] ;  /* 0x0005380001997983 */ /* 0x000f220000300800 */
[----:B------:R-:W-:-:S04]  /*3a130*/  @P2 LOP3.LUT R10, R10, 0x20000000, RZ, 0xfc, !PT ;  /* 0x200000000a0a2812 */ /* 0x000fc800078efcff */
[----:B------:R-:W-:Y:S02]  /*3a140*/  LOP3.LUT P1, RZ, R10, 0x8000, RZ, 0xc0, !PT ;  /* 0x000080000aff7812 */ /* 0x000fe4000782c0ff */
[----:B------:R-:W-:Y:S02]  /*3a150*/  LOP3.LUT R13, R13, 0xfffffffb, RZ, 0xc0, !PT ;  /* 0xfffffffb0d0d7812 */ /* 0x000fe400078ec0ff */
[----:B0-----:R-:W-:-:S05]  /*3a160*/  @!P4 IADD3 R14, P6, R132, R14, RZ ;  /* 0x0000000e840ec210 */ /* 0x001fca0007fde0ff */
[----:B------:R-:W-:Y:S01]  /*3a170*/  @!P4 IMAD.X R15, R133, 0x1, R15, P6 ;  /* 0x00000001850fc824 */ /* 0x000fe200030e060f */
[----:B------:R-:W-:-:S03]  /*3a180*/  LOP3.LUT P6, RZ, R2, 0x100, RZ, 0xc0, !PT ;  /* 0x0000010002ff7812 */ /* 0x000fc600078cc0ff */
[----:B------:R-:W-:Y:S02]  /*3a190*/  @P1 LOP3.LUT R13, R13, 0x4, RZ, 0xfc, !PT ;  /* 0x000000040d0d1812 */ /* 0x000fe400078efcff */
[----:B------:R-:W-:Y:S02]  /*3a1a0*/  F2FP.SATFINITE.E4M3.F32.PACK_AB_MERGE_C R81, RZ, R81, RZ ;  /* 0x00000051ff51723e */ /* 0x000fe400048070ff */
[----:B------:R-:W-:-:S06]  /*3a1b0*/  LOP3.LUT P4, RZ, R13, 0x8, RZ, 0xc0, !PT ;  /* 0x000000080dff7812 */ /* 0x000fcc000788c0ff */
[----:B------:R0:W-:Y:S02]  /*3a1c0*/  @!P6 STG.E.U8 desc[UR46][R14.64+0x89], R81 ;  /* 0x000089510e00e986 */ /* 0x0001e4000c10112e */
[----:B0-----:R-:W-:-:S05]  /*3a1d0*/  FMUL R14, R162, UR41 ;  /* 0x00000029a20e7c20 */ /* 0x001fca0008400000 */
[----:B------:R-:W-:-:S05]  /*3a1e0*/  F2FP.SATFINITE.E4M3.F32.PACK_AB_MERGE_C R14, RZ, R14, RZ ;  /* 0x0000000eff0e723e */ /* 0x000fca00048070ff */
[----:B------:R2:W-:Y:S01]  /*3a1f0*/  @!P4 STG.E.U8 desc[UR46][R194.64+0x90], R14 ;  /* 0x0000900ec200c986 */ /* 0x0005e2000c10112e */
[----:B------:R-:W-:Y:S02]  /*3a200*/  LOP3.LUT P2, RZ, R10, 0x10000, RZ, 0xc0, !PT ;  /* 0x000100000aff7812 */ /* 0x000fe4000784c0ff */
[----:B------:R-:W-:Y:S01]  /*3a210*/  LOP3.LUT P5, RZ, R2, 0x80, RZ, 0xc0, !PT ;  /* 0x0000008002ff7812 */ /* 0x000fe200078ac0ff */
[----:B--2---:R-:W-:Y:S02]  /*3a220*/  FMUL R14, R184, UR41 ;  /* 0x00000029b80e7c20 */ /* 0x004fe40008400000 */
[----:B------:R-:W2:Y:S04]  /*3a230*/  LDL.LU R184, [R1+0x53c] ;  /* 0x00053c0001b87983 */ /* 0x000ea80000300800 */
[----:B------:R-:W2:Y:S01]  /*3a240*/  LDL.LU R162, [R1+0x540] ;  /* 0x0005400001a27983 */ /* 0x000ea20000300800 */
[----:B---3--:R-:W-:-:S03]  /*3a250*/  FMUL R81, R185, UR41 ;  /* 0x00000029b9517c20 */ /* 0x008fc60008400000 */
[----:B------:R-:W3:Y:S01]  /*3a260*/  LDL.LU R185, [R1+0x544] ;  /* 0x0005440001b97983 */ /* 0x000ee20000300800 */
[----:B------:R-:W-:-:S05]  /*3a270*/  F2FP.SATFINITE.E4M3.F32.PACK_AB_MERGE_C R14, RZ, R14, RZ ;  /* 0x0000000eff0e723e */ /* 0x000fca00048070ff */
[----:B------:R0:W-:Y:S02]  /*3a280*/  @!P2 STG.E.U8 desc[UR46][R188.64+0x91], R14 ;  /* 0x0000910ebc00a986 */ /* 0x0001e4000c10112e */
[----:B0-----:R-:W0:Y:S01]  /*3a290*/  @!P5 LDC.64 R14, c[0x0][0x5c0] ;  /* 0x00017000ff0edb82 */ /* 0x001e220000000a00 */
[----:B------:R-:W-:Y:S02]  /*3a2a0*/  F2FP.SATFINITE.E4M3.F32.PACK_AB_MERGE_C R81, RZ, R81, RZ ;  /* 0x00000051ff51723e */ /* 0x000fe400048070ff */
[----:B0-----:R-:W-:-:S05]  /*3a2b0*/  @!P5 IADD3 R14, P6, R135, R14, RZ ;  /* 0x0000000e870ed210 */ /* 0x001fca0007fde0ff */
[----:B------:R-:W-:-:S05]  /*3a2c0*/  @!P5 IMAD.X R15, R137, 0x1, R15, P6 ;  /* 0x00000001890fd824 */ /* 0x000fca00030e060f */
[----:B------:R4:W-:Y:S01]  /*3a2d0*/  @!P5 STG.E.U8 desc[UR46][R14.64+0x90], R81 ;  /* 0x000090510e00d986 */ /* 0x0009e2000c10112e */
[----:B------:R-:W-:Y:S01]  /*3a2e0*/  LOP3.LUT P1, RZ, R2, 0x40, RZ, 0xc0, !PT ;  /* 0x0000004002ff7812 */ /* 0x000fe2000782c0ff */
[----:B----4-:R-:W-:Y:S02]  /*3a2f0*/  FMUL R81, R163, UR41 ;  /* 0x00000029a3517c20 */ /* 0x010fe40008400000 */
[----:B------:R-:W4:Y:S10]  /*3a300*/  LDL.LU R163, [R1+0x548] ;  /* 0x0005480001a37983 */ /* 0x000f340000300800 */
[----:B------:R-:W0:Y:S01]  /*3a310*/  @!P1 LDC.64 R14, c[0x0][0x5c0] ;  /* 0x00017000ff0e9b82 */ /* 0x000e220000000a00 */
[----:B------:R-:W-:-:S02]  /*3a320*/  F2FP.SATFINITE.E4M3.F32.PACK_AB_MERGE_C R81, RZ, R81, RZ ;  /* 0x00000051ff51723e */ /* 0x000fc400048070ff */
[----:B0-----:R-:W-:-:S05]  /*3a330*/  @!P1 IADD3 R14, P6, R134, R14, RZ ;  /* 0x0000000e860e9210 */ /* 0x001fca0007fde0ff */
[----:B------:R-:W-:Y:S01]  /*3a340*/  @!P1 IMAD.X R15, R136, 0x1, R15, P6 ;  /* 0x00000001880f9824 */ /* 0x000fe200030e060f */
[----:B------:R-:W-:Y:S02]  /*3a350*/  LOP3.LUT P6, RZ, R2, 0x40, RZ, 0xc0, !PT ;  /* 0x0000004002ff7812 */ /* 0x000fe400078cc0ff */
[----:B------:R-:W-:Y:S02]  /*3a360*/  LOP3.LUT P1, RZ, R13, 0x4, RZ, 0xc0, !PT ;  /* 0x000000040dff7812 */ /* 0x000fe4000782c0ff */
[----:B------:R-:W-:-:S09]  /*3a370*/  LOP3.LUT P0, RZ, R10, 0x4000, RZ, 0xc0, !PT ;  /* 0x000040000aff7812 */ /* 0x000fd2000780c0ff */
[----:B------:R0:W-:Y:S01]  /*3a380*/  @!P6 STG.E.U8 desc[UR46][R14.64+0x91], R81 ;  /* 0x000091510e00e986 */ /* 0x0001e2000c10112e */
[----:B------:R-:W-:Y:S01]  /*3a390*/  LOP3.LUT P3, RZ, R2, 0x10, RZ, 0xc0, !PT ;  /* 0x0000001002ff7812 */ /* 0x000fe2000786c0ff */
[----:B0-----:R-:W-:-:S05]  /*3a3a0*/  FMUL R14, R152, UR41 ;  /* 0x00000029980e7c20 */ /* 0x001fca0008400000 */
[----:B------:R-:W-:-:S05]  /*3a3b0*/  F2FP.SATFINITE.E4M3.F32.PACK_AB_MERGE_C R14, RZ, R14, RZ ;  /* 0x0000000eff0e723e */ /* 0x000fca00048070ff */
[----:B------:R0:W-:Y:S02]  /*3a3c0*/  @!P1 STG.E.U8 desc[UR46][R208.64+0x98], R14 ;  /* 0x0000980ed0009986 */ /* 0x0001e4000c10112e */
[----:B0-----:R-:W-:Y:S02]  /*3a3d0*/  FMUL R14, R153, UR41 ;  /* 0x00000029990e7c20 */ /* 0x001fe40008400000 */
[----:B------:R-:W4:Y:S03]  /*3a3e0*/  LDL.LU R153, [R1+0x54c] ;  /* 0x00054c0001997983 */ /* 0x000f260000300800 */
[----:B------:R-:W-:-:S05]  /*3a3f0*/  F2FP.SATFINITE.E4M3.F32.PACK_AB_MERGE_C R14, RZ, R14, RZ ;  /* 0x0000000eff0e723e */ /* 0x000fca00048070ff */
[----:B------:R0:W-:Y:S02]  /*3a400*/  @!P0 STG.E.U8 desc[UR46][R202.64+0x99], R14 ;  /* 0x0000990eca008986 */ /* 0x0001e4000c10112e */
[----:B0-----:R-:W0:Y:S01]  /*3a410*/  @!P3 LDC.64 R14, c[0x0][0x5c0] ;  /* 0x00017000ff0ebb82 */ /* 0x001e220000000a00 */
[----:B------:R-:W-:Y:S02]  /*3a420*/  LOP3.LUT P4, RZ, R2, 0x8, RZ, 0xc0, !PT ;  /* 0x0000000802ff7812 */ /* 0x000fe4000788c0ff */
[----:B0-----:R-:W-:-:S05]  /*3a430*/  @!P3 IADD3 R14, P6, R138, R14, RZ ;  /* 0x0000000e8a0eb210 */ /* 0x001fca0007fde0ff */
[----:B------:R-:W-:Y:S02]  /*3a440*/  @!P3 IMAD.X R15, R140, 0x1, R15, P6 ;  /* 0x000000018c0fb824 */ /* 0x000fe400030e060f */
[----:B--2---:R-:W-:Y:S02]  /*3a450*/  FMUL R81, R184, UR41 ;  /* 0x00000029b8517c20 */ /* 0x004fe40008400000 */
[----:B------:R-:W2:Y:S03]  /*3a460*/  LDL.LU R184, [R1+0x550] ;  /* 0x0005500001b87983 */ /* 0x000ea60000300800 */
[----:B------:R-:W-:-:S05]  /*3a470*/  F2FP.SATFINITE.E4M3.F32.PACK_AB_MERGE_C R81, RZ, R81, RZ ;  /* 0x00000051ff51723e */ /* 0x000fca00048070ff */
[----:B------:R0:W-:Y:S02]  /*3a480*/  @!P3 STG.E.U8 desc[UR46][R14.64+0x98], R81 ;  /* 0x000098510e00b986 */ /* 0x0001e4000c10112e */
[----:B0-----:R-:W0:Y:S01]  /*3a490*/  @!P4 LDC.64 R14, c[0x0][0x5c0] ;  /* 0x00017000ff0ecb82 */ /* 0x001e220000000a00 */
[----:B------:R-:W-:Y:S02]  /*3a4a0*/  FMUL R81, R162, UR41 ;  /* 0x00000029a2517c20 */ /* 0x000fe40008400000 */
[----:B------:R-:W2:Y:S03]  /*3a4b0*/  LDL.LU R162, [R1+0x554] ;  /* 0x0005540001a27983 */ /* 0x000ea60000300800 */
[----:B------:R-:W-:Y:S02]  /*3a4c0*/  F2FP.SATFINITE.E4M3.F32.PACK_AB_MERGE_C R81, RZ, R81, RZ ;  /* 0x00000051ff51723e */ /* 0x000fe400048070ff */
[----:B0-----:R-:W-:-:S05]  /*3a4d0*/  @!P4 IADD3 R14, P6, R139, R14, RZ ;  /* 0x0000000e8b0ec210 */ /* 0x001fca0007fde0ff */
[----:B------:R-:W-:-:S05]  /*3a4e0*/  @!P4 IMAD.X R15, R141, 0x1, R15, P6 ;  /* 0x000000018d0fc824 */ /* 0x000fca00030e060f */
[----:B------:R3:W-:Y:S02]  /*3a4f0*/  @!P4 STG.E.U8 desc[UR46][R14.64+0x99], R81 ;  /* 0x000099510e00c986 */ /* 0x0007e4000c10112e */
[----:B---3--:R-:W-:Y:S02]  /*3a500*/  FMUL R14, R185, UR41 ;  /* 0x00000029b90e7c20 */ /* 0x008fe40008400000 */
[----:B------:R-:W3:Y:S01]  /*3a510*/  LDL.LU R185, [R1+0x558] ;  /* 0x0005580001b97983 */ /* 0x000ee20000300800 */
[----:B------:R-:W-:Y:S02]  /*3a520*/  LOP3.LUT P6, RZ, R10, 0x2000, RZ, 0xc0, !PT ;  /* 0x000020000aff7812 */ /* 0x000fe400078cc0ff */
[----:B------:R-:W-:-:S11]  /*3a530*/  F2FP.SATFINITE.E4M3.F32.PACK_AB_MERGE_C R14, RZ, R14, RZ ;  /* 0x0000000eff0e723e */ /* 0x000fd600048070ff */
[----:B------:R4:W-:Y:S02]  /*3a540*/  @!P6 STG.E.U8 desc[UR46][R214.64+0x80], R14 ;  /* 0x0000800ed600e986 */ /* 0x0009e4000c10112e */
[----:B----4-:R-:W-:Y:S02]  /*3a550*/  FMUL R14, R163, UR41 ;  /* 0x00000029a30e7c20 */ /* 0x010fe40008400000 */
[----:B------:R-:W4:Y:S01]  /*3a560*/  LDL.LU R163, [R1+0x55c] ;  /* 0x00055c0001a37983 */ /* 0x000f220000300800 */
[----:B------:R-:W-:Y:S02]  /*3a570*/  LOP3.LUT P2, RZ, R10, 0x800, RZ, 0xc0, !PT ;  /* 0x000008000aff7812 */ /* 0x000fe4000784c0ff */
[----:B------:R-:W-:Y:S01]  /*3a580*/  LOP3.LUT P5, RZ, R2, 0x2, RZ, 0xc0, !PT ;  /* 0x0000000202ff7812 */ /* 0x000fe200078ac0ff */
[----:B------:R-:W4:Y:S01]  /*3a590*/  LDL.LU R183, [R1+0x560] ;  /* 0x0005600001b77983 */ /* 0x000f220000300800 */
[----:B------:R-:W-:-:S09]  /*3a5a0*/  F2FP.SATFINITE.E4M3.F32.PACK_AB_MERGE_C R14, RZ, R14, RZ ;  /* 0x0000000eff0e723e */ /* 0x000fd200048070ff */
[----:B------:R0:W-:Y:S02]  /*3a5b0*/  @!P2 STG.E.U8 desc[UR46][R210.64+0x81], R14 ;  /* 0x0000810ed200a986 */ /* 0x0001e4000c10112e */
[----:B0-----:R-:W0:Y:S01]  /*3a5c0*/  @!P5 LDC.64 R14, c[0x0][0x5c0] ;  /* 0x00017000ff0edb82 */ /* 0x001e220000000a00 */
[----:B------:R-:W-:Y:S02]  /*3a5d0*/  LOP3.LUT P1, RZ, R2, 0x1, RZ, 0xc0, !PT ;  /* 0x0000000102ff7812 */ /* 0x000fe4000782c0ff */
[----:B0-----:R-:W-:Y:S01]  /*3a5e0*/  @!P5 IADD3 R14, P6, R147, R14, RZ ;  /* 0x0000000e930ed210 */ /* 0x001fe20007fde0ff */
[----:B------:R-:W-:-:S04]  /*3a5f0*/  FMUL R81, R153, UR41 ;  /* 0x0000002999517c20 */ /* 0x000fc80008400000 */
[----:B------:R-:W-:Y:S01]  /*3a600*/  @!P5 IMAD.X R15, R149, 0x1, R15, P6 ;  /* 0x00000001950fd824 */ /* 0x000fe200030e060f */
        /* <DEDUP_REMOVED lines=8> */
[----:B------:R-:W-:Y:S01]  /*3a690*/  F2FP.SATFINITE.E4M3.F32.PACK_AB_MERGE_C R81, RZ, R81, RZ ;  /* 0x00000051ff51723e */ /* 0x000fe200048070ff */
[----:B------:R-:W2:Y:S04]  /*3a6a0*/  LDL.LU R152, [R1+0x568] ;  /* 0x0005680001987983 */ /* 0x000ea80000300800 */
[----:B------:R0:W-:Y:S02]  /*3a6b0*/  @!P1 STG.E.U8 desc[UR46][R14.64+0x81], R81 ;  /* 0x000081510e009986 */ /* 0x0001e4000c10112e */
[----:B0-----:R-:W-:-:S05]  /*3a6c0*/  FMUL R14, R162, UR41 ;  /* 0x00000029a20e7c20 */ /* 0x001fca0008400000 */
[----:B------:R-:W-:-:S05]  /*3a6d0*/  F2FP.SATFINITE.E4M3.F32.PACK_AB_MERGE_C R14, RZ, R14, RZ ;  /* 0x0000000eff0e723e */ /* 0x000fca00048070ff */
[----:B------:R3:W-:Y:S02]  /*3a6e0*/  @!P0 STG.E.U8 desc[UR46][R212.64+0x88], R14 ;  /* 0x0000880ed4008986 */ /* 0x0007e4000c10112e */
[----:B---3--:R-:W-:Y:S02]  /*3a6f0*/  FMUL R14, R185, UR41 ;  /* 0x00000029b90e7c20 */ /* 0x008fe40008400000 */
[----:B------:R-:W3:Y:S04]  /*3a700*/  LDL.LU R185, [R1+0x56c] ;  /* 0x00056c0001b97983 */ /* 0x000ee80000300800 */
[----:B------:R-:W3:Y:S04]  /*3a710*/  LDL.LU R153, [R1+0x570] ;  /* 0x0005700001997983 */ /* 0x000ee80000300800 */
[----:B------:R-:W3:Y:S01]  /*3a720*/  LDL.LU R162, [R1+0x574] ;  /* 0x0005740001a27983 */ /* 0x000ee20000300800 */
[----:B----4-:R-:W-:-:S03]  /*3a730*/  FMUL R81, R163, UR41 ;  /* 0x00000029a3517c20 */ /* 0x010fc60008400000 */
[----:B------:R-:W4:Y:S01]  /*3a740*/  LDL.LU R163, [R1+0x578] ;  /* 0x0005780001a37983 */ /* 0x000f220000300800 */
[----:B------:R-:W-:Y:S02]  /*3a750*/  LOP3.LUT P3, RZ, R10, 0x40, RZ, 0xc0, !PT ;  /* 0x000000400aff7812 */ /* 0x000fe4000786c0ff */
[----:B------:R-:W-:Y:S02]  /*3a760*/  LOP3.LUT P4, RZ, R0, 0x20000000, RZ, 0xc0, !PT ;  /* 0x2000000000ff7812 */ /* 0x000fe4000788c0ff */
[----:B------:R-:W-:-:S09]  /*3a770*/  F2FP.SATFINITE.E4M3.F32.PACK_AB_MERGE_C R14, RZ, R14, RZ ;  /* 0x0000000eff0e723e */ /* 0x000fd200048070ff */
[----:B------:R0:W-:Y:S01]  /*3a780*/  @!P3 STG.E.U8 desc[UR46][R206.64+0x89], R14 ;  /* 0x0000890ece00b986 */ /* 0x0001e2000c10112e */
[----:B------:R-:W-:Y:S01]  /*3a790*/  LOP3.LUT P5, RZ, R10, 0x20, RZ, 0xc0, !PT ;  /* 0x000000200aff7812 */ /* 0x000fe200078ac0ff */
[----:B0-----:R-:W0:Y:S01]  /*3a7a0*/  @!P4 LDC.64 R14, c[0x0][0x5c0] ;  /* 0x00017000ff0ecb82 */ /* 0x001e220000000a00 */
[----:B------:R-:W-:-:S11]  /*3a7b0*/  LOP3.LUT R13, R13, 0xfffffffd, RZ, 0xc0, !PT ;  /* 0xfffffffd0d0d7812 */ /* 0x000fd600078ec0ff */
[----:B------:R-:W-:Y:S02]  /*3a7c0*/  @P5 LOP3.LUT R13, R13, 0x2, RZ, 0xfc, !PT ;  /* 0x000000020d0d5812 */ /* 0x000fe400078efcff */
[----:B------:R-:W-:Y:S02]  /*3a7d0*/  LOP3.LUT P5, RZ, R0, 0x4000000, RZ, 0xc0, !PT ;  /* 0x0400000000ff7812 */ /* 0x000fe400078ac0ff */
[----:B------:R-:W-:Y:S02]  /*3a7e0*/  F2FP.SATFINITE.E4M3.F32.PACK_AB_MERGE_C R81, RZ, R81, RZ ;  /* 0x00000051ff51723e */ /* 0x000fe400048070ff */
[----:B0-----:R-:W-:-:S05]  /*3a7f0*/  @!P4 IADD3 R14, P6, R165, R14, RZ ;  /* 0x0000000ea50ec210 */ /* 0x001fca0007fde0ff */
[----:B------:R-:W-:-:S05]  /*3a800*/  @!P4 IMAD.X R15, R181, 0x1, R15, P6 ;  /* 0x00000001b50fc824 */ /* 0x000fca00030e060f */
[----:B------:R0:W-:Y:S02]  /*3a810*/  @!P4 STG.E.U8 desc[UR46][R14.64+0x88], R81 ;  /* 0x000088510e00c986 */ /* 0x0001e4000c10112e */
[----:B0-----:R-:W0:Y:S01]  /*3a820*/  @!P5 LDC.64 R14, c[0x0][0x5c0] ;  /* 0x00017000ff0edb82 */ /* 0x001e220000000a00 */
[----:B------:R-:W-:-:S05]  /*3a830*/  FMUL R81, R183, UR41 ;  /* 0x00000029b7517c20 */ /* 0x000fca0008400000 */
[----:B------:R-:W-:Y:S02]  /*3a840*/  F2FP.SATFINITE.E4M3.F32.PACK_AB_MERGE_C R81, RZ, R81, RZ ;  /* 0x00000051ff51723e */ /* 0x000fe400048070ff */
[----:B0-----:R-:W-:-:S05]  /*3a850*/  @!P5 IADD3 R14, P6, R164, R14, RZ ;  /* 0x0000000ea40ed210 */ /* 0x001fca0007fde0ff */
[----:B------:R-:W-:-:S05]  /*3a860*/  @!P5 IMAD.X R15, R180, 0x1, R15, P6 ;  /* 0x00000001b40fd824 */ /* 0x000fca00030e060f */
[----:B------:R2:W-:Y:S01]  /*3a870*/  @!P5 STG.E.U8 desc[UR46][R14.64+0x89], R81 ;  /* 0x000089510e00d986 */ /* 0x0005e2000c10112e */
[----:B------:R-:W-:Y:S02]  /*3a880*/  LOP3.LUT P5, RZ, R13, 0x2, RZ, 0xc0, !PT ;  /* 0x000000020dff7812 */ /* 0x000fe400078ac0ff */
[----:B------:R-:W-:Y:S02]  /*3a890*/  LOP3.LUT P6, RZ, R10, 0x10, RZ, 0xc0, !PT ;  /* 0x000000100aff7812 */ /* 0x000fe400078cc0ff */
[----:B------:R-:W-:Y:S01]  /*3a8a0*/  LOP3.LUT P2, RZ, R0, 0x800000, RZ, 0xc0, !PT ;  /* 0x0080000000ff7812 */ /* 0x000fe2000784c0ff */
[----:B--2---:R-:W-:Y:S02]  /*3a8b0*/  FMUL R14, R184, UR41 ;  /* 0x00000029b80e7c20 */ /* 0x004fe40008400000 */
[----:B------:R-:W2:Y:S03]  /*3a8c0*/  LDL.LU R184, [R1+0x57c] ;  /* 0x00057c0001b87983 */ /* 0x000ea60000300800 */
[----:B------:R-:W-:-:S05]  /*3a8d0*/  F2FP.SATFINITE.E4M3.F32.PACK_AB_MERGE_C R14, RZ, R14, RZ ;  /* 0x0000000eff0e723e */ /* 0x000fca00048070ff */
[----:B------:R0:W-:Y:S01]  /*3a8e0*/  @!P5 STG.E.U8 desc[UR46][R216.64+0x90], R14 ;  /* 0x0000900ed800d986 */ /* 0x0001e2000c10112e */
[----:B------:R-:W-:Y:S01]  /*3a8f0*/  LOP3.LUT P5, RZ, R13, 0x1, RZ, 0xc0, !PT ;  /* 0x000000010dff7812 */ /* 0x000fe200078ac0ff */
[----:B------:R-:W-:-:S05]  /*3a900*/  FMUL R13, R152, UR41 ;  /* 0x00000029980d7c20 */ /* 0x000fca0008400000 */
[----:B------:R-:W-:-:S05]  /*3a910*/  F2FP.SATFINITE.E4M3.F32.PACK_AB_MERGE_C R13, RZ, R13, RZ ;  /* 0x0000000dff0d723e */ /* 0x000fca00048070ff */
[----:B------:R3:W-:Y:S01]  /*3a920*/  @!P6 STG.E.U8 desc[UR46][R204.64+0x91], R13 ;  /* 0x0000910dcc00e986 */ /* 0x0007e2000c10112e */
[----:B0-----:R-:W0:Y:S01]  /*3a930*/  @!P2 LDC.64 R14, c[0x0][0x5c0] ;  /* 0x00017000ff0eab82 */ /* 0x001e220000000a00 */
[----:B---3--:R-:W-:Y:S02]  /*3a940*/  FMUL R13, R185, UR41 ;  /* 0x00000029b90d7c20 */ /* 0x008fe40008400000 */
[----:B------:R-:W3:Y:S01]  /*3a950*/  LDL.LU R185, [R1+0x580] ;  /* 0x0005800001b97983 */ /* 0x000ee20000300800 */
[----:B------:R-:W-:Y:S02]  /*3a960*/  LOP3.LUT P1, RZ, R0, 0x400000, RZ, 0xc0, !PT ;  /* 0x0040000000ff7812 */ /* 0x000fe4000782c0ff */
[----:B0-----:R-:W-:Y:S02]  /*3a970*/  @!P2 IADD3 R14, P6, R192, R14, RZ ;  /* 0x0000000ec00ea210 */ /* 0x001fe40007fde0ff */
[----:B------:R-:W-:-:S03]  /*3a980*/  F2FP.SATFINITE.E4M3.F32.PACK_AB_MERGE_C R13, RZ, R13, RZ ;  /* 0x0000000dff0d723e */ /* 0x000fc600048070ff */
[----:B------:R-:W-:-:S05]  /*3a990*/  @!P2 IMAD.X R15, R196, 0x1, R15, P6 ;  /* 0x00000001c40fa824 */ /* 0x000fca00030e060f */
[----:B------:R0:W-:Y:S02]  /*3a9a0*/  @!P2 STG.E.U8 desc[UR46][R14.64+0x90], R13 ;  /* 0x0000900d0e00a986 */ /* 0x0001e4000c10112e */
[----:B0-----:R-:W0:Y:S01]  /*3a9b0*/  @!P1 LDC.64 R14, c[0x0][0x5c0] ;  /* 0x00017000ff0e9b82 */ /* 0x001e220000000a00 */
[----:B------:R-:W-:Y:S01]  /*3a9c0*/  FMUL R13, R153, UR41 ;  /* 0x00000029990d7c20 */ /* 0x000fe20008400000 */
[----:B------:R-:W-:Y:S01]  /*3a9d0*/  LOP3.LUT P3, RZ, R10, 0x2, RZ, 0xc0, !PT ;  /* 0x000000020aff7812 */ /* 0x000fe2000786c0ff */
[----:B------:R-:W3:Y:S03]  /*3a9e0*/  LDL.LU R153, [R1+0x584] ;  /* 0x0005840001997983 */ /* 0x000ee60000300800 */
[----:B------:R-:W-:Y:S02]  /*3a9f0*/  F2FP.SATFINITE.E4M3.F32.PACK_AB_MERGE_C R13, RZ, R13, RZ ;  /* 0x0000000dff0d723e */ /* 0x000fe400048070ff */
[----:B0-----:R-:W-:-:S05]  /*3aa00*/  @!P1 IADD3 R14, P6, R193, R14, RZ ;  /* 0x0000000ec10e9210 */ /* 0x001fca0007fde0ff */
[----:B------:R-:W-:-:S05]  /*3aa10*/  @!P1 IMAD.X R15, R197, 0x1, R15, P6 ;  /* 0x00000001c50f9824 */ /* 0x000fca00030e060f */
[----:B------:R0:W-:Y:S02]  /*3aa20*/  @!P1 STG.E.U8 desc[UR46][R14.64+0x91], R13 ;  /* 0x0000910d0e009986 */ /* 0x0001e4000c10112e */
[----:B0-----:R-:W-:-:S05]  /*3aa30*/  FMUL R13, R162, UR41 ;  /* 0x00000029a20d7c20 */ /* 0x001fca0008400000 */
[----:B------:R-:W-:-:S05]  /*3aa40*/  F2FP.SATFINITE.E4M3.F32.PACK_AB_MERGE_C R13, RZ, R13, RZ ;  /* 0x0000000dff0d723e */ /* 0x000fca00048070ff */
[----:B------:R4:W-:Y:S02]  /*3aa50*/  @!P3 STG.E.U8 desc[UR46][R186.64+0x98], R13 ;  /* 0x0000980dba00b986 */ /* 0x0009e4000c10112e */
[----:B----4-:R-:W-:Y:S02]  /*3aa60*/  FMUL R13, R163, UR41 ;  /* 0x00000029a30d7c20 */ /* 0x010fe40008400000 */
[----:B------:R-:W4:Y:S01]  /*3aa70*/  LDL.LU R163, [R1+0x588] ;  /* 0x0005880001a37983 */ /* 0x000f220000300800 */
[----:B------:R-:W-:Y:S02]  /*3aa80*/  LOP3.LUT P0, RZ, R0, 0x100000, RZ, 0xc0, !PT ;  /* 0x0010000000ff7812 */ /* 0x000fe4000780c0ff */
[----:B------:R-:W-:Y:S01]  /*3aa90*/  LOP3.LUT P4, RZ, R5, 0x80000000, RZ, 0xc0, !PT ;  /* 0x8000000005ff7812 */ /* 0x000fe2000788c0ff */
[----:B------:R-:W4:Y:S10]  /*3aaa0*/  LDL.LU R162, [R1+0x58c] ;  /* 0x00058c0001a27983 */ /* 0x000f340000300800 */
[----:B------:R-:W0:Y:S01]  /*3aab0*/  @!P0 LDC.64 R14, c[0x0][0x5c0] ;  /* 0x00017000ff0e8b82 */ /* 0x000e220000000a00 */
[----:B------:R-:W-:-:S05]  /*3aac0*/  F2FP.SATFINITE.E4M3.F32.PACK_AB_MERGE_C R13, RZ, R13, RZ ;  /* 0x0000000dff0d723e */ /* 0x000fca00048070ff */
[----:B------:R2:W-:Y:S01]  /*3aad0*/  @!P4 STG.E.U8 desc[UR46][R144.64+0x99], R13 ;  /* 0x0000990d9000c986 */ /* 0x0005e2000c10112e */
[----:B0-----:R-:W-:-:S05]  /*3aae0*/  @!P0 IADD3 R14, P6, R190, R14, RZ ;  /* 0x0000000ebe0e8210 */ /* 0x001fca0007fde0ff */
[----:B------:R-:W-:Y:S02]  /*3aaf0*/  @!P0 IMAD.X R15, R191, 0x1, R15, P6 ;  /* 0x00000001bf0f8824 */ /* 0x000fe400030e060f */
[----:B--2---:R-:W-:Y:S02]  /*3ab00*/  FMUL R13, R184, UR41 ;  /* 0x00000029b80d7c20 */ /* 0x004fe40008400000 */
[----:B------:R-:W2:Y:S03]  /*3ab10*/  LDL.LU R184, [R1+0x590] ;  /* 0x0005900001b87983 */ /* 0x000ea60000300800 */
[----:B------:R-:W-:-:S05]  /*3ab20*/  F2FP.SATFINITE.E4M3.F32.PACK_AB_MERGE_C R13, RZ, R13, RZ ;  /* 0x0000000dff0d723e */ /* 0x000fca00048070ff */
[----:B------:R0:W-:Y:S02]  /*3ab30*/  @!P0 STG.E.U8 desc[UR46][R14.64+0x98], R13 ;  /* 0x0000980d0e008986 */ /* 0x0001e4000c10112e */
[----:B0-----:R-:W0:Y:S01]  /*3ab40*/  @!P5 LDC.64 R14, c[0x0][0x5c0] ;  /* 0x00017000ff0edb82 */ /* 0x001e220000000a00 */
[----:B---3--:R-:W-:Y:S02]  /*3ab50*/  FMUL R13, R185, UR41 ;  /* 0x00000029b90d7c20 */ /* 0x008fe40008400000 */
[----:B------:R-:W3:Y:S01]  /*3ab60*/  LDL.LU R185, [R1+0x594] ;  /* 0x0005940001b97983 */ /* 0x000ee20000300800 */
[----:B0-----:R-:W-:Y:S02]  /*3ab70*/  @!P5 IADD3 R14, P6, R200, R14, RZ ;  /* 0x0000000ec80ed210 */ /* 0x001fe40007fde0ff */
[----:B------:R-:W-:Y:S01]  /*3ab80*/  F2FP.SATFINITE.E4M3.F32.PACK_AB_MERGE_C R13, RZ, R13, RZ ;  /* 0x0000000dff0d723e */ /* 0x000fe200048070ff */
[----:B------:R-:W3:Y:S02]  /*3ab90*/  LDL.LU R183, [R1+0x598] ;  /* 0x0005980001b77983 */ /* 0x000ee40000300800 */
[----:B------:R-:W-:Y:S01]  /*3aba0*/  @!P5 IMAD.X R15, R201, 0x1, R15, P6 ;  /* 0x00000001c90fd824 */ /* 0x000fe200030e060f */
[----:B------:R-:W-:Y:S01]  /*3abb0*/  ISETP.GE.AND P2, PT, R26, 0x1, PT ;  /* 0x000000011a00780c */ /* 0x000fe20003f46270 */
[----:B------:R-:W3:Y:S04]  /*3abc0*/  LDL.LU R152, [R1+0x59c] ;  /* 0x00059c0001987983 */ /* 0x000ee80000300800 */
[----:B------:R0:W-:Y:S01]  /*3abd0*/  @!P5 STG.E.U8 desc[UR46][R14.64+0x99], R13 ;  /* 0x0000990d0e00d986 */ /* 0x0001e2000c10112e */
[----:B------:R-:W-:-:S13]  /*3abe0*/  ISETP.LT.OR P5, PT, R27, 0xa1, !P2 ;  /* 0x000000a11b00780c */ /* 0x000fda00057a1670 */
[----:B0-----:R-:W0:Y:S01]  /*3abf0*/  @!P5 LDC.64 R14, c[0x0][0x5c0] ;  /* 0x00017000ff0edb82 */ /* 0x001e220000000a00 */
[----:B------:R-:W-:-:S05]  /*3ac00*/  FMUL R13, R153, UR41 ;  /* 0x00000029990d7c20 */ /* 0x000fca0008400000 */
[----:B------:R-:W-:Y:S02]  /*3ac10*/  F2FP.SATFINITE.E4M3.F32.PACK_AB_MERGE_C R13, RZ, R13, RZ ;  /* 0x0000000dff0d723e */ /* 0x000fe400048070ff */
[----:B0-----:R-:W-:-:S05]  /*3ac20*/  @!P5 IADD3 R14, P6, R12, R14, RZ ;  /* 0x0000000e0c0ed210 */ /* 0x001fca0007fde0ff */
[----:B------:R-:W-:-:S05]  /*3ac30*/  @!P5 IMAD.X R15, R29, 0x1, R15, P6 ;  /* 0x000000011d0fd824 */ /* 0x000fca00030e060f */
[----:B------:R4:W-:Y:S02]  /*3ac40*/  @!P5 STG.E.U8 desc[UR46][R14.64+0xa0], R13 ;  /* 0x0000a00d0e00d986 */ /* 0x0009e4000c10112e */
[----:B----4-:R-:W-:Y:S02]  /*3ac50*/  FMUL R13, R163, UR41 ;  /* 0x00000029a30d7c20 */ /* 0x010fe40008400000 */
[----:B------:R-:W4:Y:S01]  /*3ac60*/  LDL.LU R163, [R1+0x5a0] ;  /* 0x0005a00001a37983 */ /* 0x000f220000300800 */
[----:B------:R-:W-:-:S03]  /*3ac70*/  ISETP.LT.OR P5, PT, R27, 0xa2, !P2 ;  /* 0x000000a21b00780c */ /* 0x000fc600057a1670 */
[----:B------:R-:W4:Y:S10]  /*3ac80*/  LDL.LU R153, [R1+0x5a4] ;  /* 0x0005a40001997983 */ /* 0x000f340000300800 */
[----:B------:R-:W0:Y:S01]  /*3ac90*/  @!P5 LDC.64 R14, c[0x0][0x5c0] ;  /* 0x00017000ff0edb82 */ /* 0x000e220000000a00 */
[----:B------:R-:W-:-:S02]  /*3aca0*/  F2FP.SATFINITE.E4M3.F32.PACK_AB_MERGE_C R13, RZ, R13, RZ ;  /* 0x0000000dff0d723e */ /* 0x000fc400048070ff */
[----:B------:R-:W-:Y:S02]  /*3acb0*/  LOP3.LUT P3, RZ, R10, 0x1, RZ, 0xc0, !PT ;  /* 0x000000010aff7812 */ /* 0x000fe4000786c0ff */
[----:B0-----:R-:W-:-:S05]  /*3acc0*/  @!P5 IADD3 R14, P6, R12, R14, RZ ;  /* 0x0000000e0c0ed210 */ /* 0x001fca0007fde0ff */
[----:B------:R-:W-:-:S05]  /*3acd0*/  @!P5 IMAD.X R15, R29, 0x1, R15, P6 ;  /* 0x000000011d0fd824 */ /* 0x000fca00030e060f */
[----:B------:R0:W-:Y:S02]  /*3ace0*/  @!P5 STG.E.U8 desc[UR46][R14.64+0xa1], R13 ;  /* 0x0000a10d0e00d986 */ /* 0x0001e4000c10112e */
[----:B0-----:R-:W-:Y:S02]  /*3acf0*/  FMUL R13, R162, UR41 ;  /* 0x00000029a20d7c20 */ /* 0x001fe40008400000 */
[----:B------:R-:W4:Y:S03]  /*3ad00*/  LDL.LU R162, [R1+0x5a8] ;  /* 0x0005a80001a27983 */ /* 0x000f260000300800 */
[----:B------:R-:W-:-:S05]  /*3ad10*/  F2FP.SATFINITE.E4M3.F32.PACK_AB_MERGE_C R13, RZ, R13, RZ ;  /* 0x0000000dff0d723e */ /* 0x000fca00048070ff */
[----:B------:R2:W-:Y:S01]  /*3ad20*/  @!P3 STG.E.U8 desc[UR46][R170.64+0xa0], R13 ;  /* 0x0000a00daa00b986 */ /* 0x0005e2000c10112e */
[----:B------:R-:W-:Y:S02]  /*3ad30*/  LOP3.LUT P4, RZ, R5, 0x40000000, RZ, 0xc0, !PT ;  /* 0x4000000005ff7812 */ /* 0x000fe4000788c0ff */
[----:B------:R-:W-:-:S13]  /*3ad40*/  ISETP.LT.OR P5, PT, R27, 0xa9, !P2 ;  /* 0x000000a91b00780c */ /* 0x000fda00057a1670 */
[----:B------:R-:W0:Y:S01]  /*3ad50*/  @!P5 LDC.64 R14, c[0x0][0x5c0] ;  /* 0x00017000ff0edb82 */ /* 0x000e220000000a00 */
[----:B--2---:R-:W-:Y:S02]  /*3ad60*/  FMUL R13, R184, UR41 ;  /* 0x00000029b80d7c20 */ /* 0x004fe40008400000 */
[----:B------:R-:W2:Y:S03]  /*3ad70*/  LDL.LU R184, [R1+0x5ac] ;  /* 0x0005ac0001b87983 */ /* 0x000ea60000300800 */
[----:B------:R-:W-:-:S05]  /*3ad80*/  F2FP.SATFINITE.E4M3.F32.PACK_AB_MERGE_C R13, RZ, R13, RZ ;  /* 0x0000000dff0d723e */ /* 0x000fca00048070ff */
[----:B------:R3:W-:Y:S02]  /*3ad90*/  @!P4 STG.E.U8 desc[UR46][R142.64+0xa1], R13 ;  /* 0x0000a10d8e00c986 */ /* 0x0007e4000c10112e */
[----:B---3--:R-:W-:Y:S02]  /*3ada0*/  FMUL R13, R185, UR41 ;  /* 0x00000029b90d7c20 */ /* 0x008fe40008400000 */
[----:B------:R-:W3:Y:S01]  /*3adb0*/  LDL.LU R185, [R1+0x5b0] ;  /* 0x0005b00001b97983 */ /* 0x000ee20000300800 */
[----:B0-----:R-:W-:Y:S02]  /*3adc0*/  @!P5 IADD3 R14, P6, R12, R14, RZ ;  /* 0x0000000e0c0ed210 */ /* 0x001fe40007fde0ff */
[----:B------:R-:W-:-:S03]  /*3add0*/  F2FP.SATFINITE.E4M3.F32.PACK_AB_MERGE_C R13, RZ, R13, RZ ;  /* 0x0000000dff0d723e */ /* 0x000fc600048070ff */
[----:B------:R-:W-:-:S05]  /*3ade0*/  @!P5 IMAD.X R15, R29, 0x1, R15, P6 ;  /* 0x000000011d0fd824 */ /* 0x000fca00030e060f */
[----:B------:R0:W-:Y:S01]  /*3adf0*/  @!P5 STG.E.U8 desc[UR46][R14.64+0xa8], R13 ;  /* 0x0000a80d0e00d986 */ /* 0x0001e2000c10112e */
[----:B------:R-:W-:-:S13]  /*3ae00*/  ISETP.LT.OR P5, PT, R27, 0xaa, !P2 ;  /* 0x000000aa1b00780c */ /* 0x000fda00057a1670 */
[----:B0-----:R-:W0:Y:S01]  /*3ae10*/  @!P5 LDC.64 R14, c[0x0][0x5c0] ;  /* 0x00017000ff0edb82 */ /* 0x001e220000000a00 */
[----:B------:R-:W-:Y:S01]  /*3ae20*/  FMUL R13, R183, UR41 ;  /* 0x00000029b70d7c20 */ /* 0x000fe20008400000 */
[----:B------:R-:W-:-:S04]  /*3ae30*/  LOP3.LUT P1, RZ, R5, 0x20000000, RZ, 0xc0, !PT ;  /* 0x2000000005ff7812 */ /* 0x000fc8000782c0ff */
        /* <DEDUP_REMOVED lines=9> */
[----:B------:R-:W-:Y:S02]  /*3aed0*/  ISETP.LT.OR P5, PT, R27, 0xb1, !P2 ;  /* 0x000000b11b00780c */ /* 0x000fe400057a1670 */
[----:B------:R-:W-:-:S11]  /*3aee0*/  LOP3.LUT P0, RZ, R5, 0x8000000, RZ, 0xc0, !PT ;  /* 0x0800000005ff7812 */ /* 0x000fd6000780c0ff */
[----:B------:R-:W0:Y:S01]  /*3aef0*/  @!P5 LDC.64 R14, c[0x0][0x5c0] ;  /* 0x00017000ff0edb82 */ /* 0x000e220000000a00 */
[----:B------:R-:W-:-:S05]  /*3af00*/  F2FP.SATFINITE.E4M3.F32.PACK_AB_MERGE_C R13, RZ, R13, RZ ;  /* 0x0000000dff0d723e */ /* 0x000fca00048070ff */
[----:B------:R1:W-:Y:S02]  /*3af10*/  @!P0 STG.E.U8 desc[UR46][R128.64+0xa9], R13 ;  /* 0x0000a90d80008986 */ /* 0x0003e4000c10112e */
[----:B-1----:R-:W-:Y:S01]  /*3af20*/  FMUL R13, R153, UR41 ;  /* 0x00000029990d7c20 */ /* 0x002fe20008400000 */
[----:B0-----:R-:W-:-:S04]  /*3af30*/  @!P5 IADD3 R14, P6, R12, R14, RZ ;  /* 0x0000000e0c0ed210 */ /* 0x001fc80007fde0ff */
[----:B------:R-:W-:Y:S01]  /*3af40*/  F2FP.SATFINITE.E4M3.F32.PACK_AB_MERGE_C R13, RZ, R13, RZ ;  /* 0x0000000dff0d723e */ /* 0x000fe200048070ff */
[----:B------:R-:W-:-:S05]  /*3af50*/  @!P5 IMAD.X R15, R29, 0x1, R15, P6 ;  /* 0x000000011d0fd824 */ /* 0x000fca00030e060f */
[----:B------:R0:W-:Y:S01]  /*3af60*/  @!P5 STG.E.U8 desc[UR46][R14.64+0xb0], R13 ;  /* 0x0000b00d0e00d986 */ /* 0x0001e2000c10112e */
[----:B------:R-:W-:-:S13]  /*3af70*/  ISETP.LT.OR P5, PT, R27, 0xb2, !P2 ;  /* 0x000000b21b00780c */ /* 0x000fda00057a1670 */
[----:B0-----:R-:W0:Y:S01]  /*3af80*/  @!P5 LDC.64 R14, c[0x0][0x5c0] ;  /* 0x00017000ff0edb82 */ /* 0x001e220000000a00 */
[----:B------:R-:W-:Y:S02]  /*3af90*/  FMUL R13, R162, UR41 ;  /* 0x00000029a20d7c20 */ /* 0x000fe40008400000 */
[----:B------:R-:W4:Y:S03]  /*3afa0*/  LDL.LU R162, [R1+0x5b8] ;  /* 0x0005b80001a27983 */ /* 0x000f260000300800 */
[----:B------:R-:W-:Y:S02]  /*3afb0*/  F2FP.SATFINITE.E4M3.F32.PACK_AB_MERGE_C R13, RZ, R13, RZ ;  /* 0x0000000dff0d723e */ /* 0x000fe400048070ff */
[----:B------:R-:W-:Y:S02]  /*3afc0*/  LOP3.LUT P3, RZ, R5, 0x10000000, RZ, 0xc0, !PT ;  /* 0x1000000005ff7812 */ /* 0x000fe4000786c0ff */
[----:B0-----:R-:W-:-:S05]  /*3afd0*/  @!P5 IADD3 R14, P6, R12, R14, RZ ;  /* 0x0000000e0c0ed210 */ /* 0x001fca0007fde0ff */
[----:B------:R-:W-:-:S05]  /*3afe0*/  @!P5 IMAD.X R15, R29, 0x1, R15, P6 ;  /* 0x000000011d0fd824 */ /* 0x000fca00030e060f */
[----:B------:R2:W-:Y:S02]  /*3aff0*/  @!P5 STG.E.U8 desc[UR46][R14.64+0xb1], R13 ;  /* 0x0000b10d0e00d986 */ /* 0x0005e4000c10112e */
[----:B--2---:R-:W-:Y:S02]  /*3b000*/  FMUL R13, R184, UR41 ;  /* 0x00000029b80d7c20 */ /* 0x004fe40008400000 */
[----:B------:R-:W2:Y:S03]  /*3b010*/  LDL.LU R184, [R1+0x5bc] ;  /* 0x0005bc0001b87983 */ /* 0x000ea60000300800 */
[----:B------:R-:W-:-:S05]  /*3b020*/  F2FP.SATFINITE.E4M3.F32.PACK_AB_MERGE_C R13, RZ, R13, RZ ;  /* 0x0000000dff0d723e */ /* 0x000fca00048070ff */
[----:B------:R3:W-:Y:S02]  /*3b030*/  @!P3 STG.E.U8 desc[UR46][R124.64+0xb0], R13 ;  /* 0x0000b00d7c00b986 */ /* 0x0007e4000c10112e */
[----:B---3--:R-:W-:Y:S02]  /*3b040*/  FMUL R13, R185, UR41 ;  /* 0x00000029b90d7c20 */ /* 0x008fe40008400000 */
[----:B------:R-:W3:Y:S01]  /*3b050*/  LDL.LU R185, [R1+0x5c0] ;  /* 0x0005c00001b97983 */ /* 0x000ee20000300800 */
[----:B------:R-:W-:Y:S02]  /*3b060*/  LOP3.LUT P4, RZ, R5, 0x4000000, RZ, 0xc0, !PT ;  /* 0x0400000005ff7812 */ /* 0x000fe4000788c0ff */
[----:B------:R-:W-:Y:S01]  /*3b070*/  F2FP.SATFINITE.E4M3.F32.PACK_AB_MERGE_C R13, RZ, R13, RZ ;  /* 0x0000000dff0d723e */ /* 0x000fe200048070ff */
[----:B------:R-:W3:Y:S10]  /*3b080*/  LDL.LU R152, [R1+0x5c4] ;  /* 0x0005c40001987983 */ /* 0x000ef40000300800 */
[----:B------:R4:W-:Y:S01]  /*3b090*/  @!P4 STG.E.U8 desc[UR46][R122.64+0xb1], R13 ;  /* 0x0000b10d7a00c986 */ /* 0x0009e2000c10112e */
[----:B------:R-:W-:-:S13]  /*3b0a0*/  ISETP.LT.OR P5, PT, R27, 0xb9, !P2 ;  /* 0x000000b91b00780c */ /* 0x000fda00057a1670 */
[----:B------:R-:W0:Y:S01]  /*3b0b0*/  @!P5 LDC.64 R14, c[0x0][0x5c0] ;  /* 0x00017000ff0edb82 */ /* 0x000e220000000a00 */
[----:B----4-:R-:W-:Y:S02]  /*3b0c0*/  FMUL R13, R163, UR41 ;  /* 0x00000029a30d7c20 */ /* 0x010fe40008400000 */
[----:B------:R-:W4:Y:S04]  /*3b0d0*/  LDL.LU R163, [R1+0x5c8] ;  /* 0x0005c80001a37983 */ /* 0x000f280000300800 */
[----:B------:R-:W4:Y:S01]  /*3b0e0*/  LDL.LU R153, [R1+0x5cc] ;  /* 0x0005cc0001997983 */ /* 0x000f220000300800 */
[----:B0-----:R-:W-:Y:S02]  /*3b0f0*/  @!P5 IADD3 R14, P6, R12, R14, RZ ;  /* 0x0000000e0c0ed210 */ /* 0x001fe40007fde0ff */
[----:B------:R-:W-:-:S03]  /*3b100*/  F2FP.SATFINITE.E4M3.F32.PACK_AB_MERGE_C R13, RZ, R13, RZ ;  /* 0x0000000dff0d723e */ /* 0x000fc600048070ff */
[----:B------:R-:W-:-:S05]  /*3b110*/  @!P5 IMAD.X R15, R29, 0x1, R15, P6 ;  /* 0x000000011d0fd824 */ /* 0x000fca00030e060f */
[----:B------:R0:W-:Y:S01]  /*3b120*/  @!P5 STG.E.U8 desc[UR46][R14.64+0xb8], R13 ;  /* 0x0000b80d0e00d986 */ /* 0x0001e2000c10112e */
[----:B------:R-:W-:-:S13]  /*3b130*/  ISETP.LT.OR P5, PT, R27, 0xba, !P2 ;  /* 0x000000ba1b00780c */ /* 0x000fda00057a1670 */
[----:B0-----:R-:W0:Y:S01]  /*3b140*/  @!P5 LDC.64 R14, c[0x0][0x5c0] ;  /* 0x00017000ff0edb82 */ /* 0x001e220000000a00 */
[----:B------:R-:W-:Y:S02]  /*3b150*/  LOP3.LUT P0, RZ, R5, 0x800000, RZ, 0xc0, !PT ;  /* 0x0080000005ff7812 */ /* 0x000fe4000780c0ff */
[----:B0-----:R-:W-:-:S05]  /*3b160*/  @!P5 IADD3 R14, P6, R12, R14, RZ ;  /* 0x0000000e0c0ed210 */ /* 0x001fca0007fde0ff */
[----:B------:R-:W-:Y:S02]  /*3b170*/  @!P5 IMAD.X R15, R29, 0x1, R15, P6 ;  /* 0x000000011d0fd824 */ /* 0x000fe400030e060f */
[----:B------:R-:W-:-:S05]  /*3b180*/  FMUL R13, R162, UR41 ;  /* 0x00000029a20d7c20 */ /* 0x000fca0008400000 */
[----:B------:R-:W-:-:S05]  /*3b190*/  F2FP.SATFINITE.E4M3.F32.PACK_AB_MERGE_C R13, RZ, R13, RZ ;  /* 0x0000000dff0d723e */ /* 0x000fca00048070ff */
        /* <DEDUP_REMOVED lines=8> */
[----:B------:R-:W-:Y:S01]  /*3b220*/  LOP3.LUT R10, R10, 0x7fffffff, RZ, 0xc0, !PT ;  /* 0x7fffffff0a0a7812 */ /* 0x000fe200078ec0ff */
[----:B------:R-:W3:Y:S01]  /*3b230*/  LDL.LU R162, [R1+0x5d8] ;  /* 0x0005d80001a27983 */ /* 0x000ee20000300800 */
[----:B------:R-:W-:-:S09]  /*3b240*/  F2FP.SATFINITE.E4M3.F32.PACK_AB_MERGE_C R13, RZ, R13, RZ ;  /* 0x0000000dff0d723e */ /* 0x000fd200048070ff */
[----:B------:R-:W-:Y:S02]  /*3b250*/  @P3 LOP3.LUT R10, R10, 0x80000000, RZ, 0xfc, !PT ;  /* 0x800000000a0a3812 */ /* 0x000fe400078efcff */
[----:B------:R-:W-:Y:S02]  /*3b260*/  LOP3.LUT P3, RZ, R5, 0x400000, RZ, 0xc0, !PT ;  /* 0x0040000005ff7812 */ /* 0x000fe4000786c0ff */
[----:B------:R-:W-:-:S04]  /*3b270*/  LOP3.LUT R10, R10, 0xbfffffff, RZ, 0xc0, !PT ;  /* 0xbfffffff0a0a7812 */ /* 0x000fc800078ec0ff */
[----:B------:R-:W-:-:S07]  /*3b280*/  @P2 LOP3.LUT R10, R10, 0x40000000, RZ, 0xfc, !PT ;  /* 0x400000000a0a2812 */ /* 0x000fce00078efcff */
[----:B------:R0:W-:Y:S01]  /*3b290*/  @!P3 STG.E.U8 desc[UR46][R114.64+0xb9], R13 ;  /* 0x0000b90d7200b986 */ /* 0x0001e2000c10112e */
[----:B------:R-:W-:Y:S02]  /*3b2a0*/  LOP3.LUT P3, RZ, R10, 0x80000000, RZ, 0xc0, !PT ;  /* 0x800000000aff7812 */ /* 0x000fe4000786c0ff */
[----:B------:R-:W-:-:S11]  /*3b2b0*/  LOP3.LUT P5, RZ, R5, 0x200000, RZ, 0xc0, !PT ;  /* 0x0020000005ff7812 */ /* 0x000fd600078ac0ff */
[----:B------:R-:W1:Y:S01]  /*3b2c0*/  @!P3 LDC.64 R14, c[0x0][0x5c0] ;  /* 0x00017000ff0ebb82 */ /* 0x000e620000000a00 */
[----:B0-----:R-:W-:Y:S01]  /*3b2d0*/  FMUL R13, R152, UR41 ;  /* 0x00000029980d7c20 */ /* 0x001fe20008400000 */
[----:B------:R-:W-:-:S04]  /*3b2e0*/  LOP3.LUT P2, RZ, R5, 0x100000, RZ, 0xc0, !PT ;  /* 0x0010000005ff7812 */ /* 0x000fc8000784c0ff */
[----:B------:R-:W-:Y:S02]  /*3b2f0*/  F2FP.SATFINITE.E4M3.F32.PACK_AB_MERGE_C R13, RZ, R13, RZ ;  /* 0x0000000dff0d723e */ /* 0x000fe400048070ff */
[----:B------:R-:W-:-:S03]  /*3b300*/  LOP3.LUT P4, RZ, R2, 0x4, RZ, 0xc0, !PT ;  /* 0x0000000402ff7812 */ /* 0x000fc6000788c0ff */
[----:B------:R-:W-:Y:S01]  /*3b310*/  @!P5 STG.E.U8 desc[UR46][R112.64+0xa0], R13 ;  /* 0x0000a00d7000d986 */ /* 0x000fe2000c10112e */
[----:B-1----:R-:W-:-:S05]  /*3b320*/  @!P3 IADD3 R14, P5, R105, R14, RZ ;  /* 0x0000000e690eb210 */ /* 0x002fca0007fbe0ff */
[----:B------:R-:W-:Y:S02]  /*3b330*/  @!P3 IMAD.X R15, R108, 0x1, R15, P5 ;  /* 0x000000016c0fb824 */ /* 0x000fe400028e060f */
[----:B----4-:R-:W-:Y:S02]  /*3b340*/  FMUL R81, R163, UR41 ;  /* 0x00000029a3517c20 */ /* 0x010fe40008400000 */
[----:B------:R-:W4:Y:S03]  /*3b350*/  LDL.LU R163, [R1+0x5dc] ;  /* 0x0005dc0001a37983 */ /* 0x000f260000300800 */
[----:B------:R-:W-:Y:S01]  /*3b360*/  F2FP.SATFINITE.E4M3.F32.PACK_AB_MERGE_C R117, RZ, R81, RZ ;  /* 0x00000051ff75723e */ /* 0x000fe200048070ff */
[----:B------:R-:W-:Y:S01]  /*3b370*/  FMUL R81, R153, UR41 ;  /* 0x0000002999517c20 */ /* 0x000fe20008400000 */
[----:B------:R-:W4:Y:S04]  /*3b380*/  LDL.LU R105, [R1+0x740] ;  /* 0x0007400001697983 */ /* 0x000f280000300800 */
[----:B------:R-:W-:Y:S01]  /*3b390*/  F2FP.SATFINITE.E4M3.F32.PACK_AB_MERGE_C R115, RZ, R81, RZ ;  /* 0x00000051ff73723e */ /* 0x000fe200048070ff */
[----:B------:R-:W-:Y:S04]  /*3b3a0*/  @!P2 STG.E.U8 desc[UR46][R110.64+0xa1], R117 ;  /* 0x0000a1756e00a986 */ /* 0x000fe8000c10112e */
[----:B------:R0:W-:Y:S04]  /*3b3b0*/  @!P3 STG.E.U8 desc[UR46][R14.64+0xa0], R115 ;  /* 0x0000a0730e00b986 */ /* 0x0001e8000c10112e */
[----:B------:R-:W4:Y:S01]  /*3b3c0*/  LDL.LU R108, [R1+0x73c] ;  /* 0x00073c00016c7983 */ /* 0x000f220000300800 */
[----:B0-----:R-:W0:Y:S02]  /*3b3d0*/  @!P4 LDC.64 R14, c[0x0][0x5c0] ;  /* 0x00017000ff0ecb82 */ /* 0x001e240000000a00 */
[----:B0-----:R-:W-:-:S05]  /*3b3e0*/  @!P4 IADD3 R14, P5, R237, R14, RZ ;  /* 0x0000000eed0ec210 */ /* 0x001fca0007fbe0ff */
[----:B------:R-:W-:Y:S02]  /*3b3f0*/  @!P4 IMAD.X R15, R109, 0x1, R15, P5 ;  /* 0x000000016d0fc824 */ /* 0x000fe400028e060f */
[----:B------:R-:W4:Y:S01]  /*3b400*/  LDL.LU R109, [R1+0x738] ;  /* 0x00073800016d7983 */ /* 0x000f220000300800 */
[----:B--2---:R-:W-:-:S03]  /*3b410*/  FMUL R81, R184, UR41 ;  /* 0x00000029b8517c20 */ /* 0x004fc60008400000 */
[----:B------:R-:W2:Y:S04]  /*3b420*/  LDL.LU R184, [R1+0x5e0] ;  /* 0x0005e00001b87983 */ /* 0x000ea80000300800 */
[----:B------:R-:W2:Y:S01]  /*3b430*/  LDL.LU R152, [R1+0x5e4] ;  /* 0x0005e40001987983 */ /* 0x000ea20000300800 */
[----:B------:R-:W-:Y:S01]  /*3b440*/  F2FP.SATFINITE.E4M3.F32.PACK_AB_MERGE_C R111, RZ, R81, RZ ;  /* 0x00000051ff6f723e */ /* 0x000fe200048070ff */
[----:B---3--:R-:W-:Y:S02]  /*3b450*/  FMUL R81, R185, UR41 ;  /* 0x00000029b9517c20 */ /* 0x008fe40008400000 */
[----:B------:R-:W3:Y:S01]  /*3b460*/  LDL.LU R185, [R1+0x5e8] ;  /* 0x0005e80001b97983 */ /* 0x000ee20000300800 */
[----:B------:R-:W-:-:S03]  /*3b470*/  LOP3.LUT P0, RZ, R0, 0x40000000, RZ, 0xc0, !PT ;  /* 0x4000000000ff7812 */ /* 0x000fc6000780c0ff */
[----:B------:R0:W-:Y:S10]  /*3b480*/  @!P4 STG.E.U8 desc[UR46][R14.64+0xa1], R111 ;  /* 0x0000a16f0e00c986 */ /* 0x0001f4000c10112e */
[----:B0-----:R-:W0:Y:S01]  /*3b490*/  @!P0 LDC.64 R14, c[0x0][0x5c0] ;  /* 0x00017000ff0e8b82 */ /* 0x001e220000000a00 */
[----:B------:R-:W-:-:S02]  /*3b4a0*/  LOP3.LUT P3, RZ, R5, 0x10000, RZ, 0xc0, !PT ;  /* 0x0001000005ff7812 */ /* 0x000fc4000786c0ff */
[----:B------:R-:W-:Y:S01]  /*3b4b0*/  F2FP.SATFINITE.E4M3.F32.PACK_AB_MERGE_C R113, RZ, R81, RZ ;  /* 0x00000051ff71723e */ /* 0x000fe200048070ff */
[----:B------:R-:W-:Y:S01]  /*3b4c0*/  FMUL R81, R162, UR41 ;  /* 0x00000029a2517c20 */ /* 0x000fe20008400000 */
[C---:B------:R-:W-:Y:S02]  /*3b4d0*/  LOP3.LUT P6, RZ, R5.reuse, 0x80000, RZ, 0xc0, !PT ;  /* 0x0008000005ff7812 */ /* 0x040fe400078cc0ff */
[----:B------:R-:W-:Y:S02]  /*3b4e0*/  LOP3.LUT P1, RZ, R5, 0x20000, RZ, 0xc0, !PT ;  /* 0x0002000005ff7812 */ /* 0x000fe4000782c0ff */
[----:B------:R-:W-:Y:S02]  /*3b4f0*/  P2R R13, PR, RZ, 0x8 ;  /* 0x00000008ff0d7803 */ /* 0x000fe40000000000 */
[----:B------:R-:W-:Y:S02]  /*3b500*/  LOP3.LUT P3, RZ, R0, 0x10000000, RZ, 0xc0, !PT ;  /* 0x1000000000ff7812 */ /* 0x000fe4000786c0ff */
[----:B------:R-:W-:-:S02]  /*3b510*/  F2FP.SATFINITE.E4M3.F32.PACK_AB_MERGE_C R115, RZ, R81, RZ ;  /* 0x00000051ff73723e */ /* 0x000fc400048070ff */
[----:B0-----:R-:W-:-:S05]  /*3b520*/  @!P0 IADD3 R14, P5, R236, R14, RZ ;  /* 0x0000000eec0e8210 */ /* 0x001fca0007fbe0ff */
[----:B------:R-:W-:Y:S02]  /*3b530*/  @!P0 IMAD.X R15, R107, 0x1, R15, P5 ;  /* 0x000000016b0f8824 */ /* 0x000fe400028e060f */
[----:B------:R-:W3:Y:S04]  /*3b540*/  LDL.LU R107, [R1+0x734] ;  /* 0x00073400016b7983 */ /* 0x000ee80000300800 */
[----:B------:R-:W3:Y:S01]  /*3b550*/  LDL.LU R153, [R1+0x5ec] ;  /* 0x0005ec0001997983 */ /* 0x000ee20000300800 */
[----:B----4-:R-:W-:-:S03]  /*3b560*/  FMUL R81, R163, UR41 ;  /* 0x00000029a3517c20 */ /* 0x010fc60008400000 */
[----:B------:R-:W4:Y:S02]  /*3b570*/  LDL.LU R163, [R1+0x5f0] ;  /* 0x0005f00001a37983 */ /* 0x000f240000300800 */
[----:B------:R-:W-:Y:S02]  /*3b580*/  F2FP.SATFINITE.E4M3.F32.PACK_AB_MERGE_C R81, RZ, R81, RZ ;  /* 0x00000051ff51723e */ /* 0x000fe400048070ff */
[----:B------:R-:W-:Y:S04]  /*3b590*/  @!P6 STG.E.U8 desc[UR46][R108.64+0xa8], R113 ;  /* 0x0000a8716c00e986 */ /* 0x000fe8000c10112e */
[----:B------:R-:W-:Y:S04]  /*3b5a0*/  @!P1 STG.E.U8 desc[UR46][R104.64+0xa9], R115 ;  /* 0x0000a97368009986 */ /* 0x000fe8000c10112e */
[----:B------:R0:W-:Y:S02]  /*3b5b0*/  @!P0 STG.E.U8 desc[UR46][R14.64+0xa8], R81 ;  /* 0x0000a8510e008986 */ /* 0x0001e4000c10112e */
[----:B0-----:R-:W0:Y:S02]  /*3b5c0*/  @!P3 LDC.64 R14, c[0x0][0x5c0] ;  /* 0x00017000ff0ebb82 */ /* 0x001e240000000a00 */
[----:B0-----:R-:W-:-:S05]  /*3b5d0*/  @!P3 IADD3 R14, P5, R234, R14, RZ ;  /* 0x0000000eea0eb210 */ /* 0x001fca0007fbe0ff */
[----:B------:R-:W-:Y:S02]  /*3b5e0*/  @!P3 IMAD.X R15, R103, 0x1, R15, P5 ;  /* 0x00000001670fb824 */ /* 0x000fe400028e060f */
[----:B------:R-:W4:Y:S04]  /*3b5f0*/  LDL.LU R103, [R1+0x730] ;  /* 0x0007300001677983 */ /* 0x000f280000300800 */
[----:B------:R-:W4:Y:S01]  /*3b600*/  LDL.LU R162, [R1+0x5f4] ;  /* 0x0005f40001a27983 */ /* 0x000f220000300800 */
[----:B------:R-:W-:Y:S01]  /*3b610*/  ISETP.NE.AND P3, PT, R13, RZ, PT ;  /* 0x000000ff0d00720c */ /* 0x000fe20003f65270 */
[----:B--2---:R-:W-:Y:S02]  /*3b620*/  FMUL R13, R184, UR41 ;  /* 0x00000029b80d7c20 */ /* 0x004fe40008400000 */
[----:B------:R-:W2:Y:S03]  /*3b630*/  LDL.LU R184, [R1+0x5f8] ;  /* 0x0005f80001b87983 */ /* 0x000ea60000300800 */
[----:B------:R-:W-:Y:S01]  /*3b640*/  F2FP.SATFINITE.E4M3.F32.PACK_AB_MERGE_C R105, RZ, R13, RZ ;  /* 0x0000000dff69723e */ /* 0x000fe200048070ff */
[----:B------:R-:W-:-:S05]  /*3b650*/  FMUL R13, R152, UR41 ;  /* 0x00000029980d7c20 */ /* 0x000fca0008400000 */
[----:B------:R-:W-:Y:S01]  /*3b660*/  F2FP.SATFINITE.E4M3.F32.PACK_AB_MERGE_C R109, RZ, R13, RZ ;  /* 0x0000000dff6d723e */ /* 0x000fe200048070ff */
[----:B---3--:R-:W-:Y:S02]  /*3b670*/  FMUL R13, R185, UR41 ;  /* 0x00000029b90d7c20 */ /* 0x008fe40008400000 */
[----:B------:R-:W3:Y:S01]  /*3b680*/  LDL.LU R185, [R1+0x5fc] ;  /* 0x0005fc0001b97983 */ /* 0x000ee20000300800 */
[C---:B------:R-:W-:Y:S02]  /*3b690*/  LOP3.LUT P5, RZ, R0.reuse, 0x10000000, RZ, 0xc0, !PT ;  /* 0x1000000000ff7812 */ /* 0x040fe400078ac0ff */
[----:B------:R-:W-:-:S11]  /*3b6a0*/  LOP3.LUT P4, RZ, R0, 0x8000000, RZ, 0xc0, !PT ;  /* 0x0800000000ff7812 */ /* 0x000fd6000788c0ff */
[----:B------:R0:W-:Y:S02]  /*3b6b0*/  @!P5 STG.E.U8 desc[UR46][R14.64+0xa9], R105 ;  /* 0x0000a9690e00d986 */ /* 0x0001e4000c10112e */
[----:B0-----:R-:W0:Y:S01]  /*3b6c0*/  @!P4 LDC.64 R14, c[0x0][0x5c0] ;  /* 0x00017000ff0ecb82 */ /* 0x001e220000000a00 */
[C---:B------:R-:W-:Y:S02]  /*3b6d0*/  LOP3.LUT P6, RZ, R5.reuse, 0x2000, RZ, 0xc0, !PT ;  /* 0x0000200005ff7812 */ /* 0x040fe400078cc0ff */
[----:B------:R-:W-:Y:S02]  /*3b6e0*/  LOP3.LUT P2, RZ, R5, 0x4000, RZ, 0xc0, !PT ;  /* 0x0000400005ff7812 */ /* 0x000fe4000784c0ff */
[----:B------:R-:W-:Y:S02]  /*3b6f0*/  P2R R81, PR, RZ, 0x40 ;  /* 0x00000040ff517803 */ /* 0x000fe40000000000 */
[----:B------:R-:W-:Y:S02]  /*3b700*/  LOP3.LUT P6, RZ, R0, 0x2000000, RZ, 0xc0, !PT ;  /* 0x0200000000ff7812 */ /* 0x000fe400078cc0ff */
[----:B------:R-:W-:Y:S01]  /*3b710*/  F2FP.SATFINITE.E4M3.F32.PACK_AB_MERGE_C R111, RZ, R13, RZ ;  /* 0x0000000dff6f723e */ /* 0x000fe200048070ff */
[----:B------:R-:W-:Y:S01]  /*3b720*/  FMUL R13, R153, UR41 ;  /* 0x00000029990d7c20 */ /* 0x000fe20008400000 */
[----:B0-----:R-:W-:Y:S01]  /*3b730*/  @!P4 IADD3 R14, P5, R232, R14, RZ ;  /* 0x0000000ee80ec210 */ /* 0x001fe20007fbe0ff */
[----:B------:R-:W-:Y:S03]  /*3b740*/  @!P3 STG.E.U8 desc[UR46][R106.64+0xb0], R109 ;  /* 0x0000b06d6a00b986 */ /* 0x000fe6000c10112e */
[----:B------:R-:W-:Y:S01]  /*3b750*/  F2FP.SATFINITE.E4M3.F32.PACK_AB_MERGE_C R105, RZ, R13, RZ ;  /* 0x0000000dff69723e */ /* 0x000fe200048070ff */
[----:B------:R-:W-:Y:S01]  /*3b760*/  @!P4 IMAD.X R15, R235, 0x1, R15, P5 ;  /* 0x00000001eb0fc824 */ /* 0x000fe200028e060f */
[----:B------:R-:W-:Y:S01]  /*3b770*/  LOP3.LUT P0, RZ, R0, 0x1000000, RZ, 0xc0, !PT ;  /* 0x0100000000ff7812 */ /* 0x000fe2000780c0ff */
[----:B----4-:R-:W-:Y:S01]  /*3b780*/  FMUL R13, R163, UR41 ;  /* 0x00000029a30d7c20 */ /* 0x010fe20008400000 */
[----:B------:R-:W-:Y:S04]  /*3b790*/  @!P2 STG.E.U8 desc[UR46][R102.64+0xb1], R111 ;  /* 0x0000b16f6600a986 */ /* 0x000fe8000c10112e */
[----:B------:R0:W-:Y:S02]  /*3b7a0*/  @!P4 STG.E.U8 desc[UR46][R14.64+0xb0], R105 ;  /* 0x0000b0690e00c986 */ /* 0x0001e4000c10112e */
[----:B0-----:R-:W0:Y:S02]  /*3b7b0*/  @!P6 LDC.64 R14, c[0x0][0x5c0] ;  /* 0x00017000ff0eeb82 */ /* 0x001e240000000a00 */
[----:B0-----:R-:W-:-:S02]  /*3b7c0*/  @!P6 IADD3 R14, P5, R101, R14, RZ ;  /* 0x0000000e650ee210 */ /* 0x001fc40007fbe0ff */
[----:B------:R-:W4:Y:S03]  /*3b7d0*/  LDL.LU R101, [R1+0x72c] ;  /* 0x00072c0001657983 */ /* 0x000f260000300800 */
[----:B------:R-:W-:Y:S01]  /*3b7e0*/  @!P6 IMAD.X R15, R99, 0x1, R15, P5 ;  /* 0x00000001630fe824 */ /* 0x000fe200028e060f */
[----:B------:R-:W-:Y:S01]  /*3b7f0*/  LOP3.LUT P5, RZ, R0, 0x2000000, RZ, 0xc0, !PT ;  /* 0x0200000000ff7812 */ /* 0x000fe200078ac0ff */
[----:B------:R-:W4:Y:S04]  /*3b800*/  LDL.LU R153, [R1+0x600] ;  /* 0x0006000001997983 */ /* 0x000f280000300800 */
[----:B------:R-:W4:Y:S01]  /*3b810*/  LDL.LU R99, [R1+0x728] ;  /* 0x0007280001637983 */ /* 0x000f220000300800 */
[----:B------:R-:W-:-:S02]  /*3b820*/  ISETP.NE.AND P6, PT, R81, RZ, PT ;  /* 0x000000ff5100720c */ /* 0x000fc40003fc5270 */
[----:B------:R-:W-:Y:S01]  /*3b830*/  F2FP.SATFINITE.E4M3.F32.PACK_AB_MERGE_C R81, RZ, R13, RZ ;  /* 0x0000000dff51723e */ /* 0x000fe200048070ff */
[----:B------:R-:W4:Y:S04]  /*3b840*/  LDL.LU R152, [R1+0x604] ;  /* 0x0006040001987983 */ /* 0x000f280000300800 */
[----:B------:R0:W-:Y:S04]  /*3b850*/  @!P5 STG.E.U8 desc[UR46][R14.64+0xb1], R81 ;  /* 0x0000b1510e00d986 */ /* 0x0001e8000c10112e */
[----:B------:R-:W4:Y:S01]  /*3b860*/  LDL.LU R163, [R1+0x608] ;  /* 0x0006080001a37983 */ /* 0x000f220000300800 */
[----:B0-----:R-:W0:Y:S01]  /*3b870*/  @!P0 LDC.64 R14, c[0x0][0x5c0] ;  /* 0x00017000ff0e8b82 */ /* 0x001e220000000a00 */
[----:B------:R-:W-:-:S05]  /*3b880*/  FMUL R13, R162, UR41 ;  /* 0x00000029a20d7c20 */ /* 0x000fca0008400000 */
[----:B------:R-:W-:Y:S01]  /*3b890*/  F2FP.SATFINITE.E4M3.F32.PACK_AB_MERGE_C R103, RZ, R13, RZ ;  /* 0x0000000dff67723e */ /* 0x000fe200048070ff */
[----:B--2---:R-:W-:Y:S02]  /*3b8a0*/  FMUL R13, R184, UR41 ;  /* 0x00000029b80d7c20 */ /* 0x004fe40008400000 */
[----:B------:R-:W2:Y:S03]  /*3b8b0*/  LDL.LU R184, [R1+0x60c] ;  /* 0x00060c0001b87983 */ /* 0x000ea60000300800 */
[----:B------:R-:W-:Y:S02]  /*3b8c0*/  F2FP.SATFINITE.E4M3.F32.PACK_AB_MERGE_C R105, RZ, R13, RZ ;  /* 0x0000000dff69723e */ /* 0x000fe400048070ff */
[----:B0-----:R-:W-:-:S05]  /*3b8d0*/  @!P0 IADD3 R14, P5, R233, R14, RZ ;  /* 0x0000000ee90e8210 */ /* 0x001fca0007fbe0ff */
[----:B------:R-:W-:Y:S02]  /*3b8e0*/  @!P0 IMAD.X R15, R11, 0x1, R15, P5 ;  /* 0x000000010b0f8824 */ /* 0x000fe400028e060f */
[----:B------:R0:W5:Y:S04]  /*3b8f0*/  LDL.LU R11, [R1+0x724] ;  /* 0x00072400010b7983 */ /* 0x0001680000300800 */
[----:B------:R-:W2:Y:S01]  /*3b900*/  LDL.LU R162, [R1+0x610] ;  /* 0x0006100001a27983 */ /* 0x000ea20000300800 */
[----:B---3--:R-:W-:-:S03]  /*3b910*/  FMUL R13, R185, UR41 ;  /* 0x00000029b90d7c20 */ /* 0x008fc60008400000 */
[----:B------:R-:W3:Y:S01]  /*3b920*/  LDL.LU R185, [R1+0x614] ;  /* 0x0006140001b97983 */ /* 0x000ee20000300800 */
[C---:B------:R-:W-:Y:S02]  /*3b930*/  LOP3.LUT P1, RZ, R5.reuse, 0x1000, RZ, 0xc0, !PT ;  /* 0x0000100005ff7812 */ /* 0x040fe4000782c0ff */
[----:B------:R-:W-:Y:S02]  /*3b940*/  LOP3.LUT P3, RZ, R0, 0x200000, RZ, 0xc0, !PT ;  /* 0x0020000000ff7812 */ /* 0x000fe4000786c0ff */
[----:B------:R-:W-:Y:S02]  /*3b950*/  F2FP.SATFINITE.E4M3.F32.PACK_AB_MERGE_C R81, RZ, R13, RZ ;  /* 0x0000000dff51723e */ /* 0x000fe400048070ff */
[----:B------:R-:W-:Y:S01]  /*3b960*/  LOP3.LUT P4, RZ, R5, 0x400, RZ, 0xc0, !PT ;  /* 0x0000040005ff7812 */ /* 0x000fe2000788c0ff */
[----:B----4-:R-:W-:Y:S06]  /*3b970*/  @!P6 STG.E.U8 desc[UR46][R100.64+0xb8], R103 ;  /* 0x0000b8676400e986 */ /* 0x010fec000c10112e */
[----:B------:R-:W-:Y:S04]  /*3b980*/  @!P1 STG.E.U8 desc[UR46][R98.64+0xb9], R105 ;  /* 0x0000b96962009986 */ /* 0x000fe8000c10112e */
[----:B------:R1:W-:Y:S01]  /*3b990*/  @!P0 STG.E.U8 desc[UR46][R14.64+0xb8], R81 ;  /* 0x0000b8510e008986 */ /* 0x0003e2000c10112e */
[----:B------:R-:W-:-:S03]  /*3b9a0*/  FMUL R13, R153, UR41 ;  /* 0x00000029990d7c20 */ /* 0x000fc60008400000 */
[----:B------:R-:W4:Y:S01]  /*3b9b0*/  LDL.LU R153, [R1+0x618] ;  /* 0x0006180001997983 */ /* 0x000f220000300800 */
[----:B-1----:R-:W1:Y:S01]  /*3b9c0*/  @!P3 LDC.64 R14, c[0x0][0x5c0] ;  /* 0x00017000ff0ebb82 */ /* 0x002e620000000a00 */
[----:B------:R-:W-:Y:S01]  /*3b9d0*/  F2FP.SATFINITE.E4M3.F32.PACK_AB_MERGE_C R99, RZ, R13, RZ ;  /* 0x0000000dff63723e */ /* 0x000fe200048070ff */
[----:B------:R-:W-:-:S05]  /*3b9e0*/  FMUL R13, R152, UR41 ;  /* 0x00000029980d7c20 */ /* 0x000fca0008400000 */
[----:B------:R-:W-:Y:S01]  /*3b9f0*/  F2FP.SATFINITE.E4M3.F32.PACK_AB_MERGE_C R101, RZ, R13, RZ ;  /* 0x0000000dff65723e */ /* 0x000fe200048070ff */
[----:B------:R-:W-:Y:S02]  /*3ba00*/  FMUL R13, R163, UR41 ;  /* 0x00000029a30d7c20 */ /* 0x000fe40008400000 */
[----:B------:R-:W4:Y:S03]  /*3ba10*/  LDL.LU R163, [R1+0x61c] ;  /* 0x00061c0001a37983 */ /* 0x000f260000300800 */
[----:B------:R-:W-:Y:S01]  /*3ba20*/  F2FP.SATFINITE.E4M3.F32.PACK_AB_MERGE_C R81, RZ, R13, RZ ;  /* 0x0000000dff51723e */ /* 0x000fe200048070ff */
[----:B--2---:R-:W-:Y:S02]  /*3ba30*/  FMUL R13, R184, UR41 ;  /* 0x00000029b80d7c20 */ /* 0x004fe40008400000 */
[----:B------:R-:W2:Y:S01]  /*3ba40*/  LDL.LU R184, [R1+0x620] ;  /* 0x0006200001b87983 */ /* 0x000ea20000300800 */
[----:B-1----:R-:W-:-:S05]  /*3ba50*/  @!P3 IADD3 R14, P5, R229, R14, RZ ;  /* 0x0000000ee50eb210 */ /* 0x002fca0007fbe0ff */
[----:B------:R-:W-:Y:S01]  /*3ba60*/  @!P3 IMAD.X R15, R231, 0x1, R15, P5 ;  /* 0x00000001e70fb824 */ /* 0x000fe200028e060f */
[----:B------:R-:W-:-:S04]  /*3ba70*/  LOP3.LUT P5, RZ, R5, 0x800, RZ, 0xc0, !PT ;  /* 0x0000080005ff7812 */ /* 0x000fc800078ac0ff */
[----:B------:R1:W-:Y:S02]  /*3ba80*/  @!P3 STG.E.U8 desc[UR46][R14.64+0xb9], R99 ;  /* 0x0000b9630e00b986 */ /* 0x0003e4000c10112e */
[----:B-1----:R-:W-:Y:S01]  /*3ba90*/  F2FP.SATFINITE.E4M3.F32.PACK_AB_MERGE_C R99, RZ, R13, RZ ;  /* 0x0000000dff63723e */ /* 0x002fe200048070ff */
[----:B------:R-:W-:Y:S02]  /*3baa0*/  FMUL R13, R162, UR41 ;  /* 0x00000029a20d7c20 */ /* 0x000fe40008400000 */
[----:B------:R-:W2:Y:S04]  /*3bab0*/  LDL.LU R162, [R1+0x624] ;  /* 0x0006240001a27983 */ /* 0x000ea80000300800 */
[----:B------:R-:W-:Y:S04]  /*3bac0*/  @!P5 STG.E.U8 desc[UR46][R96.64+0xa0], R101 ;  /* 0x0000a0656000d986 */ /* 0x000fe8000c10112e */
[----:B------:R1:W-:Y:S02]  /*3bad0*/  @!P4 STG.E.U8 desc[UR46][R94.64+0xa1], R81 ;  /* 0x0000a1515e00c986 */ /* 0x0003e4000c10112e */
[----:B-1----:R-:W-:Y:S01]  /*3bae0*/  F2FP.SATFINITE.E4M3.F32.PACK_AB_MERGE_C R81, RZ, R13, RZ ;  /* 0x0000000dff51723e */ /* 0x002fe200048070ff */
[----:B---3--:R-:W-:-:S02]  /*3baf0*/  FMUL R13, R185, UR41 ;  /* 0x00000029b90d7c20 */ /* 0x008fc40008400000 */
[----:B------:R-:W3:Y:S01]  /*3bb00*/  LDL.LU R185, [R1+0x628] ;  /* 0x0006280001b97983 */ /* 0x000ee20000300800 */
[C---:B------:R-:W-:Y:S02]  /*3bb10*/  LOP3.LUT P2, RZ, R0.reuse, 0x40000, RZ, 0xc0, !PT ;  /* 0x0004000000ff7812 */ /* 0x040fe4000784c0ff */
[----:B------:R-:W-:Y:S01]  /*3bb20*/  LOP3.LUT P6, RZ, R0, 0x2, RZ, 0xc0, !PT ;  /* 0x0000000200ff7812 */ /* 0x000fe200078cc0ff */
[----:B------:R-:W3:Y:S10]  /*3bb30*/  LDL.LU R152, [R1+0x62c] ;  /* 0x00062c0001987983 */ /* 0x000ef40000300800 */
[----:B------:R-:W1:Y:S02]  /*3bb40*/  @!P2 LDC.64 R14, c[0x0][0x5c0] ;  /* 0x00017000ff0eab82 */ /* 0x000e640000000a00 */
[----:B-1----:R-:W-:-:S05]  /*3bb50*/  @!P2 IADD3 R14, P5, R228, R14, RZ ;  /* 0x0000000ee40ea210 */ /* 0x002fca0007fbe0ff */
[----:B------:R-:W-:-:S05]  /*3bb60*/  @!P2 IMAD.X R15, R230, 0x1, R15, P5 ;  /* 0x00000001e60fa824 */ /* 0x000fca00028e060f */
[----:B------:R1:W-:Y:S02]  /*3bb70*/  @!P2 STG.E.U8 desc[UR46][R14.64+0xa0], R99 ;  /* 0x0000a0630e00a986 */ /* 0x0003e4000c10112e */
[----:B-1----:R-:W1:Y:S01]  /*3bb80*/  @!P6 LDC.64 R14, c[0x0][0x5c0] ;  /* 0x00017000ff0eeb82 */ /* 0x002e620000000a00 */
[----:B------:R-:W-:Y:S02]  /*3bb90*/  F2FP.SATFINITE.E4M3.F32.PACK_AB_MERGE_C R95, RZ, R13, RZ ;  /* 0x0000000dff5f723e */ /* 0x000fe400048070ff */
[C---:B------:R-:W-:Y:S02]  /*3bba0*/  LOP3.LUT P1, RZ, R5.reuse, 0x80, RZ, 0xc0, !PT ;  /* 0x0000008005ff7812 */ /* 0x040fe4000782c0ff */
[----:B------:R-:W-:Y:S02]  /*3bbb0*/  LOP3.LUT P0, RZ, R5, 0x40, RZ, 0xc0, !PT ;  /* 0x0000004005ff7812 */ /* 0x000fe4000780c0ff */
[----:B-1----:R-:W-:-:S05]  /*3bbc0*/  @!P6 IADD3 R14, P5, R225, R14, RZ ;  /* 0x0000000ee10ee210 */ /* 0x002fca0007fbe0ff */
[----:B------:R-:W-:-:S05]  /*3bbd0*/  @!P6 IMAD.X R15, R227, 0x1, R15, P5 ;  /* 0x00000001e30fe824 */ /* 0x000fca00028e060f */
[----:B------:R1:W-:Y:S04]  /*3bbe0*/  @!P6 STG.E.U8 desc[UR46][R14.64+0xa1], R81 ;  /* 0x0000a1510e00e986 */ /* 0x0003e8000c10112e */
[----:B------:R-:W-:Y:S01]  /*3bbf0*/  @!P1 STG.E.U8 desc[UR46][R90.64+0xa8], R95 ;  /* 0x0000a85f5a009986 */ /* 0x000fe2000c10112e */
[----:B----4-:R-:W-:-:S05]  /*3bc00*/  FMUL R13, R153, UR41 ;  /* 0x00000029990d7c20 */ /* 0x010fca0008400000 */
[----:B------:R-:W-:Y:S01]  /*3bc10*/  F2FP.SATFINITE.E4M3.F32.PACK_AB_MERGE_C R97, RZ, R13, RZ ;  /* 0x0000000dff61723e */ /* 0x000fe200048070ff */
[----:B------:R-:W-:Y:S02]  /*3bc20*/  FMUL R13, R163, UR41 ;  /* 0x00000029a30d7c20 */ /* 0x000fe40008400000 */
[----:B------:R-:W4:Y:S04]  /*3bc30*/  LDL.LU R163, [R1+0x630] ;  /* 0x0006300001a37983 */ /* 0x000f280000300800 */
[----:B------:R-:W4:Y:S01]  /*3bc40*/  LDL.LU R153, [R1+0x634] ;  /* 0x0006340001997983 */ /* 0x000f220000300800 */
[----:B-1----:R-:W-:Y:S01]  /*3bc50*/  F2FP.SATFINITE.E4M3.F32.PACK_AB_MERGE_C R81, RZ, R13, RZ ;  /* 0x0000000dff51723e */ /* 0x002fe200048070ff */
[----:B--2---:R-:W-:Y:S02]  /*3bc60*/  FMUL R13, R184, UR41 ;  /* 0x00000029b80d7c20 */ /* 0x004fe40008400000 */
[----:B------:R-:W2:Y:S04]  /*3bc70*/  LDL.LU R184, [R1+0x638] ;  /* 0x0006380001b87983 */ /* 0x000ea80000300800 */
[----:B------:R1:W-:Y:S02]  /*3bc80*/  @!P0 STG.E.U8 desc[UR46][R88.64+0xa9], R97 ;  /* 0x0000a96158008986 */ /* 0x0003e4000c10112e */
[----:B-1----:R-:W-:Y:S01]  /*3bc90*/  F2FP.SATFINITE.E4M3.F32.PACK_AB_MERGE_C R89, RZ, R13, RZ ;  /* 0x0000000dff59723e */ /* 0x002fe200048070ff */
[----:B------:R-:W-:-:S02]  /*3bca0*/  FMUL R13, R162, UR41 ;  /* 0x00000029a20d7c20 */ /* 0x000fc40008400000 */
[----:B------:R-:W2:Y:S03]  /*3bcb0*/  LDL.LU R162, [R1+0x63c] ;  /* 0x00063c0001a27983 */ /* 0x000ea60000300800 */
[----:B------:R-:W-:Y:S01]  /*3bcc0*/  F2FP.SATFINITE.E4M3.F32.PACK_AB_MERGE_C R91, RZ, R13, RZ ;  /* 0x0000000dff5b723e */ /* 0x000fe200048070ff */
[----:B---3--:R-:W-:Y:S02]  /*3bcd0*/  FMUL R13, R185, UR41 ;  /* 0x00000029b90d7c20 */ /* 0x008fe40008400000 */
[----:B------:R-:W3:Y:S01]  /*3bce0*/  LDL.LU R185, [R1+0x640] ;  /* 0x0006400001b97983 */ /* 0x000ee20000300800 */
[----:B------:R-:W-:-:S13]  /*3bcf0*/  LOP3.LUT P3, RZ, R0, 0x10000, RZ, 0xc0, !PT ;  /* 0x0001000000ff7812 */ /* 0x000fda000786c0ff */
[----:B------:R-:W1:Y:S01]  /*3bd00*/  @!P3 LDC.64 R14, c[0x0][0x5c0] ;  /* 0x00017000ff0ebb82 */ /* 0x000e620000000a00 */
[----:B------:R-:W-:Y:S02]  /*3bd10*/  LOP3.LUT P4, RZ, R0, 0x4000, RZ, 0xc0, !PT ;  /* 0x0000400000ff7812 */ /* 0x000fe4000788c0ff */
[----:B-1----:R-:W-:-:S05]  /*3bd20*/  @!P3 IADD3 R14, P5, R221, R14, RZ ;  /* 0x0000000edd0eb210 */ /* 0x002fca0007fbe0ff */
[----:B------:R-:W-:-:S05]  /*3bd30*/  @!P3 IMAD.X R15, R223, 0x1, R15, P5 ;  /* 0x00000001df0fb824 */ /* 0x000fca00028e060f */
[----:B------:R1:W-:Y:S02]  /*3bd40*/  @!P3 STG.E.U8 desc[UR46][R14.64+0xa8], R81 ;  /* 0x0000a8510e00b986 */ /* 0x0003e4000c10112e */
[----:B-1----:R-:W1:Y:S01]  /*3bd50*/  @!P4 LDC.64 R14, c[0x0][0x5c0] ;  /* 0x00017000ff0ecb82 */ /* 0x002e620000000a00 */
[----:B------:R-:W-:-:S04]  /*3bd60*/  LOP3.LUT P2, RZ, R0, 0x1000, RZ, 0xc0, !PT ;  /* 0x0000100000ff7812 */ /* 0x000fc8000784c0ff */
[----:B------:R-:W-:Y:S02]  /*3bd70*/  P2R R94, PR, RZ, 0x4 ;  /* 0x00000004ff5e7803 */ /* 0x000fe40000000000 */
[----:B------:R-:W-:Y:S02]  /*3bd80*/  LOP3.LUT P2, RZ, R5, 0x20, RZ, 0xc0, !PT ;  /* 0x0000002005ff7812 */ /* 0x000fe4000784c0ff */
[----:B-1----:R-:W-:-:S05]  /*3bd90*/  @!P4 IADD3 R14, P5, R220, R14, RZ ;  /* 0x0000000edc0ec210 */ /* 0x002fca0007fbe0ff */
[----:B------:R-:W-:-:S05]  /*3bda0*/  @!P4 IMAD.X R15, R222, 0x1, R15, P5 ;  /* 0x00000001de0fc824 */ /* 0x000fca00028e060f */
[----:B------:R1:W-:Y:S04]  /*3bdb0*/  @!P4 STG.E.U8 desc[UR46][R14.64+0xa9], R89 ;  /* 0x0000a9590e00c986 */ /* 0x0003e8000c10112e */
[----:B------:R-:W-:Y:S01]  /*3bdc0*/  @!P2 STG.E.U8 desc[UR46][R84.64+0xb0], R91 ;  /* 0x0000b05b5400a986 */ /* 0x000fe2000c10112e */
[----:B------:R-:W-:Y:S02]  /*3bdd0*/  ISETP.NE.AND P2, PT, R94, RZ, PT ;  /* 0x000000ff5e00720c */ /* 0x000fe40003f45270 */
[----:B------:R-:W-:-:S11]  /*3bde0*/  LOP3.LUT P5, RZ, R5, 0x10, RZ, 0xc0, !PT ;  /* 0x0000001005ff7812 */ /* 0x000fd600078ac0ff */
[----:B-1----:R-:W1:Y:S01]  /*3bdf0*/  @!P2 LDC.64 R14, c[0x0][0x5c0] ;  /* 0x00017000ff0eab82 */ /* 0x002e620000000a00 */
[----:B------:R-:W-:-:S05]  /*3be00*/  F2FP.SATFINITE.E4M3.F32.PACK_AB_MERGE_C R81, RZ, R13, RZ ;  /* 0x0000000dff51723e */ /* 0x000fca00048070ff */
[----:B------:R-:W-:Y:S01]  /*3be10*/  @!P5 STG.E.U8 desc[UR46][R82.64+0xb1], R81 ;  /* 0x0000b1515200d986 */ /* 0x000fe2000c10112e */
[----:B------:R-:W-:Y:S01]  /*3be20*/  LOP3.LUT P6, RZ, R0, 0x400, RZ, 0xc0, !PT ;  /* 0x0000040000ff7812 */ /* 0x000fe200078cc0ff */
[----:B------:R-:W-:Y:S01]  /*3be30*/  FMUL R13, R152, UR41 ;  /* 0x00000029980d7c20 */ /* 0x000fe20008400000 */
[----:B-1----:R-:W-:-:S05]  /*3be40*/  @!P2 IADD3 R14, P5, R224, R14, RZ ;  /* 0x0000000ee00ea210 */ /* 0x002fca0007fbe0ff */
[----:B------:R-:W-:Y:S01]  /*3be50*/  @!P2 IMAD.X R15, R226, 0x1, R15, P5 ;  /* 0x00000001e20fa824 */ /* 0x000fe200028e060f */
[----:B------:R-:W-:Y:S02]  /*3be60*/  LOP3.LUT P5, RZ, R0, 0x1000, RZ, 0xc0, !PT ;  /* 0x0000100000ff7812 */ /* 0x000fe400078ac0ff */
[----:B------:R-:W-:-:S11]  /*3be70*/  F2FP.SATFINITE.E4M3.F32.PACK_AB_MERGE_C R89, RZ, R13, RZ ;  /* 0x0000000dff59723e */ /* 0x000fd600048070ff */
[----:B------:R1:W-:Y:S02]  /*3be80*/  @!P5 STG.E.U8 desc[UR46][R14.64+0xb0], R89 ;  /* 0x0000b0590e00d986 */ /* 0x0003e4000c10112e */
[----:B-1----:R-:W1:Y:S02]  /*3be90*/  @!P6 LDC.64 R14, c[0x0][0x5c0] ;  /* 0x00017000ff0eeb82 */ /* 0x002e640000000a00 */
[----:B-1----:R-:W-:-:S05]  /*3bea0*/  @!P6 IADD3 R14, P5, R218, R14, RZ ;  /* 0x0000000eda0ee210 */ /* 0x002fca0007fbe0ff */
[----:B------:R-:W-:Y:S02]  /*3beb0*/  @!P6 IMAD.X R15, R219, 0x1, R15, P5 ;  /* 0x00000001db0fe824 */ /* 0x000fe400028e060f */
[----:B----4-:R-:W-:Y:S02]  /*3bec0*/  FMUL R13, R163, UR41 ;  /* 0x00000029a30d7c20 */ /* 0x010fe40008400000 */
[----:B------:R-:W4:Y:S03]  /*3bed0*/  LDL.LU R163, [R1+0x644] ;  /* 0x0006440001a37983 */ /* 0x000f260000300800 */
[----:B------:R-:W-:Y:S01]  /*3bee0*/  F2FP.SATFINITE.E4M3.F32.PACK_AB_MERGE_C R81, RZ, R13, RZ ;  /* 0x0000000dff51723e */ /* 0x000fe200048070ff */
[----:B------:R-:W-:-:S05]  /*3bef0*/  FMUL R13, R153, UR41 ;  /* 0x00000029990d7c20 */ /* 0x000fca0008400000 */
[----:B------:R-:W-:Y:S01]  /*3bf00*/  F2FP.SATFINITE.E4M3.F32.PACK_AB_MERGE_C R83, RZ, R13, RZ ;  /* 0x0000000dff53723e */ /* 0x000fe200048070ff */
[----:B--2---:R-:W-:Y:S02]  /*3bf10*/  FMUL R13, R184, UR41 ;  /* 0x00000029b80d7c20 */ /* 0x004fe40008400000 */
[----:B------:R-:W2:Y:S04]  /*3bf20*/  LDL.LU R184, [R1+0x648] ;  /* 0x0006480001b87983 */ /* 0x000ea80000300800 */
[----:B------:R-:W2:Y:S01]  /*3bf30*/  LDL.LU R153, [R1+0x64c] ;  /* 0x00064c0001997983 */ /* 0x000ea20000300800 */
[----:B------:R-:W-:-:S03]  /*3bf40*/  F2FP.SATFINITE.E4M3.F32.PACK_AB_MERGE_C R85, RZ, R13, RZ ;  /* 0x0000000dff55723e */ /* 0x000fc600048070ff */
[----:B------:R1:W-:Y:S01]  /*3bf50*/  @!P6 STG.E.U8 desc[UR46][R14.64+0xb1], R81 ;  /* 0x0000b1510e00e986 */ /* 0x0003e2000c10112e */
[----:B------:R-:W-:-:S03]  /*3bf60*/  FMUL R13, R162, UR41 ;  /* 0x00000029a20d7c20 */ /* 0x000fc60008400000 */
[----:B------:R-:W2:Y:S02]  /*3bf70*/  LDL.LU R162, [R1+0x650] ;  /* 0x0006500001a27983 */ /* 0x000ea40000300800 */
[----:B-1----:R-:W-:Y:S01]  /*3bf80*/  F2FP.SATFINITE.E4M3.F32.PACK_AB_MERGE_C R81, RZ, R13, RZ ;  /* 0x0000000dff51723e */ /* 0x002fe200048070ff */
[----:B---3--:R-:W-:Y:S02]  /*3bf90*/  FMUL R13, R185, UR41 ;  /* 0x00000029b90d7c20 */ /* 0x008fe40008400000 */
[----:B------:R-:W3:Y:S01]  /*3bfa0*/  LDL.LU R185, [R1+0x654] ;  /* 0x0006540001b97983 */ /* 0x000ee20000300800 */
[----:B------:R-:W-:-:S13]  /*3bfb0*/  LOP3.LUT P1, RZ, R0, 0x100, RZ, 0xc0, !PT ;  /* 0x0000010000ff7812 */ /* 0x000fda000782c0ff */
[----:B------:R-:W1:Y:S01]  /*3bfc0*/  @!P1 LDC.64 R14, c[0x0][0x5c0] ;  /* 0x00017000ff0e9b82 */ /* 0x000e620000000a00 */
[C---:B------:R-:W-:Y:S02]  /*3bfd0*/  LOP3.LUT P0, RZ, R5.reuse, 0x8, RZ, 0xc0, !PT ;  /* 0x0000000805ff7812 */ /* 0x040fe4000780c0ff */
[----:B------:R-:W-:Y:S02]  /*3bfe0*/  LOP3.LUT P3, RZ, R5, 0x1, RZ, 0xc0, !PT ;  /* 0x0000000105ff7812 */ /* 0x000fe4000786c0ff */
[----:B------:R-:W-:-:S09]  /*3bff0*/  LOP3.LUT P4, RZ, R0, 0x20, RZ, 0xc0, !PT ;  /* 0x0000002000ff7812 */ /* 0x000fd2000788c0ff */
[----:B------:R-:W-:Y:S01]  /*3c000*/  @!P0 STG.E.U8 desc[UR46][R74.64+0xb8], R83 ;  /* 0x0000b8534a008986 */ /* 0x000fe2000c10112e */
[----:B-1----:R-:W-:-:S03]  /*3c010*/  @!P1 IADD3 R14, P5, R175, R14, RZ ;  /* 0x0000000eaf0e9210 */ /* 0x002fc60007fbe0ff */
[----:B------:R-:W-:Y:S02]  /*3c020*/  @!P3 STG.E.U8 desc[UR46][R68.64+0xb9], R85 ;  /* 0x0000b9554400b986 */ /* 0x000fe4000c10112e */
[----:B------:R-:W-:-:S05]  /*3c030*/  @!P1 IMAD.X R15, R177, 0x1, R15, P5 ;  /* 0x00000001b10f9824 */ /* 0x000fca00028e060f */
[----:B------:R1:W-:Y:S02]  /*3c040*/  @!P1 STG.E.U8 desc[UR46][R14.64+0xb8], R81 ;  /* 0x0000b8510e009986 */ /* 0x0003e4000c10112e */
[----:B-1----:R-:W1:Y:S01]  /*3c050*/  @!P4 LDC.64 R14, c[0x0][0x5c0] ;  /* 0x00017000ff0ecb82 */ /* 0x002e620000000a00 */
[----:B------:R-:W-:Y:S02]  /*3c060*/  LOP3.LUT P2, RZ, R10, 0x40000000, RZ, 0xc0, !PT ;  /* 0x400000000aff7812 */ /* 0x000fe4000784c0ff */
[----:B------:R-:W-:Y:S02]  /*3c070*/  F2FP.SATFINITE.E4M3.F32.PACK_AB_MERGE_C R69, RZ, R13, RZ ;  /* 0x0000000dff45723e */ /* 0x000fe400048070ff */
[----:B-1----:R-:W-:-:S05]  /*3c080*/  @!P4 IADD3 R14, P5, R174, R14, RZ ;  /* 0x0000000eae0ec210 */ /* 0x002fca0007fbe0ff */
[----:B------:R-:W-:Y:S01]  /*3c090*/  @!P4 IMAD.X R15, R176, 0x1, R15, P5 ;  /* 0x00000001b00fc824 */ /* 0x000fe200028e060f */
[----:B------:R-:W-:-:S04]  /*3c0a0*/  ISETP.LT.OR P5, PT, R27, 0xc1, !P2 ;  /* 0x000000c11b00780c */ /* 0x000fc800057a1670 */
[----:B------:R1:W-:Y:S09]  /*3c0b0*/  @!P4 STG.E.U8 desc[UR46][R14.64+0xb9], R69 ;  /* 0x0000b9450e00c986 */ /* 0x0003f2000c10112e */
[----:B-1----:R-:W1:Y:S02]  /*3c0c0*/  @!P5 LDC.64 R14, c[0x0][0x5c0] ;  /* 0x00017000ff0edb82 */ /* 0x002e640000000a00 */
[----:B-1----:R-:W-:-:S05]  /*3c0d0*/  @!P5 IADD3 R14, P6, R12, R14, RZ ;  /* 0x0000000e0c0ed210 */ /* 0x002fca0007fde0ff */
[----:B------:R-:W-:Y:S02]  /*3c0e0*/  @!P5 IMAD.X R15, R29, 0x1, R15, P6 ;  /* 0x000000011d0fd824 */ /* 0x000fe400030e060f */
[----:B----4-:R-:W-:Y:S02]  /*3c0f0*/  FMUL R13, R163, UR41 ;  /* 0x00000029a30d7c20 */ /* 0x010fe40008400000 */
[----:B------:R-:W4:Y:S04]  /*3c100*/  LDL.LU R163, [R1+0x658] ;  /* 0x0006580001a37983 */ /* 0x000f280000300800 */
[----:B------:R-:W4:Y:S01]  /*3c110*/  LDL.LU R152, [R1+0x65c] ;  /* 0x00065c0001987983 */ /* 0x000f220000300800 */
[----:B------:R-:W-:Y:S01]  /*3c120*/  F2FP.SATFINITE.E4M3.F32.PACK_AB_MERGE_C R75, RZ, R13, RZ ;  /* 0x0000000dff4b723e */ /* 0x000fe200048070ff */
[----:B--2---:R-:W-:-:S02]  /*3c130*/  FMUL R13, R184, UR41 ;  /* 0x00000029b80d7c20 */ /* 0x004fc40008400000 */
[----:B------:R-:W2:Y:S03]  /*3c140*/  LDL.LU R184, [R1+0x660] ;  /* 0x0006600001b87983 */ /* 0x000ea60000300800 */
[----:B------:R-:W-:Y:S01]  /*3c150*/  F2FP.SATFINITE.E4M3.F32.PACK_AB_MERGE_C R81, RZ, R13, RZ ;  /* 0x0000000dff51723e */ /* 0x000fe200048070ff */
[----:B------:R-:W-:Y:S02]  /*3c160*/  FMUL R13, R153, UR41 ;  /* 0x00000029990d7c20 */ /* 0x000fe40008400000 */
[----:B------:R-:W2:Y:S03]  /*3c170*/  LDL.LU R153, [R1+0x664] ;  /* 0x0006640001997983 */ /* 0x000ea60000300800 */
[----:B------:R-:W-:Y:S01]  /*3c180*/  F2FP.SATFINITE.E4M3.F32.PACK_AB_MERGE_C R83, RZ, R13, RZ ;  /* 0x0000000dff53723e */ /* 0x000fe200048070ff */
[----:B------:R1:W-:Y:S01]  /*3c190*/  @!P5 STG.E.U8 desc[UR46][R14.64+0xc0], R75 ;  /* 0x0000c04b0e00d986 */ /* 0x0003e2000c10112e */
[----:B------:R-:W-:-:S03]  /*3c1a0*/  FMUL R13, R162, UR41 ;  /* 0x00000029a20d7c20 */ /* 0x000fc60008400000 */
[----:B------:R-:W2:Y:S02]  /*3c1b0*/  LDL.LU R162, [R1+0x668] ;  /* 0x0006680001a27983 */ /* 0x000ea40000300800 */
[----:B-1----:R-:W-:Y:S01]  /*3c1c0*/  F2FP.SATFINITE.E4M3.F32.PACK_AB_MERGE_C R75, RZ, R13, RZ ;  /* 0x0000000dff4b723e */ /* 0x002fe200048070ff */
[----:B---3--:R-:W-:Y:S02]  /*3c1d0*/  FMUL R13, R185, UR41 ;  /* 0x00000029b90d7c20 */ /* 0x008fe40008400000 */
[----:B------:R-:W3:Y:S01]  /*3c1e0*/  LDL.LU R185, [R1+0x66c] ;  /* 0x00066c0001b97983 */ /* 0x000ee20000300800 */
[----:B------:R-:W-:-:S13]  /*3c1f0*/  ISETP.LT.OR P5, PT, R27, 0xc2, !P2 ;  /* 0x000000c21b00780c */ /* 0x000fda00057a1670 */
[----:B------:R-:W1:Y:S02]  /*3c200*/  @!P5 LDC.64 R14, c[0x0][0x5c0] ;  /* 0x00017000ff0edb82 */ /* 0x000e640000000a00 */
[----:B-1----:R-:W-:-:S05]  /*3c210*/  @!P5 IADD3 R14, P6, R12, R14, RZ ;  /* 0x0000000e0c0ed210 */ /* 0x002fca0007fde0ff */
[----:B------:R-:W-:-:S05]  /*3c220*/  @!P5 IMAD.X R15, R29, 0x1, R15, P6 ;  /* 0x000000011d0fd824 */ /* 0x000fca00030e060f */
[----:B------:R1:W-:Y:S01]  /*3c230*/  @!P5 STG.E.U8 desc[UR46][R14.64+0xc1], R81 ;  /* 0x0000c1510e00d986 */ /* 0x0003e2000c10112e */
[----:B------:R-:W-:-:S13]  /*3c240*/  ISETP.LT.OR P5, PT, R27, 0xc9, !P2 ;  /* 0x000000c91b00780c */ /* 0x000fda00057a1670 */
[----:B------:R-:W0:Y:S01]  /*3c250*/  @!P5 LDC.64 R68, c[0x0][0x5c0] ;  /* 0x00017000ff44db82 */ /* 0x000e220000000a00 */
[----:B------:R-:W-:Y:S02]  /*3c260*/  LOP3.LUT P0, RZ, R5, 0x4, RZ, 0xc0, !PT ;  /* 0x0000000405ff7812 */ /* 0x000fe4000780c0ff */
[----:B------:R-:W-:Y:S02]  /*3c270*/  LOP3.LUT P3, RZ, R2, 0x80000000, RZ, 0xc0, !PT ;  /* 0x8000000002ff7812 */ /* 0x000fe4000786c0ff */
[----:B-1----:R-:W-:-:S09]  /*3c280*/  F2FP.SATFINITE.E4M3.F32.PACK_AB_MERGE_C R81, RZ, R13, RZ ;  /* 0x0000000dff51723e */ /* 0x002fd200048070ff */
[----:B------:R1:W-:Y:S01]  /*3c290*/  @!P0 STG.E.U8 desc[UR46][R66.64+0xc0], R83 ;  /* 0x0000c05342008986 */ /* 0x0003e2000c10112e */
[----:B0-----:R-:W-:-:S03]  /*3c2a0*/  @!P5 IADD3 R68, P6, R12, R68, RZ ;  /* 0x000000440c44d210 */ /* 0x001fc60007fde0ff */
[----:B------:R0:W-:Y:S02]  /*3c2b0*/  @!P3 STG.E.U8 desc[UR46][R62.64+0xc1], R75 ;  /* 0x0000c14b3e00b986 */ /* 0x0001e4000c10112e */
[----:B------:R-:W-:-:S05]  /*3c2c0*/  @!P5 IMAD.X R69, R29, 0x1, R69, P6 ;  /* 0x000000011d45d824 */ /* 0x000fca00030e0645 */
[----:B------:R2:W-:Y:S01]  /*3c2d0*/  @!P5 STG.E.U8 desc[UR46][R68.64+0xc8], R81 ;  /* 0x0000c8514400d986 */ /* 0x0005e2000c10112e */
[----:B------:R-:W-:-:S13]  /*3c2e0*/  ISETP.LT.OR P5, PT, R27, 0xca, !P2 ;  /* 0x000000ca1b00780c */ /* 0x000fda00057a1670 */
[----:B------:R-:W1:Y:S01]  /*3c2f0*/  @!P5 LDC.64 R14, c[0x0][0x5c0] ;  /* 0x00017000ff0edb82 */ /* 0x000e620000000a00 */
[----:B------:R-:W-:Y:S02]  /*3c300*/  LOP3.LUT P1, RZ, R5, 0x2, RZ, 0xc0, !PT ;  /* 0x0000000205ff7812 */ /* 0x000fe4000782c0ff */
[----:B-1----:R-:W-:-:S05]  /*3c310*/  @!P5 IADD3 R14, P6, R12, R14, RZ ;  /* 0x0000000e0c0ed210 */ /* 0x002fca0007fde0ff */
[----:B------:R-:W-:Y:S02]  /*3c320*/  @!P5 IMAD.X R15, R29, 0x1, R15, P6 ;  /* 0x000000011d0fd824 */ /* 0x000fe400030e060f */
[----:B----4-:R-:W-:Y:S02]  /*3c330*/  FMUL R13, R163, UR41 ;  /* 0x00000029a30d7c20 */ /* 0x010fe40008400000 */
[----:B------:R-:W4:Y:S03]  /*3c340*/  LDL.LU R163, [R1+0x670] ;  /* 0x0006700001a37983 */ /* 0x000f260000300800 */
[----:B------:R-:W-:Y:S01]  /*3c350*/  F2FP.SATFINITE.E4M3.F32.PACK_AB_MERGE_C R67, RZ, R13, RZ ;  /* 0x0000000dff43723e */ /* 0x000fe200048070ff */
[----:B------:R-:W-:-:S05]  /*3c360*/  FMUL R13, R152, UR41 ;  /* 0x00000029980d7c20 */ /* 0x000fca0008400000 */
[----:B0-----:R-:W-:Y:S01]  /*3c370*/  F2FP.SATFINITE.E4M3.F32.PACK_AB_MERGE_C R75, RZ, R13, RZ ;  /* 0x0000000dff4b723e */ /* 0x001fe200048070ff */
[----:B--2---:R-:W-:Y:S02]  /*3c380*/  FMUL R13, R184, UR41 ;  /* 0x00000029b80d7c20 */ /* 0x004fe40008400000 */
[----:B------:R-:W2:Y:S03]  /*3c390*/  LDL.LU R184, [R1+0x674] ;  /* 0x0006740001b87983 */ /* 0x000ea60000300800 */
[----:B------:R-:W-:Y:S01]  /*3c3a0*/  F2FP.SATFINITE.E4M3.F32.PACK_AB_MERGE_C R69, RZ, R13, RZ ;  /* 0x0000000dff45723e */ /* 0x000fe200048070ff */
[----:B------:R-:W-:Y:S01]  /*3c3b0*/  FMUL R13, R153, UR41 ;  /* 0x00000029990d7c20 */ /* 0x000fe20008400000 */
[----:B------:R-:W2:Y:S04]  /*3c3c0*/  LDL.LU R152, [R1+0x678] ;  /* 0x0006780001987983 */ /* 0x000ea80000300800 */
[----:B------:R0:W-:Y:S04]  /*3c3d0*/  @!P5 STG.E.U8 desc[UR46][R14.64+0xc9], R67 ;  /* 0x0000c9430e00d986 */ /* 0x0001e8000c10112e */
[----:B------:R-:W2:Y:S01]  /*3c3e0*/  LDL.LU R153, [R1+0x67c] ;  /* 0x00067c0001997983 */ /* 0x000ea20000300800 */
[----:B0-----:R-:W-:Y:S01]  /*3c3f0*/  F2FP.SATFINITE.E4M3.F32.PACK_AB_MERGE_C R67, RZ, R13, RZ ;  /* 0x0000000dff43723e */ /* 0x001fe200048070ff */
[----:B------:R-:W-:-:S02]  /*3c400*/  FMUL R13, R162, UR41 ;  /* 0x00000029a20d7c20 */ /* 0x000fc40008400000 */
[----:B------:R0:W-:Y:S03]  /*3c410*/  @!P1 STG.E.U8 desc[UR46][R60.64+0xc8], R75 ;  /* 0x0000c84b3c009986 */ /* 0x0001e6000c10112e */
[----:B0-----:R-:W-:Y:S01]  /*3c420*/  F2FP.SATFINITE.E4M3.F32.PACK_AB_MERGE_C R61, RZ, R13, RZ ;  /* 0x0000000dff3d723e */ /* 0x001fe200048070ff */
[----:B---3--:R-:W-:Y:S02]  /*3c430*/  FMUL R13, R185, UR41 ;  /* 0x00000029b90d7c20 */ /* 0x008fe40008400000 */
[----:B------:R-:W3:Y:S01]  /*3c440*/  LDL.LU R185, [R1+0x680] ;  /* 0x0006800001b97983 */ /* 0x000ee20000300800 */
[----:B------:R-:W-:Y:S02]  /*3c450*/  ISETP.LT.OR P5, PT, R27, 0xd1, !P2 ;  /* 0x000000d11b00780c */ /* 0x000fe400057a1670 */
[----:B------:R-:W-:Y:S01]  /*3c460*/  LOP3.LUT P4, RZ, R2, 0x40000000, RZ, 0xc0, !PT ;  /* 0x4000000002ff7812 */ /* 0x000fe2000788c0ff */
[----:B------:R-:W3:Y:S10]  /*3c470*/  LDL.LU R162, [R1+0x684] ;  /* 0x0006840001a27983 */ /* 0x000ef40000300800 */
[----:B------:R-:W0:Y:S02]  /*3c480*/  @!P5 LDC.64 R62, c[0x0][0x5c0] ;  /* 0x00017000ff3edb82 */ /* 0x000e240000000a00 */
[----:B------:R1:W-:Y:S01]  /*3c490*/  @!P4 STG.E.U8 desc[UR46][R58.64+0xc9], R69 ;  /* 0x0000c9453a00c986 */ /* 0x0003e2000c10112e */
[----:B0-----:R-:W-:-:S05]  /*3c4a0*/  @!P5 IADD3 R62, P6, R12, R62, RZ ;  /* 0x0000003e0c3ed210 */ /* 0x001fca0007fde0ff */
[----:B------:R-:W-:-:S05]  /*3c4b0*/  @!P5 IMAD.X R63, R29, 0x1, R63, P6 ;  /* 0x000000011d3fd824 */ /* 0x000fca00030e063f */
[----:B------:R0:W-:Y:S01]  /*3c4c0*/  @!P5 STG.E.U8 desc[UR46][R62.64+0xd0], R67 ;  /* 0x0000d0433e00d986 */ /* 0x0001e2000c10112e */
[----:B------:R-:W-:-:S13]  /*3c4d0*/  ISETP.LT.OR P5, PT, R27, 0xd2, !P2 ;  /* 0x000000d21b00780c */ /* 0x000fda00057a1670 */
[----:B------:R-:W0:Y:S01]  /*3c4e0*/  @!P5 LDC.64 R14, c[0x0][0x5c0] ;  /* 0x00017000ff0edb82 */ /* 0x000e220000000a00 */
[----:B-1----:R-:W-:Y:S02]  /*3c4f0*/  F2FP.SATFINITE.E4M3.F32.PACK_AB_MERGE_C R69, RZ, R13, RZ ;  /* 0x0000000dff45723e */ /* 0x002fe400048070ff */
[C---:B------:R-:W-:Y:S02]  /*3c500*/  LOP3.LUT P0, RZ, R2.reuse, 0x20000000, RZ, 0xc0, !PT ;  /* 0x2000000002ff7812 */ /* 0x040fe4000780c0ff */
[----:B------:R-:W-:Y:S02]  /*3c510*/  LOP3.LUT P3, RZ, R2, 0x8000000, RZ, 0xc0, !PT ;  /* 0x0800000002ff7812 */ /* 0x000fe4000786c0ff */
[----:B0-----:R-:W-:-:S05]  /*3c520*/  @!P5 IADD3 R14, P6, R12, R14, RZ ;  /* 0x0000000e0c0ed210 */ /* 0x001fca0007fde0ff */
[----:B------:R-:W-:-:S05]  /*3c530*/  @!P5 IMAD.X R15, R29, 0x1, R15, P6 ;  /* 0x000000011d0fd824 */ /* 0x000fca00030e060f */
[----:B------:R0:W-:Y:S04]  /*3c540*/  @!P5 STG.E.U8 desc[UR46][R14.64+0xd1], R61 ;  /* 0x0000d13d0e00d986 */ /* 0x0001e8000c10112e */
[----:B------:R-:W-:Y:S01]  /*3c550*/  @!P0 STG.E.U8 desc[UR46][R56.64+0xd0], R69 ;  /* 0x0000d04538008986 */ /* 0x000fe2000c10112e */
[----:B----4-:R-:W-:-:S03]  /*3c560*/  FMUL R13, R163, UR41 ;  /* 0x00000029a30d7c20 */ /* 0x010fc60008400000 */
[----:B------:R-:W4:Y:S02]  /*3c570*/  LDL.LU R163, [R1+0x688] ;  /* 0x0006880001a37983 */ /* 0x000f240000300800 */
[----:B------:R-:W-:Y:S01]  /*3c580*/  F2FP.SATFINITE.E4M3.F32.PACK_AB_MERGE_C R63, RZ, R13, RZ ;  /* 0x0000000dff3f723e */ /* 0x000fe200048070ff */
[----:B--2---:R-:W-:Y:S02]  /*3c590*/  FMUL R13, R184, UR41 ;  /* 0x00000029b80d7c20 */ /* 0x004fe40008400000 */
[----:B------:R-:W2:Y:S03]  /*3c5a0*/  LDL.LU R184, [R1+0x68c] ;  /* 0x00068c0001b87983 */ /* 0x000ea60000300800 */
[----:B0-----:R-:W-:Y:S01]  /*3c5b0*/  F2FP.SATFINITE.E4M3.F32.PACK_AB_MERGE_C R61, RZ, R13, RZ ;  /* 0x0000000dff3d723e */ /* 0x001fe200048070ff */
[----:B------:R-:W-:Y:S01]  /*3c5c0*/  FMUL R13, R152, UR41 ;  /* 0x00000029980d7c20 */ /* 0x000fe20008400000 */
[----:B------:R0:W-:Y:S04]  /*3c5d0*/  @!P3 STG.E.U8 desc[UR46][R54.64+0xd1], R63 ;  /* 0x0000d13f3600b986 */ /* 0x0001e8000c10112e */
[----:B0-----:R-:W-:Y:S01]  /*3c5e0*/  F2FP.SATFINITE.E4M3.F32.PACK_AB_MERGE_C R55, RZ, R13, RZ ;  /* 0x0000000dff37723e */ /* 0x001fe200048070ff */
[----:B------:R-:W-:-:S02]  /*3c5f0*/  FMUL R13, R153, UR41 ;  /* 0x00000029990d7c20 */ /* 0x000fc40008400000 */
[----:B------:R-:W2:Y:S03]  /*3c600*/  LDL.LU R153, [R1+0x690] ;  /* 0x0006900001997983 */ /* 0x000ea60000300800 */
[----:B------:R-:W-:Y:S01]  /*3c610*/  F2FP.SATFINITE.E4M3.F32.PACK_AB_MERGE_C R57, RZ, R13, RZ ;  /* 0x0000000dff39723e */ /* 0x000fe200048070ff */
[----:B---3--:R-:W-:Y:S02]  /*3c620*/  FMUL R13, R185, UR41 ;  /* 0x00000029b90d7c20 */ /* 0x008fe40008400000 */
[----:B------:R-:W3:Y:S01]  /*3c630*/  LDL.LU R185, [R1+0x694] ;  /* 0x0006940001b97983 */ /* 0x000ee20000300800 */
[----:B------:R-:W-:-:S13]  /*3c640*/  ISETP.LT.OR P5, PT, R27, 0xd9, !P2 ;  /* 0x000000d91b00780c */ /* 0x000fda00057a1670 */
[----:B------:R-:W0:Y:S02]  /*3c650*/  @!P5 LDC.64 R58, c[0x0][0x5c0] ;  /* 0x00017000ff3adb82 */ /* 0x000e240000000a00 */
[----:B0-----:R-:W-:-:S05]  /*3c660*/  @!P5 IADD3 R58, P6, R12, R58, RZ ;  /* 0x0000003a0c3ad210 */ /* 0x001fca0007fde0ff */
[----:B------:R-:W-:-:S05]  /*3c670*/  @!P5 IMAD.X R59, R29, 0x1, R59, P6 ;  /* 0x000000011d3bd824 */ /* 0x000fca00030e063b */
[----:B------:R0:W-:Y:S01]  /*3c680*/  @!P5 STG.E.U8 desc[UR46][R58.64+0xd8], R61 ;  /* 0x0000d83d3a00d986 */ /* 0x0001e2000c10112e */
[----:B------:R-:W-:-:S13]  /*3c690*/  ISETP.LT.OR P5, PT, R27, 0xda, !P2 ;  /* 0x000000da1b00780c */ /* 0x000fda00057a1670 */
[----:B------:R-:W1:Y:S01]  /*3c6a0*/  @!P5 LDC.64 R14, c[0x0][0x5c0] ;  /* 0x00017000ff0edb82 */ /* 0x000e620000000a00 */
[----:B0-----:R-:W-:Y:S01]  /*3c6b0*/  F2FP.SATFINITE.E4M3.F32.PACK_AB_MERGE_C R59, RZ, R13, RZ ;  /* 0x0000000dff3b723e */ /* 0x001fe200048070ff */
[----:B------:R-:W-:Y:S01]  /*3c6c0*/  FMUL R13, R162, UR41 ;  /* 0x00000029a20d7c20 */ /* 0x000fe20008400000 */
[C---:B------:R-:W-:Y:S01]  /*3c6d0*/  LOP3.LUT P1, RZ, R2.reuse, 0x10000000, RZ, 0xc0, !PT ;  /* 0x1000000002ff7812 */ /* 0x040fe2000782c0ff */
[----:B------:R-:W3:Y:S01]  /*3c6e0*/  LDL.LU R162, [R1+0x698] ;  /* 0x0006980001a27983 */ /* 0x000ee20000300800 */
[C---:B------:R-:W-:Y:S02]  /*3c6f0*/  LOP3.LUT P4, RZ, R2.reuse, 0x4000000, RZ, 0xc0, !PT ;  /* 0x0400000002ff7812 */ /* 0x040fe4000788c0ff */
[----:B------:R-:W-:Y:S02]  /*3c700*/  F2FP.SATFINITE.E4M3.F32.PACK_AB_MERGE_C R61, RZ, R13, RZ ;  /* 0x0000000dff3d723e */ /* 0x000fe400048070ff */
[----:B------:R-:W-:Y:S02]  /*3c710*/  LOP3.LUT P0, RZ, R2, 0x1000000, RZ, 0xc0, !PT ;  /* 0x0100000002ff7812 */ /* 0x000fe4000780c0ff */
[----:B-1----:R-:W-:-:S05]  /*3c720*/  @!P5 IADD3 R14, P6, R12, R14, RZ ;  /* 0x0000000e0c0ed210 */ /* 0x002fca0007fde0ff */
[----:B------:R-:W-:Y:S01]  /*3c730*/  @!P5 IMAD.X R15, R29, 0x1, R15, P6 ;  /* 0x000000011d0fd824 */ /* 0x000fe200030e060f */
[----:B------:R-:W-:-:S04]  /*3c740*/  LOP3.LUT P6, RZ, R2, 0x2000000, RZ, 0xc0, !PT ;  /* 0x0200000002ff7812 */ /* 0x000fc800078cc0ff */
[----:B------:R0:W-:Y:S04]  /*3c750*/  @!P5 STG.E.U8 desc[UR46][R14.64+0xd9], R55 ;  /* 0x0000d9370e00d986 */ /* 0x0001e8000c10112e */
[----:B------:R-:W-:Y:S04]  /*3c760*/  @!P1 STG.E.U8 desc[UR46][R52.64+0xd8], R57 ;  /* 0x0000d83934009986 */ /* 0x000fe8000c10112e */
[----:B------:R1:W-:Y:S04]  /*3c770*/  @!P4 STG.E.U8 desc[UR46][R50.64+0xd9], R59 ;  /* 0x0000d93b3200c986 */ /* 0x0003e8000c10112e */
[----:B------:R-:W-:Y:S01]  /*3c780*/  @!P6 STG.E.U8 desc[UR46][R48.64+0xc0], R61 ;  /* 0x0000c03d3000e986 */ /* 0x000fe2000c10112e */
[----:B----4-:R-:W-:-:S03]  /*3c790*/  FMUL R13, R163, UR41 ;  /* 0x00000029a30d7c20 */ /* 0x010fc60008400000 */
[----:B------:R-:W4:Y:S02]  /*3c7a0*/  LDL.LU R163, [R1+0x69c] ;  /* 0x00069c0001a37983 */ /* 0x000f240000300800 */
[----:B0-----:R-:W-:Y:S01]  /*3c7b0*/  F2FP.SATFINITE.E4M3.F32.PACK_AB_MERGE_C R55, RZ, R13, RZ ;  /* 0x0000000dff37723e */ /* 0x001fe200048070ff */
[----:B--2---:R-:W-:Y:S02]  /*3c7c0*/  FMUL R13, R184, UR41 ;  /* 0x00000029b80d7c20 */ /* 0x004fe40008400000 */
[----:B------:R-:W2:Y:S03]  /*3c7d0*/  LDL.LU R184, [R1+0x6a0] ;  /* 0x0006a00001b87983 */ /* 0x000ea60000300800 */
[----:B-1----:R-:W-:Y:S01]  /*3c7e0*/  F2FP.SATFINITE.E4M3.F32.PACK_AB_MERGE_C R51, RZ, R13, RZ ;  /* 0x0000000dff33723e */ /* 0x002fe200048070ff */
[----:B------:R0:W-:Y:S01]  /*3c7f0*/  @!P0 STG.E.U8 desc[UR46][R46.64+0xc1], R55 ;  /* 0x0000c1372e008986 */ /* 0x0001e2000c10112e */
[----:B------:R-:W-:-:S03]  /*3c800*/  FMUL R13, R153, UR41 ;  /* 0x00000029990d7c20 */ /* 0x000fc60008400000 */
[----:B------:R-:W2:Y:S02]  /*3c810*/  LDL.LU R153, [R1+0x6a4] ;  /* 0x0006a40001997983 */ /* 0x000ea40000300800 */
[----:B0-----:R-:W-:Y:S01]  /*3c820*/  F2FP.SATFINITE.E4M3.F32.PACK_AB_MERGE_C R47, RZ, R13, RZ ;  /* 0x0000000dff2f723e */ /* 0x001fe200048070ff */
[----:B---3--:R-:W-:Y:S02]  /*3c830*/  FMUL R13, R185, UR41 ;  /* 0x00000029b90d7c20 */ /* 0x008fe40008400000 */
[----:B------:R-:W3:Y:S01]  /*3c840*/  LDL.LU R185, [R1+0x6a8] ;  /* 0x0006a80001b97983 */ /* 0x000ee20000300800 */
[----:B------:R-:W-:Y:S02]  /*3c850*/  LOP3.LUT P3, RZ, R0, 0x80000, RZ, 0xc0, !PT ;  /* 0x0008000000ff7812 */ /* 0x000fe4000786c0ff */
[----:B------:R-:W-:-:S04]  /*3c860*/  LOP3.LUT P2, RZ, R2, 0x800000, RZ, 0xc0, !PT ;  /* 0x0080000002ff7812 */ /* 0x000fc8000784c0ff */
[----:B------:R-:W-:Y:S02]  /*3c870*/  P2R R54, PR, RZ, 0x4 ;  /* 0x00000004ff367803 */ /* 0x000fe40000000000 */
[----:B------:R-:W-:-:S05]  /*3c880*/  LOP3.LUT P2, RZ, R0, 0x20000, RZ, 0xc0, !PT ;  /* 0x0002000000ff7812 */ /* 0x000fca000784c0ff */
[----:B------:R-:W0:Y:S08]  /*3c890*/  @!P3 LDC.64 R14, c[0x0][0x5c0] ;  /* 0x00017000ff0ebb82 */ /* 0x000e300000000a00 */
[----:B------:R-:W1:Y:S01]  /*3c8a0*/  @!P2 LDC.64 R52, c[0x0][0x5c0] ;  /* 0x00017000ff34ab82 */ /* 0x000e620000000a00 */
[----:B------:R-:W-:Y:S02]  /*3c8b0*/  LOP3.LUT P4, RZ, R0, 0x8000, RZ, 0xc0, !PT ;  /* 0x0000800000ff7812 */ /* 0x000fe4000788c0ff */
[----:B------:R-:W-:-:S02]  /*3c8c0*/  LOP3.LUT P0, RZ, R2, 0x200000, RZ, 0xc0, !PT ;  /* 0x0020000002ff7812 */ /* 0x000fc4000780c0ff */
[----:B0-----:R-:W-:-:S05]  /*3c8d0*/  @!P3 IADD3 R14, P5, R169, R14, RZ ;  /* 0x0000000ea90eb210 */ /* 0x001fca0007fbe0ff */
[----:B------:R-:W-:Y:S01]  /*3c8e0*/  @!P3 IMAD.X R15, R168, 0x1, R15, P5 ;  /* 0x00000001a80fb824 */ /* 0x000fe200028e060f */
[----:B-1----:R-:W-:Y:S02]  /*3c8f0*/  @!P2 IADD3 R48, P5, R157, R52, RZ ;  /* 0x000000349d30a210 */ /* 0x002fe40007fbe0ff */
[----:B------:R-:W-:-:S03]  /*3c900*/  P2R R46, PR, RZ, 0x1 ;  /* 0x00000001ff2e7803 */ /* 0x000fc60000000000 */
[----:B------:R-:W-:Y:S01]  /*3c910*/  @!P2 IMAD.X R49, R156, 0x1, R53, P5 ;  /* 0x000000019c31a824 */ /* 0x000fe200028e0635 */
[C---:B------:R-:W-:Y:S02]  /*3c920*/  LOP3.LUT P5, RZ, R0.reuse, 0x20000, RZ, 0xc0, !PT ;  /* 0x0002000000ff7812 */ /* 0x040fe400078ac0ff */
[----:B------:R-:W-:Y:S01]  /*3c930*/  LOP3.LUT P0, RZ, R0, 0x2000, RZ, 0xc0, !PT ;  /* 0x0000200000ff7812 */ /* 0x000fe2000780c0ff */
[----:B------:R0:W-:Y:S02]  /*3c940*/  @!P3 STG.E.U8 desc[UR46][R14.64+0xc0], R51 ;  /* 0x0000c0330e00b986 */ /* 0x0001e4000c10112e */
[----:B0-----:R-:W0:Y:S08]  /*3c950*/  @!P4 LDC.64 R14, c[0x0][0x5c0] ;  /* 0x00017000ff0ecb82 */ /* 0x001e300000000a00 */
[----:B------:R1:W-:Y:S01]  /*3c960*/  @!P5 STG.E.U8 desc[UR46][R48.64+0xc1], R47 ;  /* 0x0000c12f3000d986 */ /* 0x0003e2000c10112e */
[----:B------:R-:W-:Y:S01]  /*3c970*/  F2FP.SATFINITE.E4M3.F32.PACK_AB_MERGE_C R53, RZ, R13, RZ ;  /* 0x0000000dff35723e */ /* 0x000fe200048070ff */
[----:B------:R-:W-:Y:S01]  /*3c980*/  FMUL R13, R162, UR41 ;  /* 0x00000029a20d7c20 */ /* 0x000fe20008400000 */
[----:B------:R-:W-:Y:S01]  /*3c990*/  ISETP.NE.AND P2, PT, R54, RZ, PT ;  /* 0x000000ff3600720c */ /* 0x000fe20003f45270 */
[----:B------:R-:W3:Y:S01]  /*3c9a0*/  LDL.LU R162, [R1+0x6ac] ;  /* 0x0006ac0001a27983 */ /* 0x000ee20000300800 */
[----:B-1----:R-:W1:Y:S01]  /*3c9b0*/  @!P0 LDC.64 R48, c[0x0][0x5c0] ;  /* 0x00017000ff308b82 */ /* 0x002e620000000a00 */
[----:B------:R-:W-:-:S02]  /*3c9c0*/  LOP3.LUT P1, RZ, R2, 0x400000, RZ, 0xc0, !PT ;  /* 0x0040000002ff7812 */ /* 0x000fc4000782c0ff */
[----:B------:R-:W-:-:S08]  /*3c9d0*/  F2FP.SATFINITE.E4M3.F32.PACK_AB_MERGE_C R51, RZ, R13, RZ ;  /* 0x0000000dff33723e */ /* 0x000fd000048070ff */
[----:B------:R1:W-:Y:S01]  /*3c9e0*/  @!P2 STG.E.U8 desc[UR46][R44.64+0xc8], R53 ;  /* 0x0000c8352c00a986 */ /* 0x0003e2000c10112e */
[----:B0-----:R-:W-:-:S03]  /*3c9f0*/  @!P4 IADD3 R14, P5, R155, R14, RZ ;  /* 0x0000000e9b0ec210 */ /* 0x001fc60007fbe0ff */
[----:B------:R0:W-:Y:S02]  /*3ca00*/  @!P1 STG.E.U8 desc[UR46][R42.64+0xc9], R51 ;  /* 0x0000c9332a009986 */ /* 0x0001e4000c10112e */
[----:B------:R-:W-:Y:S01]  /*3ca10*/  @!P4 IMAD.X R15, R154, 0x1, R15, P5 ;  /* 0x000000019a0fc824 */ /* 0x000fe200028e060f */
[----:B-1----:R-:W-:-:S05]  /*3ca20*/  @!P0 IADD3 R44, P5, R151, R48, RZ ;  /* 0x00000030972c8210 */ /* 0x002fca0007fbe0ff */
[----:B------:R-:W-:Y:S02]  /*3ca30*/  @!P0 IMAD.X R45, R150, 0x1, R49, P5 ;  /* 0x00000001962d8824 */ /* 0x000fe400028e0631 */
[----:B----4-:R-:W-:Y:S02]  /*3ca40*/  FMUL R13, R163, UR41 ;  /* 0x00000029a30d7c20 */ /* 0x010fe40008400000 */
[----:B------:R-:W4:Y:S03]  /*3ca50*/  LDL.LU R163, [R1+0x6b0] ;  /* 0x0006b00001a37983 */ /* 0x000f260000300800 */
[----:B------:R-:W-:Y:S01]  /*3ca60*/  F2FP.SATFINITE.E4M3.F32.PACK_AB_MERGE_C R47, RZ, R13, RZ ;  /* 0x0000000dff2f723e */ /* 0x000fe200048070ff */
[----:B------:R-:W4:Y:S01]  /*3ca70*/  LDL.LU R152, [R1+0x6b4] ;  /* 0x0006b40001987983 */ /* 0x000f220000300800 */
[----:B--2---:R-:W-:-:S03]  /*3ca80*/  FMUL R13, R184, UR41 ;  /* 0x00000029b80d7c20 */ /* 0x004fc60008400000 */
[----:B------:R-:W2:Y:S02]  /*3ca90*/  LDL.LU R184, [R1+0x6b8] ;  /* 0x0006b80001b87983 */ /* 0x000ea40000300800 */
[----:B0-----:R-:W-:Y:S01]  /*3caa0*/  F2FP.SATFINITE.E4M3.F32.PACK_AB_MERGE_C R43, RZ, R13, RZ ;  /* 0x0000000dff2b723e */ /* 0x001fe200048070ff */
[----:B------:R-:W-:-:S05]  /*3cab0*/  FMUL R13, R153, UR41 ;  /* 0x00000029990d7c20 */ /* 0x000fca0008400000 */
[----:B------:R-:W-:Y:S01]  /*3cac0*/  F2FP.SATFINITE.E4M3.F32.PACK_AB_MERGE_C R49, RZ, R13, RZ ;  /* 0x0000000dff31723e */ /* 0x000fe200048070ff */
[----:B---3--:R-:W-:Y:S02]  /*3cad0*/  FMUL R13, R185, UR41 ;  /* 0x00000029b90d7c20 */ /* 0x008fe40008400000 */
[----:B------:R-:W3:Y:S01]  /*3cae0*/  LDL.LU R185, [R1+0x6bc] ;  /* 0x0006bc0001b97983 */ /* 0x000ee20000300800 */
[----:B------:R-:W-:-:S03]  /*3caf0*/  LOP3.LUT P3, RZ, R0, 0x800, RZ, 0xc0, !PT ;  /* 0x0000080000ff7812 */ /* 0x000fc6000786c0ff */
[----:B------:R0:W-:Y:S01]  /*3cb00*/  @!P4 STG.E.U8 desc[UR46][R14.64+0xc8], R47 ;  /* 0x0000c82f0e00c986 */ /* 0x0001e2000c10112e */
[----:B------:R-:W-:-:S03]  /*3cb10*/  LOP3.LUT P5, RZ, R0, 0x2000, RZ, 0xc0, !PT ;  /* 0x0000200000ff7812 */ /* 0x000fc600078ac0ff */
[----:B------:R-:W3:Y:S06]  /*3cb20*/  LDL.LU R153, [R1+0x6c0] ;  /* 0x0006c00001997983 */ /* 0x000eec0000300800 */
[----:B0-----:R-:W0:Y:S01]  /*3cb30*/  @!P3 LDC.64 R14, c[0x0][0x5c0] ;  /* 0x00017000ff0ebb82 */ /* 0x001e220000000a00 */
[----:B------:R-:W-:Y:S02]  /*3cb40*/  ISETP.NE.AND P0, PT, R46, RZ, PT ;  /* 0x000000ff2e00720c */ /* 0x000fe40003f05270 */
[----:B------:R-:W-:Y:S01]  /*3cb50*/  F2FP.SATFINITE.E4M3.F32.PACK_AB_MERGE_C R47, RZ, R13, RZ ;  /* 0x0000000dff2f723e */ /* 0x000fe200048070ff */
[----:B------:R1:W-:Y:S01]  /*3cb60*/  @!P5 STG.E.U8 desc[UR46][R44.64+0xc9], R43 ;  /* 0x0000c92b2c00d986 */ /* 0x0003e2000c10112e */
[----:B------:R-:W-:-:S09]  /*3cb70*/  LOP3.LUT P6, RZ, R2, 0x100000, RZ, 0xc0, !PT ;  /* 0x0010000002ff7812 */ /* 0x000fd200078cc0ff */
[----:B------:R4:W-:Y:S01]  /*3cb80*/  @!P0 STG.E.U8 desc[UR46][R40.64+0xd0], R49 ;  /* 0x0000d03128008986 */ /* 0x0009e2000c10112e */
[----:B0-----:R-:W-:-:S03]  /*3cb90*/  @!P3 IADD3 R148, P5, R148, R14, RZ ;  /* 0x0000000e9494b210 */ /* 0x001fc60007fbe0ff */
[----:B------:R-:W-:Y:S02]  /*3cba0*/  @!P6 STG.E.U8 desc[UR46][R38.64+0xd1], R47 ;  /* 0x0000d12f2600e986 */ /* 0x000fe4000c10112e */
[----:B------:R-:W-:Y:S02]  /*3cbb0*/  @!P3 IMAD.X R149, R146, 0x1, R15, P5 ;  /* 0x000000019295b824 */ /* 0x000fe400028e060f */
[----:B------:R-:W-:Y:S02]  /*3cbc0*/  FMUL R13, R162, UR41 ;  /* 0x00000029a20d7c20 */ /* 0x000fe40008400000 */
[----:B------:R-:W3:Y:S03]  /*3cbd0*/  LDL.LU R162, [R1+0x6c4] ;  /* 0x0006c40001a27983 */ /* 0x000ee60000300800 */
[----:B-1----:R-:W-:-:S05]  /*3cbe0*/  F2FP.SATFINITE.E4M3.F32.PACK_AB_MERGE_C R43, RZ, R13, RZ ;  /* 0x0000000dff2b723e */ /* 0x002fca00048070ff */
[----:B------:R0:W-:Y:S01]  /*3cbf0*/  @!P3 STG.E.U8 desc[UR46][R148.64+0xd0], R43 ;  /* 0x0000d02b9400b986 */ /* 0x0001e2000c10112e */
[----:B----4-:R-:W-:-:S03]  /*3cc00*/  FMUL R13, R163, UR41 ;  /* 0x00000029a30d7c20 */ /* 0x010fc60008400000 */
[----:B------:R-:W4:Y:S02]  /*3cc10*/  LDL.LU R163, [R1+0x6c8] ;  /* 0x0006c80001a37983 */ /* 0x000f240000300800 */
[----:B------:R-:W-:Y:S01]  /*3cc20*/  F2FP.SATFINITE.E4M3.F32.PACK_AB_MERGE_C R41, RZ, R13, RZ ;  /* 0x0000000dff29723e */ /* 0x000fe200048070ff */
[----:B------:R-:W-:-:S05]  /*3cc30*/  FMUL R13, R152, UR41 ;  /* 0x00000029980d7c20 */ /* 0x000fca0008400000 */
[----:B------:R-:W-:Y:S01]  /*3cc40*/  F2FP.SATFINITE.E4M3.F32.PACK_AB_MERGE_C R45, RZ, R13, RZ ;  /* 0x0000000dff2d723e */ /* 0x000fe200048070ff */
[----:B--2---:R-:W-:Y:S02]  /*3cc50*/  FMUL R13, R184, UR41 ;  /* 0x00000029b80d7c20 */ /* 0x004fe40008400000 */
[----:B------:R-:W2:Y:S03]  /*3cc60*/  LDL.LU R184, [R1+0x6cc] ;  /* 0x0006cc0001b87983 */ /* 0x000ea60000300800 */
[----:B0-----:R-:W-:Y:S01]  /*3cc70*/  F2FP.SATFINITE.E4M3.F32.PACK_AB_MERGE_C R43, RZ, R13, RZ ;  /* 0x0000000dff2b723e */ /* 0x001fe200048070ff */
[----:B---3--:R-:W-:Y:S02]  /*3cc80*/  FMUL R13, R185, UR41 ;  /* 0x00000029b90d7c20 */ /* 0x008fe40008400000 */
[----:B------:R-:W3:Y:S01]  /*3cc90*/  LDL.LU R185, [R1+0x6d0] ;  /* 0x0006d00001b97983 */ /* 0x000ee20000300800 */
[----:B------:R-:W-:-:S02]  /*3cca0*/  LOP3.LUT P2, RZ, R0, 0x200, RZ, 0xc0, !PT ;  /* 0x0000020000ff7812 */ /* 0x000fc4000784c0ff */
[C---:B------:R-:W-:Y:S01]  /*3ccb0*/  LOP3.LUT P1, RZ, R0.reuse, 0x40, RZ, 0xc0, !PT ;  /* 0x0000004000ff7812 */ /* 0x040fe2000782c0ff */
[----:B------:R-:W3:Y:S10]  /*3ccc0*/  LDL.LU R152, [R1+0x6d4] ;  /* 0x0006d40001987983 */ /* 0x000ef40000300800 */
[----:B------:R-:W0:Y:S01]  /*3ccd0*/  @!P2 LDC.64 R14, c[0x0][0x5c0] ;  /* 0x00017000ff0eab82 */ /* 0x000e220000000a00 */
[----:B------:R-:W-:-:S07]  /*3cce0*/  LOP3.LUT P0, RZ, R0, 0x4, RZ, 0xc0, !PT ;  /* 0x0000000400ff7812 */ /* 0x000fce000780c0ff */
[----:B------:R-:W1:Y:S01]  /*3ccf0*/  @!P1 LDC.64 R38, c[0x0][0x5c0] ;  /* 0x00017000ff269b82 */ /* 0x000e620000000a00 */
[----:B------:R-:W-:Y:S02]  /*3cd00*/  LOP3.LUT P4, RZ, R2, 0x20000, RZ, 0xc0, !PT ;  /* 0x0002000002ff7812 */ /* 0x000fe4000788c0ff */
[----:B0-----:R-:W-:-:S05]  /*3cd10*/  @!P2 IADD3 R14, P5, R93, R14, RZ ;  /* 0x0000000e5d0ea210 */ /* 0x001fca0007fbe0ff */
[----:B------:R-:W-:Y:S01]  /*3cd20*/  @!P2 IMAD.X R15, R92, 0x1, R15, P5 ;  /* 0x000000015c0fa824 */ /* 0x000fe200028e060f */
[----:B------:R-:W-:-:S04]  /*3cd30*/  LOP3.LUT P5, RZ, R2, 0x80000, RZ, 0xc0, !PT ;  /* 0x0008000002ff7812 */ /* 0x000fc800078ac0ff */
[----:B------:R0:W-:Y:S02]  /*3cd40*/  @!P2 STG.E.U8 desc[UR46][R14.64+0xd1], R41 ;  /* 0x0000d1290e00a986 */ /* 0x0001e4000c10112e */
[----:B0-----:R-:W0:Y:S01]  /*3cd50*/  @!P0 LDC.64 R40, c[0x0][0x5c0] ;  /* 0x00017000ff288b82 */ /* 0x001e220000000a00 */
[----:B------:R-:W-:Y:S01]  /*3cd60*/  F2FP.SATFINITE.E4M3.F32.PACK_AB_MERGE_C R15, RZ, R13, RZ ;  /* 0x0000000dff0f723e */ /* 0x000fe200048070ff */
[----:B------:R-:W-:Y:S02]  /*3cd70*/  FMUL R13, R153, UR41 ;  /* 0x00000029990d7c20 */ /* 0x000fe40008400000 */
[----:B------:R-:W3:Y:S04]  /*3cd80*/  LDL.LU R153, [R1+0x6d8] ;  /* 0x0006d80001997983 */ /* 0x000ee80000300800 */
[----:B------:R-:W-:Y:S01]  /*3cd90*/  @!P5 STG.E.U8 desc[UR46][R36.64+0xd8], R45 ;  /* 0x0000d82d2400d986 */ /* 0x000fe2000c10112e */
[----:B-1----:R-:W-:-:S03]  /*3cda0*/  @!P1 IADD3 R38, P5, R87, R38, RZ ;  /* 0x0000002657269210 */ /* 0x002fc60007fbe0ff */
[----:B------:R1:W-:Y:S02]  /*3cdb0*/  @!P4 STG.E.U8 desc[UR46][R34.64+0xd9], R43 ;  /* 0x0000d92b2200c986 */ /* 0x0003e4000c10112e */
[----:B------:R-:W-:Y:S01]  /*3cdc0*/  @!P1 IMAD.X R39, R86, 0x1, R39, P5 ;  /* 0x0000000156279824 */ /* 0x000fe200028e0627 */
[----:B-1----:R-:W-:Y:S01]  /*3cdd0*/  F2FP.SATFINITE.E4M3.F32.PACK_AB_MERGE_C R35, RZ, R13, RZ ;  /* 0x0000000dff23723e */ /* 0x002fe200048070ff */
[----:B------:R-:W-:Y:S02]  /*3cde0*/  FMUL R13, R162, UR41 ;  /* 0x00000029a20d7c20 */ /* 0x000fe40008400000 */
[----:B------:R-:W3:Y:S01]  /*3cdf0*/  LDL.LU R162, [R1+0x6dc] ;  /* 0x0006dc0001a27983 */ /* 0x000ee20000300800 */
[----:B0-----:R-:W-:Y:S02]  /*3ce00*/  @!P0 IADD3 R80, P5, R80, R40, RZ ;  /* 0x0000002850508210 */ /* 0x001fe40007fbe0ff */
[----:B------:R-:W-:Y:S01]  /*3ce10*/  F2FP.SATFINITE.E4M3.F32.PACK_AB_MERGE_C R37, RZ, R13, RZ ;  /* 0x0000000dff25723e */ /* 0x000fe200048070ff */
[----:B------:R0:W-:Y:S02]  /*3ce20*/  @!P1 STG.E.U8 desc[UR46][R38.64+0xd8], R15 ;  /* 0x0000d80f26009986 */ /* 0x0001e4000c10112e */
[----:B------:R-:W-:-:S05]  /*3ce30*/  @!P0 IMAD.X R81, R79, 0x1, R41, P5 ;  /* 0x000000014f518824 */ /* 0x000fca00028e0629 */
[----:B------:R1:W-:Y:S01]  /*3ce40*/  @!P0 STG.E.U8 desc[UR46][R80.64+0xd9], R35 ;  /* 0x0000d92350008986 */ /* 0x0003e2000c10112e */
[----:B----4-:R-:W-:-:S03]  /*3ce50*/  FMUL R13, R163, UR41 ;  /* 0x00000029a30d7c20 */ /* 0x010fc60008400000 */
[----:B------:R-:W4:Y:S02]  /*3ce60*/  LDL.LU R163, [R1+0x6e0] ;  /* 0x0006e00001a37983 */ /* 0x000f240000300800 */
[----:B0-----:R-:W-:Y:S01]  /*3ce70*/  F2FP.SATFINITE.E4M3.F32.PACK_AB_MERGE_C R15, RZ, R13, RZ ;  /* 0x0000000dff0f723e */ /* 0x001fe200048070ff */
[----:B--2---:R-:W-:Y:S02]  /*3ce80*/  FMUL R13, R184, UR41 ;  /* 0x00000029b80d7c20 */ /* 0x004fe40008400000 */
[----:B------:R-:W2:Y:S03]  /*3ce90*/  LDL.LU R184, [R1+0x6e4] ;  /* 0x0006e40001b87983 */ /* 0x000ea60000300800 */
[----:B-1----:R-:W-:Y:S01]  /*3cea0*/  F2FP.SATFINITE.E4M3.F32.PACK_AB_MERGE_C R35, RZ, R13, RZ ;  /* 0x0000000dff23723e */ /* 0x002fe200048070ff */
[----:B---3--:R-:W-:Y:S02]  /*3ceb0*/  FMUL R13, R185, UR41 ;  /* 0x00000029b90d7c20 */ /* 0x008fe40008400000 */
[----:B------:R-:W3:Y:S01]  /*3cec0*/  LDL.LU R185, [R1+0x6e8] ;  /* 0x0006e80001b97983 */ /* 0x000ee20000300800 */
[----:B------:R-:W-:-:S02]  /*3ced0*/  LOP3.LUT P6, RZ, R2, 0x40000, RZ, 0xc0, !PT ;  /* 0x0004000002ff7812 */ /* 0x000fc400078cc0ff */
[----:B------:R-:W-:-:S11]  /*3cee0*/  LOP3.LUT P1, RZ, R10, 0x10000000, RZ, 0xc0, !PT ;  /* 0x100000000aff7812 */ /* 0x000fd6000782c0ff */
[----:B------:R-:W-:Y:S01]  /*3cef0*/  @!P6 STG.E.U8 desc[UR46][R32.64+0xc0], R37 ;  /* 0x0000c0252000e986 */ /* 0x000fe2000c10112e */
[----:B------:R-:W-:Y:S02]  /*3cf00*/  ISETP.LT.OR P6, PT, R27, 0xc1, !P1 ;  /* 0x000000c11b00780c */ /* 0x000fe40004fc1670 */
[----:B------:R-:W-:-:S11]  /*3cf10*/  LOP3.LUT P3, RZ, R2, 0x10000, RZ, 0xc0, !PT ;  /* 0x0001000002ff7812 */ /* 0x000fd6000786c0ff */
[----:B------:R-:W0:Y:S02]  /*3cf20*/  @!P6 LDC.64 R38, c[0x0][0x5c0] ;  /* 0x00017000ff26eb82 */ /* 0x000e240000000a00 */
[----:B------:R1:W-:Y:S01]  /*3cf30*/  @!P3 STG.E.U8 desc[UR46][R30.64+0xc1], R15 ;  /* 0x0000c10f1e00b986 */ /* 0x0003e2000c10112e */
[----:B------:R-:W-:Y:S02]  /*3cf40*/  ISETP.LT.OR P3, PT, R27, 0xc2, !P1 ;  /* 0x000000c21b00780c */ /* 0x000fe40004f61670 */
[----:B0-----:R-:W-:-:S05]  /*3cf50*/  @!P6 IADD3 R78, P5, R78, R38, RZ ;  /* 0x000000264e4ee210 */ /* 0x001fca0007fbe0ff */
[----:B------:R-:W-:-:S06]  /*3cf60*/  @!P6 IMAD.X R79, R77, 0x1, R39, P5 ;  /* 0x000000014d4fe824 */ /* 0x000fcc00028e0627 */
[----:B------:R-:W0:Y:S01]  /*3cf70*/  @!P3 LDC.64 R38, c[0x0][0x5c0] ;  /* 0x00017000ff26bb82 */ /* 0x000e220000000a00 */
[----:B-1----:R-:W-:Y:S01]  /*3cf80*/  F2FP.SATFINITE.E4M3.F32.PACK_AB_MERGE_C R15, RZ, R13, RZ ;  /* 0x0000000dff0f723e */ /* 0x002fe200048070ff */
[----:B------:R-:W-:Y:S02]  /*3cf90*/  FMUL R13, R152, UR41 ;  /* 0x00000029980d7c20 */ /* 0x000fe40008400000 */
[----:B------:R-:W3:Y:S03]  /*3cfa0*/  LDL.LU R152, [R1+0x6ec] ;  /* 0x0006ec0001987983 */ /* 0x000ee60000300800 */
[----:B------:R-:W-:Y:S01]  /*3cfb0*/  F2FP.SATFINITE.E4M3.F32.PACK_AB_MERGE_C R31, RZ, R13, RZ ;  /* 0x0000000dff1f723e */ /* 0x000fe200048070ff */
[----:B------:R-:W-:Y:S02]  /*3cfc0*/  FMUL R13, R153, UR41 ;  /* 0x00000029990d7c20 */ /* 0x000fe40008400000 */
[----:B------:R-:W3:Y:S01]  /*3cfd0*/  LDL.LU R153, [R1+0x6f0] ;  /* 0x0006f00001997983 */ /* 0x000ee20000300800 */
[----:B------:R-:W-:-:S02]  /*3cfe0*/  LOP3.LUT P4, RZ, R2, 0x8000, RZ, 0xc0, !PT ;  /* 0x0000800002ff7812 */ /* 0x000fc4000788c0ff */
[----:B------:R-:W-:Y:S02]  /*3cff0*/  F2FP.SATFINITE.E4M3.F32.PACK_AB_MERGE_C R33, RZ, R13, RZ ;  /* 0x0000000dff21723e */ /* 0x000fe400048070ff */
[----:B0-----:R-:W-:-:S05]  /*3d000*/  @!P3 IADD3 R76, P5, R76, R38, RZ ;  /* 0x000000264c4cb210 */ /* 0x001fca0007fbe0ff */
[----:B------:R-:W-:Y:S01]  /*3d010*/  @!P3 IMAD.X R77, R73, 0x1, R39, P5 ;  /* 0x00000001494db824 */ /* 0x000fe200028e0627 */
[----:B------:R-:W-:Y:S01]  /*3d020*/  LOP3.LUT P5, RZ, R2, 0x2000, RZ, 0xc0, !PT ;  /* 0x0000200002ff7812 */ /* 0x000fe200078ac0ff */
[----:B------:R-:W-:Y:S01]  /*3d030*/  FMUL R13, R162, UR41 ;  /* 0x00000029a20d7c20 */ /* 0x000fe20008400000 */
[----:B------:R-:W-:Y:S04]  /*3d040*/  @!P6 STG.E.U8 desc[UR46][R78.64+0xc0], R35 ;  /* 0x0000c0234e00e986 */ /* 0x000fe8000c10112e */
[----:B------:R0:W-:Y:S04]  /*3d050*/  @!P3 STG.E.U8 desc[UR46][R76.64+0xc1], R15 ;  /* 0x0000c10f4c00b986 */ /* 0x0001e8000c10112e */
[----:B------:R-:W3:Y:S04]  /*3d060*/  LDL.LU R162, [R1+0x6f4] ;  /* 0x0006f40001a27983 */ /* 0x000ee80000300800 */
[----:B------:R-:W-:Y:S01]  /*3d070*/  @!P4 STG.E.U8 desc[UR46][R24.64+0xc8], R31 ;  /* 0x0000c81f1800c986 */ /* 0x000fe2000c10112e */
[----:B0-----:R-:W-:-:S03]  /*3d080*/  F2FP.SATFINITE.E4M3.F32.PACK_AB_MERGE_C R15, RZ, R13, RZ ;  /* 0x0000000dff0f723e */ /* 0x001fc600048070ff */
[----:B------:R0:W-:Y:S01]  /*3d090*/  @!P5 STG.E.U8 desc[UR46][R22.64+0xc9], R33 ;  /* 0x0000c9211600d986 */ /* 0x0001e2000c10112e */
[----:B----4-:R-:W-:-:S03]  /*3d0a0*/  FMUL R13, R163, UR41 ;  /* 0x00000029a30d7c20 */ /* 0x010fc60008400000 */
[----:B------:R-:W4:Y:S02]  /*3d0b0*/  LDL.LU R163, [R1+0x6f8] ;  /* 0x0006f80001a37983 */ /* 0x000f240000300800 */
[----:B0-----:R-:W-:Y:S01]  /*3d0c0*/  F2FP.SATFINITE.E4M3.F32.PACK_AB_MERGE_C R23, RZ, R13, RZ ;  /* 0x0000000dff17723e */ /* 0x001fe200048070ff */
[----:B--2---:R-:W-:Y:S02]  /*3d0d0*/  FMUL R13, R184, UR41 ;  /* 0x00000029b80d7c20 */ /* 0x004fe40008400000 */
[----:B------:R-:W2:Y:S03]  /*3d0e0*/  LDL.LU R184, [R1+0x6fc] ;  /* 0x0006fc0001b87983 */ /* 0x000ea60000300800 */
[----:B------:R-:W-:Y:S01]  /*3d0f0*/  F2FP.SATFINITE.E4M3.F32.PACK_AB_MERGE_C R25, RZ, R13, RZ ;  /* 0x0000000dff19723e */ /* 0x000fe200048070ff */
[----:B---3--:R-:W-:Y:S02]  /*3d100*/  FMUL R13, R185, UR41 ;  /* 0x00000029b90d7c20 */ /* 0x008fe40008400000 */
[----:B------:R-:W3:Y:S01]  /*3d110*/  LDL.LU R185, [R1+0x700] ;  /* 0x0007000001b97983 */ /* 0x000ee20000300800 */
[----:B------:R-:W-:-:S13]  /*3d120*/  LOP3.LUT P4, RZ, R10, 0x2000000, RZ, 0xc0, !PT ;  /* 0x020000000aff7812 */ /* 0x000fda000788c0ff */
[----:B------:R-:W0:Y:S01]  /*3d130*/  @!P4 LDC.64 R34, c[0x0][0x5c0] ;  /* 0x00017000ff22cb82 */ /* 0x000e220000000a00 */
[C---:B------:R-:W-:Y:S02]  /*3d140*/  LOP3.LUT P3, RZ, R10.reuse, 0x4000000, RZ, 0xc0, !PT ;  /* 0x040000000aff7812 */ /* 0x040fe4000786c0ff */
[C---:B------:R-:W-:Y:S02]  /*3d150*/  LOP3.LUT P0, RZ, R10.reuse, 0x8000000, RZ, 0xc0, !PT ;  /* 0x080000000aff7812 */ /* 0x040fe4000780c0ff */
[----:B------:R-:W-:-:S11]  /*3d160*/  LOP3.LUT P2, RZ, R10, 0x20000000, RZ, 0xc0, !PT ;  /* 0x200000000aff7812 */ /* 0x000fd6000784c0ff */
[----:B------:R-:W1:Y:S01]  /*3d170*/  @!P0 LDC.64 R32, c[0x0][0x5c0] ;  /* 0x00017000ff208b82 */ /* 0x000e620000000a00 */
[----:B0-----:R-:W-:-:S05]  /*3d180*/  @!P4 IADD3 R72, P5, R72, R34, RZ ;  /* 0x000000224848c210 */ /* 0x001fca0007fbe0ff */
[----:B------:R-:W-:Y:S02]  /*3d190*/  @!P4 IMAD.X R73, R71, 0x1, R35, P5 ;  /* 0x000000014749c824 */ /* 0x000fe400028e0623 */
[----:B------:R-:W0:Y:S03]  /*3d1a0*/  @!P3 LDC.64 R34, c[0x0][0x5c0] ;  /* 0x00017000ff22bb82 */ /* 0x000e260000000a00 */
[----:B------:R1:W-:Y:S01]  /*3d1b0*/  @!P4 STG.E.U8 desc[UR46][R72.64+0xc8], R15 ;  /* 0x0000c80f4800c986 */ /* 0x0003e2000c10112e */
[----:B------:R-:W-:Y:S02]  /*3d1c0*/  ISETP.GE.AND P5, PT, R26, 0x101, PT ;  /* 0x000001011a00780c */ /* 0x000fe40003fa6270 */
[----:B------:R-:W-:Y:S02]  /*3d1d0*/  LOP3.LUT P6, RZ, R2, 0x1000, RZ, 0xc0, !PT ;  /* 0x0000100002ff7812 */ /* 0x000fe400078cc0ff */
[----:B-1----:R-:W1:Y:S01]  /*3d1e0*/  @!P2 LDC.64 R14, c[0x0][0x5c0] ;  /* 0x00017000ff0eab82 */ /* 0x002e620000000a00 */
[----:B0-----:R-:W-:-:S05]  /*3d1f0*/  @!P3 IADD3 R70, P4, R70, R34, RZ ;  /* 0x000000224646b210 */ /* 0x001fca0007f9e0ff */
[----:B------:R-:W-:Y:S01]  /*3d200*/  @!P3 IMAD.X R71, R65, 0x1, R35, P4 ;  /* 0x000000014147b824 */ /* 0x000fe200020e0623 */
[----:B------:R-:W-:-:S04]  /*3d210*/  LOP3.LUT P4, RZ, R2, 0x4000, RZ, 0xc0, !PT ;  /* 0x0000400002ff7812 */ /* 0x000fc8000788c0ff */
[----:B------:R-:W-:Y:S01]  /*3d220*/  @!P3 STG.E.U8 desc[UR46][R70.64+0xc9], R23 ;  /* 0x0000c9174600b986 */ /* 0x000fe2000c10112e */
[----:B------:R-:W-:-:S08]  /*3d230*/  ISETP.LT.OR P3, PT, R27, 0xd9, !P5 ;  /* 0x000000d91b00780c */ /* 0x000fd00006f61670 */
[----:B------:R0:W-:Y:S01]  /*3d240*/  @!P4 STG.E.U8 desc[UR46][R20.64+0xd0], R25 ;  /* 0x0000d0191400c986 */ /* 0x0001e2000c10112e */
[C---:B------:R-:W-:Y:S02]  /*3d250*/  ISETP.LT.OR P4, PT, R27.reuse, 0xda, !P5 ;  /* 0x000000da1b00780c */ /* 0x040fe40006f81670 */
[----:B------:R-:W-:Y:S02]  /*3d260*/  @!P0 IADD3 R64, P5, R64, R32, RZ ;  /* 0x0000002040408210 */ /* 0x000fe40007fbe0ff */
[----:B------:R-:W1:Y:S01]  /*3d270*/  @!P3 LDC.64 R34, c[0x0][0x5c0] ;  /* 0x00017000ff22bb82 */ /* 0x000e620000000a00 */
[----:B------:R-:W-:Y:S01]  /*3d280*/  F2FP.SATFINITE.E4M3.F32.PACK_AB_MERGE_C R31, RZ, R13, RZ ;  /* 0x0000000dff1f723e */ /* 0x000fe200048070ff */
[----:B------:R-:W-:Y:S01]  /*3d290*/  FMUL R13, R152, UR41 ;  /* 0x00000029980d7c20 */ /* 0x000fe20008400000 */
[----:B------:R-:W-:Y:S01]  /*3d2a0*/  @!P0 IMAD.X R65, R28, 0x1, R33, P5 ;  /* 0x000000011c418824 */ /* 0x000fe200028e0621 */
[C---:B------:R-:W-:Y:S02]  /*3d2b0*/  ISETP.LT.OR P5, PT, R27.reuse, 0xd9, !P1 ;  /* 0x000000d91b00780c */ /* 0x040fe40004fa1670 */
[----:B------:R-:W-:-:S03]  /*3d2c0*/  ISETP.LT.OR P1, PT, R27, 0xda, !P1 ;  /* 0x000000da1b00780c */ /* 0x000fc60004f21670 */
[----:B0-----:R-:W0:Y:S01]  /*3d2d0*/  @!P4 LDC.64 R24, c[0x0][0x5c0] ;  /* 0x00017000ff18cb82 */ /* 0x001e220000000a00 */
[----:B------:R-:W-:Y:S01]  /*3d2e0*/  F2FP.SATFINITE.E4M3.F32.PACK_AB_MERGE_C R21, RZ, R13, RZ ;  /* 0x0000000dff15723e */ /* 0x000fe200048070ff */
[----:B------:R1:W-:Y:S01]  /*3d2f0*/  @!P6 STG.E.U8 desc[UR46][R18.64+0xd1], R31 ;  /* 0x0000d11f1200e986 */ /* 0x0003e2000c10112e */
[----:B------:R-:W-:-:S03]  /*3d300*/  FMUL R13, R153, UR41 ;  /* 0x00000029990d7c20 */ /* 0x000fc60008400000 */
[----:B------:R0:W-:Y:S01]  /*3d310*/  @!P0 STG.E.U8 desc[UR46][R64.64+0xd0], R21 ;  /* 0x0000d01540008986 */ /* 0x0001e2000c10112e */
[----:B-1----:R-:W-:Y:S01]  /*3d320*/  @!P2 IADD3 R14, P0, R17, R14, RZ ;  /* 0x0000000e110ea210 */ /* 0x002fe20007f1e0ff */
[----:B------:R-:W1:Y:S01]  /*3d330*/  @!P5 LDC.64 R26, c[0x0][0x5c0] ;  /* 0x00017000ff1adb82 */ /* 0x000e620000000a00 */
[----:B------:R-:W-:-:S03]  /*3d340*/  F2FP.SATFINITE.E4M3.F32.PACK_AB_MERGE_C R23, RZ, R13, RZ ;  /* 0x0000000dff17723e */ /* 0x000fc600048070ff */
[----:B------:R-:W-:-:S04]  /*3d350*/  @!P2 IMAD.X R15, R16, 0x1, R15, P0 ;  /* 0x00000001100fa824 */ /* 0x000fc800000e060f */
[----:B------:R-:W1:Y:S01]  /*3d360*/  @!P1 LDC.64 R30, c[0x0][0x5c0] ;  /* 0x00017000ff1e9b82 */ /* 0x000e620000000a00 */
[----:B------:R1:W-:Y:S01]  /*3d370*/  @!P2 STG.E.U8 desc[UR46][R14.64+0xd1], R23 ;  /* 0x0000d1170e00a986 */ /* 0x0003e2000c10112e */
[----:B------:R-:W-:Y:S01]  /*3d380*/  @!P3 IADD3 R16, P0, P2, R12, R34, R9 ;  /* 0x000000220c10b210 */ /* 0x000fe20007a1e009 */
[----:B------:R-:W-:-:S03]  /*3d390*/  FMUL R13, R162, UR41 ;  /* 0x00000029a20d7c20 */ /* 0x000fc60008400000 */
[----:B------:R-:W-:Y:S02]  /*3d3a0*/  @!P3 IADD3.X R17, R29, R35, R8, P0, P2 ;  /* 0x000000231d11b210 */ /* 0x000fe400007e4408 */
[----:B0-----:R-:W-:-:S04]  /*3d3b0*/  @!P4 IADD3 R18, P0, P2, R12, R24, R9 ;  /* 0x000000180c12c210 */ /* 0x001fc80007a1e009 */
[--C-:B------:R-:W-:Y:S02]  /*3d3c0*/  @!P4 IADD3.X R19, R29, R25, R8.reuse, P0, P2 ;  /* 0x000000191d13c210 */ /* 0x100fe400007e4408 */
[CCC-:B------:R-:W-:Y:S02]  /*3d3d0*/  @!P5 IADD3 R21, P0, P2, R3.reuse, R12.reuse, R9.reuse ;  /* 0x0000000c0315d210 */ /* 0x1c0fe40007a1e009 */
[----:B------:R-:W-:Y:S02]  /*3d3e0*/  F2FP.SATFINITE.E4M3.F32.PACK_AB_MERGE_C R25, RZ, R13, RZ ;  /* 0x0000000dff19723e */ /* 0x000fe400048070ff */
[----:B------:R-:W-:Y:S02]  /*3d3f0*/  @!P5 IADD3.X R22, R4, R29, R8, P0, P2 ;  /* 0x0000001d0416d210 */ /* 0x000fe400007e4408 */
[----:B------:R-:W-:Y:S01]  /*3d400*/  @!P1 IADD3 R13, P0, P2, R3, R12, R9 ;  /* 0x0000000c030d9210 */ /* 0x000fe20007a1e009 */
[----:B------:R0:W-:Y:S01]  /*3d410*/  @!P3 STG.E.U8 desc[UR46][R16.64+0xd8], R25 ;  /* 0x0000d8191000b986 */ /* 0x0001e2000c10112e */
[----:B-1----:R-:W-:-:S02]  /*3d420*/  @!P5 IADD3 R12, P3, R21, R26, RZ ;  /* 0x0000001a150cd210 */ /* 0x002fc40007f7e0ff */
[----:B------:R-:W-:Y:S02]  /*3d430*/  @!P1 IADD3.X R24, R4, R29, R8, P0, P2 ;  /* 0x0000001d04189210 */ /* 0x000fe400007e4408 */
[----:B------:R-:W-:Y:S01]  /*3d440*/  @!P1 IADD3 R14, P0, R13, R30, RZ ;  /* 0x0000001e0d0e9210 */ /* 0x000fe20007f1e0ff */
[----:B------:R-:W-:Y:S02]  /*3d450*/  @!P5 IMAD.X R13, R22, 0x1, R27, P3 ;  /* 0x00000001160dd824 */ /* 0x000fe400018e061b */
[----:B----4-:R-:W-:-:S05]  /*3d460*/  FMUL R15, R163, UR41 ;  /* 0x00000029a30f7c20 */ /* 0x010fca0008400000 */
[----:B------:R-:W-:Y:S01]  /*3d470*/  F2FP.SATFINITE.E4M3.F32.PACK_AB_MERGE_C R23, RZ, R15, RZ ;  /* 0x0000000fff17723e */ /* 0x000fe200048070ff */
[----:B------:R-:W-:Y:S02]  /*3d480*/  @!P1 IMAD.X R15, R24, 0x1, R31, P0 ;  /* 0x00000001180f9824 */ /* 0x000fe400000e061f */
[----:B--2---:R-:W-:Y:S02]  /*3d490*/  FMUL R20, R184, UR41 ;  /* 0x00000029b8147c20 */ /* 0x004fe40008400000 */
[----:B------:R0:W-:Y:S03]  /*3d4a0*/  @!P4 STG.E.U8 desc[UR46][R18.64+0xd9], R23 ;  /* 0x0000d9171200c986 */ /* 0x0001e6000c10112e */
[----:B------:R-:W-:-:S05]  /*3d4b0*/  F2FP.SATFINITE.E4M3.F32.PACK_AB_MERGE_C R27, RZ, R20, RZ ;  /* 0x00000014ff1b723e */ /* 0x000fca00048070ff */
[----:B------:R0:W-:Y:S01]  /*3d4c0*/  @!P5 STG.E.U8 desc[UR46][R12.64+0xd8], R27 ;  /* 0x0000d81b0c00d986 */ /* 0x0001e2000c10112e */
[----:B---3--:R-:W-:-:S05]  /*3d4d0*/  FMUL R21, R185, UR41 ;  /* 0x00000029b9157c20 */ /* 0x008fca0008400000 */
[----:B------:R-:W-:-:S05]  /*3d4e0*/  F2FP.SATFINITE.E4M3.F32.PACK_AB_MERGE_C R21, RZ, R21, RZ ;  /* 0x00000015ff15723e */ /* 0x000fca00048070ff */
[----:B------:R0:W-:Y:S02]  /*3d4f0*/  @!P1 STG.E.U8 desc[UR46][R14.64+0xd9], R21 ;  /* 0x0000d9150e009986 */ /* 0x0001e4000c10112e */
.L_x_41:
[----:B------:R-:W-:Y:S05]  /*3d500*/  BSYNC B0 ;  /* 0x0000000000007941 */ /* 0x000fea0003800000 */
.L_x_37:
[----:B0-2---:R-:W2:Y:S04]  /*3d510*/  LDL.LU R13, [R1+0x714] ;  /* 0x00071400010d7983 */ /* 0x005ea80000300800 */
[----:B------:R-:W2:Y:S01]  /*3d520*/  LDL.LU R12, [R1+0x718] ;  /* 0x00071800010c7983 */ /* 0x000ea20000300800 */
[----:B------:R-:W-:Y:S01]  /*3d530*/  ULDC UR8, c[0x0][0xc] ;  /* 0x0000030000087ab9 */ /* 0x000fe20000000800 */
[----:B------:R-:W-:Y:S01]  /*3d540*/  ULDC UR9, c[0x0][0x10] ;  /* 0x0000040000097ab9 */ /* 0x000fe20000000800 */
[----:B------:R-:W2:Y:S01]  /*3d550*/  LDC R15, c[0x0][0x14] ;  /* 0x00000500ff0f7b82 */ /* 0x000ea20000000800 */
[----:B------:R-:W-:Y:S01]  /*3d560*/  UIMAD.WIDE.U32 UR8, UR8, UR9, URZ ;  /* 0x00000009080872a5 */ /* 0x000fe2000f8e003f */
[----:B------:R0:W5:Y:S01]  /*3d570*/  LDL R36, [R1+0x20] ;  /* 0x0000200001247983 */ /* 0x0001620000100800 */
[----:B------:R-:W-:-:S04]  /*3d580*/  UMOV UR42, 0xffffffff ;  /* 0xffffffff002a7882 */ /* 0x000fc80000000000 */
[----:B--2---:R-:W-:-:S04]  /*3d590*/  IMAD.WIDE.U32 R12, R15, UR8, R12 ;  /* 0x000000080f0c7c25 */ /* 0x004fc8000f8e000c */
[----:B------:R-:W-:Y:S01]  /*3d5a0*/  IMAD R15, R15, UR9, RZ ;  /* 0x000000090f0f7c24 */ /* 0x000fe2000f8e02ff */
[----:B------:R-:W-:Y:S01]  /*3d5b0*/  ULDC.64 UR8, c[0x0][0x650] ;  /* 0x0001940000087ab9 */ /* 0x000fe20000000a00 */
[----:B------:R-:W-:Y:S01]  /*3d5c0*/  IMAD.MOV.U32 R29, RZ, RZ, R12 ;  /* 0x000000ffff1d7224 */ /* 0x000fe200078e000c */
[----:B------:R-:W-:Y:S01]  /*3d5d0*/  ISETP.GE.U32.AND P0, PT, R12, UR8, PT ;  /* 0x000000080c007c0c */ /* 0x000fe2000bf06070 */
[----:B------:R-:W-:Y:S01]  /*3d5e0*/  IMAD.IADD R31, R13, 0x1, R15 ;  /* 0x000000010d1f7824 */ /* 0x000fe200078e020f */
[----:B------:R-:W-:Y:S01]  /*3d5f0*/  PRMT R13, RZ, 0x7610, R13 ;  /* 0x00007610ff0d7816 */ /* 0x000fe2000000000d */
[----:B------:R-:W-:-:S03]  /*3d600*/  IMAD.MOV.U32 R12, RZ, RZ, -0x1 ;  /* 0xffffffffff0c7424 */ /* 0x000fc600078e00ff */
[----:B------:R0:W-:Y:S01]  /*3d610*/  STL [R1+0x714], R31 ;  /* 0x0007141f01007387 */ /* 0x0001e20000100800 */
[----:B------:R-:W-:-:S03]  /*3d620*/  ISETP.GE.U32.AND.EX P0, PT, R31, UR9, PT, P0 ;  /* 0x000000091f007c0c */ /* 0x000fc6000bf06100 */
[----:B------:R0:W-:Y:S04]  /*3d630*/  STL [R1+0x718], R29 ;  /* 0x0007181d01007387 */ /* 0x0001e80000100800 */
[----:B------:R0:W-:Y:S06]  /*3d640*/  STL [R1+0x70c], R12 ;  /* 0x00070c0c01007387 */ /* 0x0001ec0000100800 */
[----:B------:R-:W-:Y:S05]  /*3d650*/  @P0 BRA `(.L_x_42) ;  /* 0x00000004007c0947 */ /* 0x000fea0003800000 */
[----:B------:R-:W0:Y:S01]  /*3d660*/  S2R R24, SR_CTAID.X ;  /* 0x0000000000187919 */ /* 0x000e220000002500 */
[----:B------:R-:W2:Y:S01]  /*3d670*/  LDC.64 R18, c[0x0][0x628] ;  /* 0x00018a00ff127b82 */ /* 0x000ea20000000a00 */
[----:B------:R-:W-:Y:S01]  /*3d680*/  ULDC UR5, c[0x0][0x150] ;  /* 0x0000540000057ab9 */ /* 0x000fe20000000800 */
[----:B------:R-:W-:Y:S01]  /*3d690*/  IMAD.MOV.U32 R16, RZ, RZ, R29 ;  /* 0x000000ffff107224 */ /* 0x000fe200078e001d */
[----:B------:R-:W3:Y:S01]  /*3d6a0*/  S2R R26, SR_CTAID.Y ;  /* 0x00000000001a7919 */ /* 0x000ee20000002600 */
[----:B------:R-:W-:-:S04]  /*3d6b0*/  IMAD.MOV.U32 R17, RZ, RZ, R31 ;  /* 0x000000ffff117224 */ /* 0x000fc800078e001f */
[----:B------:R-:W4:Y:S08]  /*3d6c0*/  LDC R27, c[0x0][0x144] ;  /* 0x00005100ff1b7b82 */ /* 0x000f300000000800 */
[----:B------:R-:W3:Y:S08]  /*3d6d0*/  LDC R20, c[0x0][0x630] ;  /* 0x00018c00ff147b82 */ /* 0x000ef00000000800 */
[----:B-1----:R-:W1:Y:S01]  /*3d6e0*/  LDC.64 R22, c[0x0][0x620] ;  /* 0x00018800ff167b82 */ /* 0x002e620000000a00 */
[----:B--2---:R-:W-:-:S04]  /*3d6f0*/  ISETP.NE.U32.AND P0, PT, R18, RZ, PT ;  /* 0x000000ff1200720c */ /* 0x004fc80003f05070 */
[----:B------:R-:W-:Y:S02]  /*3d700*/  ISETP.NE.AND.EX P0, PT, R19, RZ, PT, P0 ;  /* 0x000000ff1300720c */ /* 0x000fe40003f05300 */
[----:B0-----:R-:W-:-:S05]  /*3d710*/  I2FP.F32.U32 R12, R24 ;  /* 0x00000018000c7245 */ /* 0x001fca0000201000 */
[----:B------:R-:W-:-:S04]  /*3d720*/  FMUL R12, R12, UR5 ;  /* 0x000000050c0c7c20 */ /* 0x000fc80008400000 */
[----:B------:R0:W2:Y:S02]  /*3d730*/  F2I.U32.TRUNC.NTZ R25, R12 ;  /* 0x0000000c00197305 */ /* 0x0000a4000020f000 */
[----:B---34-:R-:W-:Y:S05]  /*3d740*/  @!P0 BRA `(.L_x_43) ;  /* 0x0000000000288947 */ /* 0x018fea0003800000 */
[----:B0-----:R-:W0:Y:S02]  /*3d750*/  LDC R12, c[0x0][0x634] ;  /* 0x00018d00ff0c7b82 */ /* 0x001e240000000800 */
[----:B0-----:R-:W-:-:S05]  /*3d760*/  IADD3 R17, P0, R29, R12, RZ ;  /* 0x0000000c1d117210 */ /* 0x001fca0007f1e0ff */
[----:B------:R-:W-:-:S04]  /*3d770*/  IMAD.X R21, RZ, RZ, R31, P0 ;  /* 0x000000ffff157224 */ /* 0x000fc800000e061f */
[----:B------:R-:W-:-:S04]  /*3d780*/  IMAD.WIDE.U32 R12, R21, R18, RZ ;  /* 0x00000012150c7225 */ /* 0x000fc800078e00ff */
[----:B-----5:R-:W-:-:S04]  /*3d790*/  IMAD.WIDE.U32 R14, P0, R17, R19, R12 ;  /* 0x00000013110e7225 */ /* 0x020fc8000780000c */
[----:B------:R-:W-:-:S04]  /*3d7a0*/  IMAD.WIDE.U32 R12, R17, R18, RZ ;  /* 0x00000012110c7225 */ /* 0x000fc800078e00ff */
[----:B------:R-:W-:Y:S01]  /*3d7b0*/  IMAD.X R17, RZ, RZ, RZ, P0 ;  /* 0x000000ffff117224 */ /* 0x000fe200000e06ff */
[----:B------:R-:W-:Y:S01]  /*3d7c0*/  IADD3 RZ, P0, R13, R14, RZ ;  /* 0x0000000e0dff7210 */ /* 0x000fe20007f1e0ff */
[----:B------:R-:W-:-:S04]  /*3d7d0*/  IMAD.MOV.U32 R16, RZ, RZ, R15 ;  /* 0x000000ffff107224 */ /* 0x000fc800078e000f */
[----:B------:R-:W-:-:S08]  /*3d7e0*/  IMAD.WIDE.U32.X R16, R21, R19, R16, P0 ;  /* 0x0000001315107225 */ /* 0x000fd000000e0410 */
.L_x_43:
[-CC-:B------:R-:W-:Y:S01]  /*3d7f0*/  SHF.R.U64 R35, R16, R20.reuse, R17.reuse ;  /* 0x0000001410237219 */ /* 0x180fe20000001211 */
[----:B------:R-:W3:Y:S01]  /*3d800*/  LDC.64 R32, c[0x0][0x640] ;  /* 0x00019000ff207b82 */ /* 0x000ee20000000a00 */
[----:B0-----:R-:W-:Y:S01]  /*3d810*/  SHF.R.U32.HI R12, RZ, R20, R17 ;  /* 0x00000014ff0c7219 */ /* 0x001fe20000011611 */
[----:B--2---:R-:W-:Y:S01]  /*3d820*/  IMAD.MOV R25, RZ, RZ, -R25 ;  /* 0x000000ffff197224 */ /* 0x004fe200078e0a19 */
[----:B------:R-:W-:Y:S01]  /*3d830*/  IADD3 R15, P0, RZ, -R35, RZ ;  /* 0x80000023ff0f7210 */ /* 0x000fe20007f1e0ff */
[----:B------:R-:W-:Y:S01]  /*3d840*/  ULDC UR5, c[0x0][0x154] ;  /* 0x0000550000057ab9 */ /* 0x000fe20000000800 */
[----:B------:R-:W-:Y:S02]  /*3d850*/  IMAD.MOV.U32 R17, RZ, RZ, 0x1 ;  /* 0x00000001ff117424 */ /* 0x000fe400078e00ff */
[----:B------:R-:W-:Y:S01]  /*3d860*/  IMAD R25, R27, R25, R24 ;  /* 0x000000191b197224 */ /* 0x000fe200078e0218 */
[----:B------:R-:W0:Y:S01]  /*3d870*/  LDC R16, c[0x0][0x618] ;  /* 0x00018600ff107b82 */ /* 0x000e220000000800 */
[----:B------:R-:W-:-:S02]  /*3d880*/  IMAD.X R13, RZ, RZ, ~R12, P0 ;  /* 0x000000ffff0d7224 */ /* 0x000fc400000e0e0c */
[----:B------:R-:W-:Y:S02]  /*3d890*/  IMAD.MOV.U32 R12, RZ, RZ, R29 ;  /* 0x000000ffff0c7224 */ /* 0x000fe400078e001d */
[-C--:B-1---5:R-:W-:Y:S02]  /*3d8a0*/  IMAD R14, R13, R22.reuse, RZ ;  /* 0x000000160d0e7224 */ /* 0x0a2fe400078e02ff */
[----:B------:R-:W-:Y:S01]  /*3d8b0*/  IMAD.MOV.U32 R13, RZ, RZ, R31 ;  /* 0x000000ffff0d7224 */ /* 0x000fe200078e001f */
[----:B------:R-:W1:Y:S01]  /*3d8c0*/  LDC R28, c[0x0][0x608] ;  /* 0x00018200ff1c7b82 */ /* 0x000e620000000800 */
[----:B------:R-:W-:-:S04]  /*3d8d0*/  IMAD.WIDE.U32 R12, R15, R22, R12 ;  /* 0x000000160f0c7225 */ /* 0x000fc800078e000c */
[----:B------:R-:W-:-:S03]  /*3d8e0*/  IMAD R15, R15, R23, R14 ;  /* 0x000000170f0f7224 */ /* 0x000fc600078e020e */
[----:B------:R-:W2:Y:S01]  /*3d8f0*/  LDC R30, c[0x0][0x658] ;  /* 0x00019600ff1e7b82 */ /* 0x000ea20000000800 */
[----:B------:R-:W-:Y:S01]  /*3d900*/  I2FP.F32.U32 R14, R26 ;  /* 0x0000001a000e7245 */ /* 0x000fe20000201000 */
[----:B------:R-:W-:Y:S01]  /*3d910*/  IMAD.IADD R13, R13, 0x1, R15 ;  /* 0x000000010d0d7824 */ /* 0x000fe200078e020f */
[----:B---3--:R-:W-:Y:S01]  /*3d920*/  ISETP.NE.U32.AND P0, PT, R32, RZ, PT ;  /* 0x000000ff2000720c */ /* 0x008fe20003f05070 */
[----:B------:R-:W-:Y:S02]  /*3d930*/  IMAD.MOV.U32 R15, RZ, RZ, -0x1 ;  /* 0xffffffffff0f7424 */ /* 0x000fe400078e00ff */
[----:B------:R-:W-:Y:S02]  /*3d940*/  FMUL R14, R14, UR5 ;  /* 0x000000050e0e7c20 */ /* 0x000fe40008400000 */
[----:B------:R-:W3:Y:S01]  /*3d950*/  LDC R23, c[0x0][0x148] ;  /* 0x00005200ff177b82 */ /* 0x000ee20000000800 */
[----:B0-----:R-:W-:Y:S01]  /*3d960*/  SHF.R.U64 R20, R12, R16, R13 ;  /* 0x000000100c147219 */ /* 0x001fe2000000120d */
[----:B------:R0:W4:Y:S01]  /*3d970*/  F2I.U32.TRUNC.NTZ R21, R14 ;  /* 0x0000000e00157305 */ /* 0x000122000020f000 */
[----:B------:R-:W-:-:S02]  /*3d980*/  ISETP.NE.AND.EX P0, PT, R33, RZ, PT, P0 ;  /* 0x000000ff2100720c */ /* 0x000fc40003f05300 */
[----:B------:R-:W-:-:S03]  /*3d990*/  SHF.R.U32.HI R13, RZ, R16, R13 ;  /* 0x00000010ff0d7219 */ /* 0x000fc6000001160d */
[----:B------:R-:W0:Y:S01]  /*3d9a0*/  LDC R24, c[0x0][0x600] ;  /* 0x00018000ff187b82 */ /* 0x000e220000000800 */
[-CC-:B-1----:R-:W-:Y:S02]  /*3d9b0*/  SHF.R.U64 R18, R20, R28.reuse, R13.reuse ;  /* 0x0000001c14127219 */ /* 0x182fe4000000120d */
[----:B------:R-:W-:-:S05]  /*3d9c0*/  SHF.R.U32.HI R13, RZ, R28, R13 ;  /* 0x0000001cff0d7219 */ /* 0x000fca000001160d */
[----:B------:R-:W1:Y:S01]  /*3d9d0*/  LDC R29, c[0x0][0x648] ;  /* 0x00019200ff1d7b82 */ /* 0x000e620000000800 */
[-CC-:B--2---:R-:W-:Y:S02]  /*3d9e0*/  SHF.R.U64 R22, R18, R30.reuse, R13.reuse ;  /* 0x0000001e12167219 */ /* 0x184fe4000000120d */
[-C--:B------:R-:W-:Y:S02]  /*3d9f0*/  SHF.L.U32 R15, R15, R30.reuse, RZ ;  /* 0x0000001e0f0f7219 */ /* 0x080fe400000006ff */
[-C--:B------:R-:W-:Y:S01]  /*3da00*/  SHF.R.U32.HI R13, RZ, R30.reuse, R13 ;  /* 0x0000001eff0d7219 */ /* 0x080fe2000001160d */
[----:B------:R-:W-:Y:S01]  /*3da10*/  IMAD.MOV.U32 R12, RZ, RZ, R22 ;  /* 0x000000ffff0c7224 */ /* 0x000fe200078e0016 */
[----:B------:R-:W-:Y:S01]  /*3da20*/  SHF.L.U32 R30, R17, R30, RZ ;  /* 0x0000001e111e7219 */ /* 0x000fe200000006ff */
[----:B------:R-:W2:Y:S01]  /*3da30*/  LDC R31, c[0x0][0x638] ;  /* 0x00018e00ff1f7b82 */ /* 0x000ea20000000800 */
[----:B------:R-:W-:-:S07]  /*3da40*/  LOP3.LUT R27, RZ, R15, RZ, 0x33, !PT ;  /* 0x0000000fff1b7212 */ /* 0x000fce00078e33ff */
[----:B------:R-:W0:Y:S01]  /*3da50*/  LDC R34, c[0x0][0x610] ;  /* 0x00018400ff227b82 */ /* 0x000e220000000800 */
[----:B----4-:R-:W-:Y:S05]  /*3da60*/  @!P0 BRA `(.L_x_44) ;  /* 0x0000000000288947 */ /* 0x010fea0003800000 */
[----:B------:R-:W4:Y:S02]  /*3da70*/  LDC R17, c[0x0][0x64c] ;  /* 0x00019300ff117b82 */ /* 0x000f240000000800 */
[----:B----4-:R-:W-:-:S05]  /*3da80*/  IADD3 R17, P0, R22, R17, RZ ;  /* 0x0000001116117210 */ /* 0x010fca0007f1e0ff */
[----:B------:R-:W-:-:S04]  /*3da90*/  IMAD.X R19, RZ, RZ, R13, P0 ;  /* 0x000000ffff137224 */ /* 0x000fc800000e060d */
[----:B------:R-:W-:-:S04]  /*3daa0*/  IMAD.WIDE.U32 R12, R19, R32, RZ ;  /* 0x00000020130c7225 */ /* 0x000fc800078e00ff */
[----:B0-----:R-:W-:-:S04]  /*3dab0*/  IMAD.WIDE.U32 R14, P0, R17, R33, R12 ;  /* 0x00000021110e7225 */ /* 0x001fc8000780000c */
[----:B------:R-:W-:-:S04]  /*3dac0*/  IMAD.WIDE.U32 R12, R17, R32, RZ ;  /* 0x00000020110c7225 */ /* 0x000fc800078e00ff */
[----:B------:R-:W-:Y:S01]  /*3dad0*/  IMAD.X R17, RZ, RZ, RZ, P0 ;  /* 0x000000ffff117224 */ /* 0x000fe200000e06ff */
[----:B------:R-:W-:Y:S01]  /*3dae0*/  IADD3 RZ, P0, R13, R14, RZ ;  /* 0x0000000e0dff7210 */ /* 0x000fe20007f1e0ff */
[----:B------:R-:W-:-:S04]  /*3daf0*/  IMAD.MOV.U32 R16, RZ, RZ, R15 ;  /* 0x000000ffff107224 */ /* 0x000fc800078e000f */
[----:B------:R-:W-:-:S08]  /*3db00*/  IMAD.WIDE.U32.X R12, R19, R33, R16, P0 ;  /* 0x00000021130c7225 */ /* 0x000fd000000e0410 */
.L_x_44:
[----:B0-----:R-:W0:Y:S01]  /*3db10*/  LDC R14, c[0x0][0x65c] ;  /* 0x00019700ff0e7b82 */ /* 0x001e220000000800 */
[----:B-1----:R-:W-:Y:S01]  /*3db20*/  SHF.R.U64 R12, R12, R29, R13 ;  /* 0x0000001d0c0c7219 */ /* 0x002fe2000000120d */
[----:B------:R-:W-:Y:S01]  /*3db30*/  VIADD R17, R24, 0xffffffff ;  /* 0xffffffff18117836 */ /* 0x000fe20000000000 */
[----:B------:R-:W-:Y:S01]  /*3db40*/  LOP3.LUT R15, R18, R27, RZ, 0xc0, !PT ;  /* 0x0000001b120f7212 */ /* 0x000fe200078ec0ff */
[----:B------:R-:W-:Y:S01]  /*3db50*/  IMAD.MOV R21, RZ, RZ, -R21 ;  /* 0x000000ffff157224 */ /* 0x000fe200078e0a15 */
[----:B------:R-:W-:Y:S01]  /*3db60*/  R2UR UR42, R35 ;  /* 0x00000000232a72ca */ /* 0x000fe200000e0000 */
[----:B------:R-:W-:Y:S01]  /*3db70*/  IMAD.MOV R13, RZ, RZ, -R12 ;  /* 0x000000ffff0d7224 */ /* 0x000fe200078e0a0c */
[----:B------:R-:W-:Y:S01]  /*3db80*/  LOP3.LUT R20, R20, R17, RZ, 0xc0, !PT ;  /* 0x0000001114147212 */ /* 0x000fe200078ec0ff */
[----:B------:R-:W-:Y:S02]  /*3db90*/  IMAD R12, R30, R12, R15 ;  /* 0x0000000c1e0c7224 */ /* 0x000fe400078e020f */
[----:B--2---:R-:W-:-:S04]  /*3dba0*/  IMAD R13, R13, R31, R22 ;  /* 0x0000001f0d0d7224 */ /* 0x004fc800078e0216 */
[----:B------:R-:W-:Y:S01]  /*3dbb0*/  IMAD R13, R13, R24, R20 ;  /* 0x000000180d0d7224 */ /* 0x000fe200078e0214 */
[----:B0-----:R-:W-:Y:S01]  /*3dbc0*/  ISETP.NE.AND P0, PT, R14, 0x1, PT ;  /* 0x000000010e00780c */ /* 0x001fe20003f05270 */
[----:B------:R-:W-:-:S12]  /*3dbd0*/  IMAD.MOV.U32 R14, RZ, RZ, 0x1 ;  /* 0x00000001ff0e7424 */ /* 0x000fd800078e00ff */
[----:B---3--:R-:W-:-:S04]  /*3dbe0*/  @P0 IMAD R25, R23, R21, R26 ;  /* 0x0000001517190224 */ /* 0x008fc800078e021a */
[----:B------:R-:W-:-:S05]  /*3dbf0*/  IMAD R12, R12, R34, R25 ;  /* 0x000000220c0c7224 */ /* 0x000fca00078e0219 */
[----:B------:R-:W-:Y:S02]  /*3dc00*/  SEL R15, R13, R12, !P0 ;  /* 0x0000000c0d0f7207 */ /* 0x000fe40004000000 */
[----:B------:R-:W-:Y:S02]  /*3dc10*/  SEL R36, R12, R13, !P0 ;  /* 0x0000000d0c247207 */ /* 0x000fe40004000000 */
[----:B------:R-:W-:Y:S01]  /*3dc20*/  PRMT R13, R14, 0x7610, R13 ;  /* 0x000076100e0d7816 */ /* 0x000fe2000000000d */
[----:B------:R2:W-:Y:S04]  /*3dc30*/  STL [R1+0x70c], R15 ;  /* 0x00070c0f01007387 */ /* 0x0005e80000100800 */
[----:B------:R2:W-:Y:S02]  /*3dc40*/  STL [R1+0x20], R36 ;  /* 0x0000202401007387 */ /* 0x0005e40000100800 */
.L_x_42:
[----:B0----5:R-:W-:Y:S01]  /*3dc50*/  IMAD.MOV.U32 R12, RZ, RZ, R36 ;  /* 0x000000ffff0c7224 */ /* 0x021fe200078e0024 */
[----:B------:R-:W-:Y:S01]  /*3dc60*/  LOP3.LUT P0, RZ, R13, 0xff, RZ, 0xc0, !PT ;  /* 0x000000ff0dff7812 */ /* 0x000fe2000780c0ff */
[----:B------:R-:W-:-:S03]  /*3dc70*/  UIMAD.WIDE.U32 UR8, UR6, -0x33333333, URZ ;  /* 0xcccccccd060878a5 */ /* 0x000fc6000f8e003f */
[----:B------:R3:W-:Y:S01]  /*3dc80*/  STL [R1+0x708], R12 ;  /* 0x0007080c01007387 */ /* 0x0007e20000100800 */
[----:B------:R-:W-:-:S04]  /*3dc90*/  USHF.R.U32.HI UR8, URZ, 0x2, UR9 ;  /* 0x000000023f087899 */ /* 0x000fc80008011609 */
[----:B------:R-:W-:-:S04]  /*3dca0*/  UIMAD UR5, UR8, -0x5, UR6 ;  /* 0xfffffffb080578a4 */ /* 0x000fc8000f8e0206 */
[----:B------:R-:W-:Y:S08]  /*3dcb0*/  @P0 BRA `(.L_x_45) ;  /* 0xfffffc3400b80947 */ /* 0x000ff0000383ffff */
[----:B------:R-:W-:Y:S05]  /*3dcc0*/  EXIT ;  /* 0x000000000000794d */ /* 0x000fea0003800000 */
.L_x_7:
[----:B------:R-:W2:Y:S01]  /*3dcd0*/  LDL R17, [R1+0x718] ;  /* 0x0007180001117983 */ /* 0x000ea20000100800 */
[----:B------:R-:W-:-:S03]  /*3dce0*/  ULDC.64 UR4, c[0x0][0x650] ;  /* 0x0001940000047ab9 */ /* 0x000fc60000000a00 */
[----:B------:R-:W3:Y:S01]  /*3dcf0*/  LDL R20, [R1+0x714] ;  /* 0x0007140001147983 */ /* 0x000ee20000100800 */
[----:B------:R-:W-:Y:S01]  /*3dd00*/  PRMT R6, RZ, 0x7610, R6 ;  /* 0x00007610ff067816 */ /* 0x000fe20000000006 */
[----:B------:R-:W-:Y:S02]  /*3dd10*/  IMAD.MOV.U32 R4, RZ, RZ, -0x1 ;  /* 0xffffffffff047424 */ /* 0x000fe400078e00ff */
[----:B------:R-:W-:Y:S02]  /*3dd20*/  IMAD.MOV.U32 R5, RZ, RZ, -0x1 ;  /* 0xffffffffff057424 */ /* 0x000fe400078e00ff */
[----:B------:R-:W-:Y:S01]  /*3dd30*/  IMAD.MOV.U32 R11, RZ, RZ, -0x1 ;  /* 0xffffffffff0b7424 */ /* 0x000fe200078e00ff */
[----:B--2---:R-:W-:-:S04]  /*3dd40*/  ISETP.GE.U32.AND P0, PT, R17, UR4, PT ;  /* 0x0000000411007c0c */ /* 0x004fc8000bf06070 */
[----:B---3--:R-:W-:-:S13]  /*3dd50*/  ISETP.GE.U32.AND.EX P0, PT, R20, UR5, PT, P0 ;  /* 0x0000000514007c0c */ /* 0x008fda000bf06100 */
[----:B------:R-:W-:Y:S05]  /*3dd60*/  @P0 BRA `(.L_x_46) ;  /* 0x0000000400340947 */ /* 0x000fea0003800000 */
        /* <DEDUP_REMOVED lines=10> */
[----:B0-----:R-:W-:-:S04]  /*3de10*/  IMAD.X R15, RZ, RZ, R20, P0 ;  /* 0x000000ffff0f7224 */ /* 0x001fc800000e0614 */
[----:B------:R-:W-:-:S04]  /*3de20*/  IMAD.WIDE.U32 R4, R15, R10, RZ ;  /* 0x0000000a0f047225 */ /* 0x000fc800078e00ff */
[----:B------:R-:W-:-:S04]  /*3de30*/  IMAD.WIDE.U32 R6, P0, R9, R11, R4 ;  /* 0x0000000b09067225 */ /* 0x000fc80007800004 */
[----:B------:R-:W-:-:S04]  /*3de40*/  IMAD.WIDE.U32 R4, R9, R10, RZ ;  /* 0x0000000a09047225 */ /* 0x000fc800078e00ff */
[----:B------:R-:W-:Y:S01]  /*3de50*/  IMAD.X R9, RZ, RZ, RZ, P0 ;  /* 0x000000ffff097224 */ /* 0x000fe200000e06ff */
[----:B------:R-:W-:Y:S01]  /*3de60*/  IADD3 RZ, P0, R5, R6, RZ ;  /* 0x0000000605ff7210 */ /* 0x000fe20007f1e0ff */
[----:B------:R-:W-:-:S04]  /*3de70*/  IMAD.MOV.U32 R8, RZ, RZ, R7 ;  /* 0x000000ffff087224 */ /* 0x000fc800078e0007 */
[----:B------:R-:W-:-:S08]  /*3de80*/  IMAD.WIDE.U32.X R8, R15, R11, R8, P0 ;  /* 0x0000000b0f087225 */ /* 0x000fd000000e0408 */
.L_x_47:
[----:B------:R-:W1:Y:S01]  /*3de90*/  LDC.64 R22, c[0x0][0x640] ;  /* 0x00019000ff167b82 */ /* 0x000e620000000a00 */
[-CC-:B------:R-:W-:Y:S02]  /*3dea0*/  SHF.R.U64 R12, R8, R16.reuse, R9.reuse ;  /* 0x00000010080c7219 */ /* 0x180fe40000001209 */
[----:B------:R-:W-:Y:S02]  /*3deb0*/  SHF.R.U32.HI R4, RZ, R16, R9 ;  /* 0x00000010ff047219 */ /* 0x000fe40000011609 */
[----:B------:R-:W-:-:S03]  /*3dec0*/  IADD3 R7, P0, RZ, -R12, RZ ;  /* 0x8000000cff077210 */ /* 0x000fc60007f1e0ff */
[----:B------:R-:W2:Y:S02]  /*3ded0*/  LDC R8, c[0x0][0x618] ;  /* 0x00018600ff087b82 */ /* 0x000ea40000000800 */
[----:B------:R-:W-:Y:S02]  /*3dee0*/  IMAD.X R5, RZ, RZ, ~R4, P0 ;  /* 0x000000ffff057224 */ /* 0x000fe400000e0e04 */
[----:B------:R-:W-:Y:S02]  /*3def0*/  IMAD.MOV.U32 R4, RZ, RZ, R17 ;  /* 0x000000ffff047224 */ /* 0x000fe400078e0011 */
[----:B------:R-:W-:Y:S02]  /*3df00*/  IMAD R6, R5, R18, RZ ;  /* 0x0000001205067224 */ /* 0x000fe400078e02ff */
[----:B------:R-:W3:Y:S01]  /*3df10*/  LDC R16, c[0x0][0x608] ;  /* 0x00018200ff107b82 */ /* 0x000ee20000000800 */
[----:B------:R-:W-:Y:S02]  /*3df20*/  IMAD.MOV.U32 R5, RZ, RZ, R20 ;  /* 0x000000ffff057224 */ /* 0x000fe400078e0014 */
[----:B------:R-:W-:-:S02]  /*3df30*/  IMAD.MOV.U32 R20, RZ, RZ, 0x1 ;  /* 0x00000001ff147424 */ /* 0x000fc400078e00ff */
[----:B------:R-:W-:-:S03]  /*3df40*/  IMAD.WIDE.U32 R4, R7, R18, R4 ;  /* 0x0000001207047225 */ /* 0x000fc600078e0004 */
[----:B0-----:R-:W0:Y:S01]  /*3df50*/  LDC R21, c[0x0][0x658] ;  /* 0x00019600ff157b82 */ /* 0x001e220000000800 */
[----:B------:R-:W-:Y:S01]  /*3df60*/  IMAD R7, R7, R19, R6 ;  /* 0x0000001307077224 */ /* 0x000fe200078e0206 */
[----:B-1----:R-:W-:Y:S01]  /*3df70*/  ISETP.NE.U32.AND P0, PT, R22, RZ, PT ;  /* 0x000000ff1600720c */ /* 0x002fe20003f05070 */
[----:B------:R-:W-:Y:S02]  /*3df80*/  IMAD.MOV.U32 R6, RZ, RZ, -0x1 ;  /* 0xffffffffff067424 */ /* 0x000fe400078e00ff */
[----:B------:R-:W-:Y:S01]  /*3df90*/  IMAD.IADD R5, R5, 0x1, R7 ;  /* 0x0000000105057824 */ /* 0x000fe200078e0207 */
[----:B------:R-:W-:Y:S02]  /*3dfa0*/  ISETP.NE.AND.EX P0, PT, R23, RZ, PT, P0 ;  /* 0x000000ff1700720c */ /* 0x000fe40003f05300 */
[----:B------:R-:W1:Y:S02]  /*3dfb0*/  LDC R17, c[0x0][0x600] ;  /* 0x00018000ff117b82 */ /* 0x000e640000000800 */
[----:B--2---:R-:W-:-:S02]  /*3dfc0*/  SHF.R.U64 R10, R4, R8, R5 ;  /* 0x00000008040a7219 */ /* 0x004fc40000001205 */
[----:B------:R-:W-:-:S04]  /*3dfd0*/  SHF.R.U32.HI R5, RZ, R8, R5 ;  /* 0x00000008ff057219 */ /* 0x000fc80000011605 */
[----:B------:R-:W2:Y:S01]  /*3dfe0*/  LDC R18, c[0x0][0x648] ;  /* 0x00019200ff127b82 */ /* 0x000ea20000000800 */
[-CC-:B---3--:R-:W-:Y:S02]  /*3dff0*/  SHF.R.U64 R15, R10, R16.reuse, R5.reuse ;  /* 0x000000100a0f7219 */ /* 0x188fe40000001205 */
[----:B------:R-:W-:-:S05]  /*3e000*/  SHF.R.U32.HI R4, RZ, R16, R5 ;  /* 0x00000010ff047219 */ /* 0x000fca0000011605 */
[----:B------:R-:W3:Y:S01]  /*3e010*/  LDC R19, c[0x0][0x638] ;  /* 0x00018e00ff137b82 */ /* 0x000ee20000000800 */
[-CC-:B0-----:R-:W-:Y:S02]  /*3e020*/  SHF.R.U64 R16, R15, R21.reuse, R4.reuse ;  /* 0x000000150f107219 */ /* 0x181fe40000001204 */
[-C--:B------:R-:W-:Y:S02]  /*3e030*/  SHF.L.U32 R6, R6, R21.reuse, RZ ;  /* 0x0000001506067219 */ /* 0x080fe400000006ff */
[----:B------:R-:W-:Y:S01]  /*3e040*/  SHF.R.U32.HI R5, RZ, R21, R4 ;  /* 0x00000015ff057219 */ /* 0x000fe20000011604 */
[----:B------:R-:W-:Y:S01]  /*3e050*/  IMAD.MOV.U32 R4, RZ, RZ, R16 ;  /* 0x000000ffff047224 */ /* 0x000fe200078e0010 */
[----:B------:R-:W-:Y:S01]  /*3e060*/  LOP3.LUT R24, RZ, R6, RZ, 0x33, !PT ;  /* 0x00000006ff187212 */ /* 0x000fe200078e33ff */
[----:B------:R-:W0:Y:S01]  /*3e070*/  LDC R25, c[0x0][0x610] ;  /* 0x00018400ff197b82 */ /* 0x000e220000000800 */
[----:B------:R-:W-:Y:S05]  /*3e080*/  @!P0 BRA `(.L_x_48) ;  /* 0x0000000000288947 */ /* 0x000fea0003800000 */
        /* <DEDUP_REMOVED lines=10> */
.L_x_48:
[----:B------:R-:W4:Y:S01]  /*3e130*/  LDC R6, c[0x0][0x65c] ;  /* 0x00019700ff067b82 */ /* 0x000f220000000800 */
[----:B--2---:R-:W-:Y:S01]  /*3e140*/  SHF.R.U64 R4, R4, R18, R5 ;  /* 0x0000001204047219 */ /* 0x004fe20000001205 */
[----:B-1----:R-:W-:Y:S01]  /*3e150*/  VIADD R7, R17, 0xffffffff ;  /* 0xffffffff11077836 */ /* 0x002fe20000000000 */
[----:B------:R-:W-:Y:S01]  /*3e160*/  SHF.L.U32 R20, R20, R21, RZ ;  /* 0x0000001514147219 */ /* 0x000fe200000006ff */
[----:B------:R-:W-:Y:S01]  /*3e170*/  IMAD.MOV.U32 R11, RZ, RZ, R12 ;  /* 0x000000ffff0b7224 */ /* 0x000fe200078e000c */
[----:B------:R-:W-:Y:S01]  /*3e180*/  LOP3.LUT R3, R15, R24, RZ, 0xc0, !PT ;  /* 0x000000180f037212 */ /* 0x000fe200078ec0ff */
[----:B------:R-:W-:Y:S01]  /*3e190*/  IMAD.MOV R5, RZ, RZ, -R4 ;  /* 0x000000ffff057224 */ /* 0x000fe200078e0a04 */
[----:B------:R-:W-:-:S03]  /*3e1a0*/  LOP3.LUT R7, R10, R7, RZ, 0xc0, !PT ;  /* 0x000000070a077212 */ /* 0x000fc600078ec0ff */
[----:B------:R-:W-:Y:S01]  /*3e1b0*/  IMAD R3, R20, R4, R3 ;  /* 0x0000000414037224 */ /* 0x000fe200078e0203 */
[----:B----4-:R-:W-:Y:S01]  /*3e1c0*/  ISETP.NE.AND P0, PT, R6, 0x1, PT ;  /* 0x000000010600780c */ /* 0x010fe20003f05270 */
[----:B------:R-:W-:-:S12]  /*3e1d0*/  IMAD.MOV.U32 R6, RZ, RZ, 0x1 ;  /* 0x00000001ff067424 */ /* 0x000fd800078e00ff */
[----:B------:R-:W-:Y:S02]  /*3e1e0*/  @P0 IMAD R0, R13, R14, R2 ;  /* 0x0000000e0d000224 */ /* 0x000fe400078e0202 */
[----:B---3--:R-:W-:Y:S02]  /*3e1f0*/  IMAD R2, R5, R19, R16 ;  /* 0x0000001305027224 */ /* 0x008fe400078e0210 */
[----:B0-----:R-:W-:Y:S02]  /*3e200*/  IMAD R0, R3, R25, R0 ;  /* 0x0000001903007224 */ /* 0x001fe400078e0200 */
[----:B------:R-:W-:-:S05]  /*3e210*/  IMAD R3, R2, R17, R7 ;  /* 0x0000001102037224 */ /* 0x000fca00078e0207 */
[----:B------:R-:W-:Y:S02]  /*3e220*/  SEL R5, R3, R0, !P0 ;  /* 0x0000000003057207 */ /* 0x000fe40004000000 */
[----:B------:R-:W-:-:S07]  /*3e230*/  SEL R4, R0, R3, !P0 ;  /* 0x0000000300047207 */ /* 0x000fce0004000000 */
.L_x_46:
[----:B------:R-:W-:-:S08]  /*3e240*/  NOP ;  /* 0x0000000000007918 */ /* 0x000fd00000000000 */
[----:B0-----:R-:W0:-:S00]  /*3e250*/  USETMAXREG.DEALLOC.CTAPOOL 0x18 ;  /* 0x00000018000079c8 */ /* 0x001e0000080e0500 */
[----:B------:R-:W-:-:S13]  /*3e260*/  ISETP.NE.AND P0, PT, RZ, UR6, PT ;  /* 0x00000006ff007c0c */ /* 0x000fda000bf05270 */
[----:B------:R-:W-:Y:S05]  /*3e270*/  @P0 EXIT ;  /* 0x000000000000094d */ /* 0x000fea0003800000 */
[----:B0-----:R-:W-:Y:S01]  /*3e280*/  LOP3.LUT P0, RZ, R6, 0xff, RZ, 0xc0, !PT ;  /* 0x000000ff06ff7812 */ /* 0x001fe2000780c0ff */
[----:B------:R-:W-:Y:S02]  /*3e290*/  IMAD.MOV.U32 R6, RZ, RZ, 0x1 ;  /* 0x00000001ff067424 */ /* 0x000fe400078e00ff */
[----:B------:R-:W-:-:S10]  /*3e2a0*/  IMAD.MOV.U32 R7, RZ, RZ, RZ ;  /* 0x000000ffff077224 */ /* 0x000fd400078e00ff */
[----:B------:R-:W-:Y:S05]  /*3e2b0*/  @!P0 BRA `(.L_x_49) ;  /* 0x0000000c00548947 */ /* 0x000fea0003800000 */
[----:B------:R-:W0:Y:S01]  /*3e2c0*/  LDC R0, c[0x0][0x28c] ;  /* 0x0000a300ff007b82 */ /* 0x000e220000000800 */
[----:B------:R-:W1:Y:S01]  /*3e2d0*/  S2R R10, SR_CgaCtaId ;  /* 0x00000000000a7919 */ /* 0x000e620000008800 */
[----:B------:R-:W-:Y:S01]  /*3e2e0*/  ULDC UR8, c[0x0][0xc] ;  /* 0x0000030000087ab9 */ /* 0x000fe20000000800 */
[----:B------:R-:W-:Y:S01]  /*3e2f0*/  ULDC UR9, c[0x0][0x10] ;  /* 0x0000040000097ab9 */ /* 0x000fe20000000800 */
[----:B------:R-:W-:Y:S01]  /*3e300*/  ULDC UR5, c[0x0][0x658] ;  /* 0x0001960000057ab9 */ /* 0x000fe20000000800 */
[----:B------:R-:W-:Y:S01]  /*3e310*/  UMOV UR6, 0xffffffff ;  /* 0xffffffff00067882 */ /* 0x000fe20000000000 */
[----:B------:R-:W-:Y:S01]  /*3e320*/  UMOV UR10, 0x1 ;  /* 0x00000001000a7882 */ /* 0x000fe20000000000 */
[----:B------:R-:W-:Y:S01]  /*3e330*/  UIMAD.WIDE.U32 UR8, UR8, UR9, URZ ;  /* 0x00000009080872a5 */ /* 0x000fe2000f8e003f */
[----:B------:R-:W-:Y:S01]  /*3e340*/  BSSY B0, `(.L_x_49) ;  /* 0x00000cc000007945 */ /* 0x000fe20003800000 */
[----:B------:R-:W-:Y:S01]  /*3e350*/  USHF.L.U32 UR6, UR6, UR5, URZ ;  /* 0x0000000506067299 */ /* 0x000fe2000800063f */
[----:B------:R-:W-:Y:S01]  /*3e360*/  IMAD.MOV.U32 R9, RZ, RZ, 0x1 ;  /* 0x00000001ff097424 */ /* 0x000fe200078e00ff */
[----:B------:R-:W-:Y:S01]  /*3e370*/  USHF.L.U32 UR19, UR10, UR5, URZ ;  /* 0x000000050a137299 */ /* 0x000fe2000800063f */
[----:B------:R-:W-:Y:S01]  /*3e380*/  IMAD.MOV.U32 R6, RZ, RZ, 0x1 ;  /* 0x00000001ff067424 */ /* 0x000fe200078e00ff */
[----:B------:R-:W-:Y:S01]  /*3e390*/  ULDC UR4, c[0x0][0x600] ;  /* 0x0001800000047ab9 */ /* 0x000fe20000000800 */
[----:B------:R-:W-:Y:S01]  /*3e3a0*/  ULDC UR5, c[0x0][0x14] ;  /* 0x0000050000057ab9 */ /* 0x000fe20000000800 */
[----:B------:R-:W-:Y:S01]  /*3e3b0*/  IMAD.MOV.U32 R7, RZ, RZ, RZ ;  /* 0x000000ffff077224 */ /* 0x000fe200078e00ff */
[----:B------:R-:W-:-:S02]  /*3e3c0*/  UIMAD.WIDE.U32 UR22, UR8, UR5, URZ ;  /* 0x00000005081672a5 */ /* 0x000fc4000f8e003f */
[----:B------:R-:W-:Y:S02]  /*3e3d0*/  UIMAD UR13, UR9, UR5, URZ ;  /* 0x00000005090d72a4 */ /* 0x000fe4000f8e023f */
[----:B------:R-:W-:Y:S02]  /*3e3e0*/  ULOP3.LUT UR21, UR7, 0x2, URZ, 0xfc, !UPT ;  /* 0x0000000207157892 */ /* 0x000fe4000f8efc3f */
[----:B------:R-:W-:Y:S01]  /*3e3f0*/  UIADD3 UR4, UR4, -0x1, URZ ;  /* 0xffffffff04047890 */ /* 0x000fe2000fffe03f */
[----:B0-----:R-:W-:Y:S01]  /*3e400*/  VIADD R0, R0, 0x3f ;  /* 0x0000003f00007836 */ /* 0x001fe20000000000 */
[----:B------:R-:W-:Y:S02]  /*3e410*/  ULOP3.LUT UR18, URZ, UR6, URZ, 0x33, !UPT ;  /* 0x000000063f127292 */ /* 0x000fe4000f8e333f */
[----:B------:R-:W-:Y:S02]  /*3e420*/  UIADD3 UR13, UR23, UR13, URZ ;  /* 0x0000000d170d7290 */ /* 0x000fe4000fffe03f */
[----:B------:R-:W-:Y:S01]  /*3e430*/  SHF.R.S32.HI R3, RZ, 0x1f, R0 ;  /* 0x0000001fff037819 */ /* 0x000fe20000011400 */
[----:B------:R-:W-:-:S03]  /*3e440*/  ULDC.64 UR24, c[0x0][0x198] ;  /* 0x0000660000187ab9 */ /* 0x000fc60000000a00 */
[----:B------:R-:W-:Y:S02]  /*3e450*/  LEA.HI R0, R3, R0, RZ, 0x6 ;  /* 0x0000000003007211 */ /* 0x000fe400078f30ff */
[----:B-1----:R-:W-:Y:S02]  /*3e460*/  LOP3.LUT R10, R10, 0x1, RZ, 0xc0, !PT ;  /* 0x000000010a0a7812 */ /* 0x002fe400078ec0ff */
[----:B------:R-:W-:-:S05]  /*3e470*/  SHF.R.S32.HI R0, RZ, 0x6, R0 ;  /* 0x00000006ff007819 */ /* 0x000fca0000011400 */
[----:B------:R-:W-:-:S07]  /*3e480*/  VIADD R16, R0, 0x1 ;  /* 0x0000000100107836 */ /* 0x000fce0000000000 */
.L_x_60:
[----:B------:R-:W-:-:S03]  /*3e490*/  UMOV UR5, 0xffffffff ;  /* 0xffffffff00057882 */ /* 0x000fc60000000000 */
[----:B------:R-:W-:Y:S05]  /*3e4a0*/  BRA.DIV UR5, `(.L_x_50) ;  /* 0x0000000e05f87947 */ /* 0x000fea000b800000 */
[----:B------:R-:W-:-:S13]  /*3e4b0*/  ELECT P0, URZ, PT ;  /* 0x00000000003f782f */ /* 0x000fda0003800000 */
.L_x_72:
[----:B------:R-:W0:Y:S01]  /*3e4c0*/  LDC R2, c[0x0][0x28c] ;  /* 0x0000a300ff027b82 */ /* 0x000e220000000800 */
[----:B------:R-:W-:Y:S01]  /*3e4d0*/  BSSY B1, `(.L_x_51) ;  /* 0x000003a000017945 */ /* 0x000fe20003800000 */
[----:B0-----:R-:W-:-:S13]  /*3e4e0*/  ISETP.LT.OR P0, PT, R2, 0x1, !P0 ;  /* 0x000000010200780c */ /* 0x001fda0004701670 */
[----:B------:R-:W-:Y:S05]  /*3e4f0*/  @P0 BRA `(.L_x_52) ;  /* 0x0000000000dc0947 */ /* 0x000fea0003800000 */
[----:B------:R-:W-:Y:S02]  /*3e500*/  IMAD R5, R5, 0x2, R10 ;  /* 0x0000000205057824 */ /* 0x000fe400078e020a */
[----:B------:R-:W-:Y:S02]  /*3e510*/  IMAD R2, R4, 0x180, RZ ;  /* 0x0000018004027824 */ /* 0x000fe400078e02ff */
[----:B------:R-:W-:Y:S02]  /*3e520*/  IMAD R5, R5, 0x70, RZ ;  /* 0x0000007005057824 */ /* 0x000fe400078e02ff */
[----:B------:R-:W-:Y:S02]  /*3e530*/  IMAD.MOV.U32 R12, RZ, RZ, RZ ;  /* 0x000000ffff0c7224 */ /* 0x000fe400078e00ff */
[----:B------:R-:W-:Y:S02]  /*3e540*/  IMAD.MOV.U32 R4, RZ, RZ, R16 ;  /* 0x000000ffff047224 */ /* 0x000fe400078e0010 */
[----:B------:R-:W-:-:S02]  /*3e550*/  IMAD.MOV.U32 R3, RZ, RZ, R6 ;  /* 0x000000ffff037224 */ /* 0x000fc400078e0006 */
[----:B------:R-:W-:-:S07]  /*3e560*/  IMAD.MOV.U32 R13, RZ, RZ, R7 ;  /* 0x000000ffff0d7224 */ /* 0x000fce00078e0007 */
.L_x_55:
[----:B------:R-:W0:Y:S01]  /*3e570*/  S2R R15, SR_CgaCtaId ;  /* 0x00000000000f7919 */ /* 0x000e220000008800 */
[----:B------:R-:W-:Y:S02]  /*3e580*/  MOV R8, 0x400 ;  /* 0x0000040000087802 */ /* 0x000fe40000000f00 */
[----:B------:R-:W-:Y:S02]  /*3e590*/  SHF.L.U32 R14, R3, 0x1f, RZ ;  /* 0x0000001f030e7819 */ /* 0x000fe400000006ff */
[----:B0-----:R-:W-:-:S05]  /*3e5a0*/  LEA R8, R15, R8, 0x18 ;  /* 0x000000080f087211 */ /* 0x001fca00078ec0ff */
[----:B------:R-:W-:-:S04]  /*3e5b0*/  IMAD R15, R13, 0x8, R8 ;  /* 0x000000080d0f7824 */ /* 0x000fc800078e0208 */
[----:B------:R-:W0:Y:S02]  /*3e5c0*/  SYNCS.PHASECHK.TRANS64.TRYWAIT P0, [R15+URZ+0x28], R14 ;  /* 0x0000280e0f0075a7 */ /* 0x000e24000800017f */
[----:B0-----:R-:W-:Y:S05]  /*3e5d0*/  @!P0 BRA `(.L_x_53) ;  /* 0x0000000c00cc8947 */ /* 0x001fea0003800000 */
.L_x_73:
[----:B------:R-:W1:Y:S01]  /*3e5e0*/  S2R R17, SR_TID.X ;  /* 0x0000000000117919 */ /* 0x000e620000002100 */
[----:B------:R-:W-:-:S04]  /*3e5f0*/  UPRMT UR5, UR21, 0x9910, URZ ;  /* 0x0000991015057896 */ /* 0x000fc8000800003f */
[----:B------:R-:W-:Y:S01]  /*3e600*/  UISETP.NE.AND UP0, UPT, UR5, 0x2, UPT ;  /* 0x000000020500788c */ /* 0x000fe2000bf05270 */
[----:B-1----:R-:W-:-:S13]  /*3e610*/  LOP3.LUT P0, RZ, R17, 0x7f, RZ, 0xc0, !PT ;  /* 0x0000007f11ff7812 */ /* 0x002fda000780c0ff */
[----:B0-----:R-:W0:Y:S02]  /*3e620*/  @!P0 LDC R14, c[0x0][0x500] ;  /* 0x00014000ff0e8b82 */ /* 0x001e240000000800 */
[----:B0-----:R0:W-:Y:S01]  /*3e630*/  @!P0 SYNCS.ARRIVE.TRANS64 RZ, [R15+URZ], R14 ;  /* 0x0000000e0fff89a7 */ /* 0x0011e2000800003f */
[----:B------:R-:W-:-:S13]  /*3e640*/  PLOP3.LUT P0, PT, PT, PT, UP0, 0x80, 0x0 ;  /* 0x000000000000781c */ /* 0x000fda0003f0f008 */
[----:B0-----:R-:W-:Y:S05]  /*3e650*/  @P0 BRA `(.L_x_54) ;  /* 0x0000000000040947 */ /* 0x001fea0003800000 */
[----:B------:R-:W-:Y:S01]  /*3e660*/  BPT.TRAP 0x1 ;  /* 0x000000040000795c */ /* 0x000fe20000300000 */
.L_x_54:
[----:B------:R-:W-:Y:S01]  /*3e670*/  R2UR UR9, R15 ;  /* 0x000000000f0972ca */ /* 0x000fe200000e0000 */
[C---:B------:R-:W-:Y:S01]  /*3e680*/  IMAD R15, R13.reuse, 0x2, R10 ;  /* 0x000000020d0f7824 */ /* 0x040fe200078e020a */
[----:B------:R-:W-:Y:S01]  /*3e690*/  UIADD3 UR14, UP0, UR24, 0xf0, URZ ;  /* 0x000000f0180e7890 */ /* 0x000fe2000ff1e03f */
[--C-:B------:R-:W-:Y:S01]  /*3e6a0*/  IMAD R14, R13, 0x6000, R8.reuse ;  /* 0x000060000d0e7824 */ /* 0x100fe200078e0208 */
[----:B------:R-:W-:Y:S01]  /*3e6b0*/  R2UR UR11, R2 ;  /* 0x00000000020b72ca */ /* 0x000fe200000e0000 */
[----:B------:R-:W-:Y:S01]  /*3e6c0*/  IMAD R15, R15, 0x1c00, R8 ;  /* 0x00001c000f0f7824 */ /* 0x000fe200078e0208 */
[----:B------:R-:W-:Y:S01]  /*3e6d0*/  R2UR UR10, R12 ;  /* 0x000000000c0a72ca */ /* 0x000fe200000e0000 */
[----:B------:R-:W-:Y:S01]  /*3e6e0*/  VIADD R4, R4, 0xffffffff ;  /* 0xffffffff04047836 */ /* 0x000fe20000000000 */
[----:B------:R-:W-:Y:S01]  /*3e6f0*/  R2UR UR5, R14 ;  /* 0x000000000e0572ca */ /* 0x000fe200000e0000 */
[----:B------:R-:W-:Y:S01]  /*3e700*/  UIADD3 UR26, UP1, UR24, 0x1f0, URZ ;  /* 0x000001f0181a7890 */ /* 0x000fe2000ff3e03f */
[----:B------:R-:W-:Y:S01]  /*3e710*/  R2UR UR6, R15 ;  /* 0x000000000f0672ca */ /* 0x000fe200000e0000 */
[----:B------:R-:W-:Y:S01]  /*3e720*/  UIADD3.X UR15, URZ, UR25, URZ, UP0, !UPT ;  /* 0x000000193f0f7290 */ /* 0x000fe200087fe43f */
[----:B------:R-:W-:Y:S01]  /*3e730*/  R2UR UR12, R11 ;  /* 0x000000000b0c72ca */ /* 0x000fe200000e0000 */
[----:B------:R-:W-:Y:S01]  /*3e740*/  VIADD R13, R13, 0x1 ;  /* 0x000000010d0d7836 */ /* 0x000fe20000000000 */
[----:B------:R-:W-:Y:S01]  /*3e750*/  R2UR UR20, R5 ;  /* 0x00000000051472ca */ /* 0x000fe200000e0000 */
[----:B------:R-:W-:Y:S01]  /*3e760*/  UIADD3.X UR27, URZ, UR25, URZ, UP1, !UPT ;  /* 0x000000193f1b7290 */ /* 0x000fe20008ffe43f */
[----:B------:R-:W-:Y:S01]  /*3e770*/  ISETP.GT.AND P1, PT, R4, 0x1, PT ;  /* 0x000000010400780c */ /* 0x000fe20003f24270 */
[----:B------:R-:W-:Y:S01]  /*3e780*/  UMOV UR16, 0x0 ;  /* 0x0000000000107882 */ /* 0x000fe20000000000 */
[----:B------:R-:W-:Y:S01]  /*3e790*/  UMOV UR17, 0x10000000 ;  /* 0x1000000000117882 */ /* 0x000fe20000000000 */
[----:B------:R-:W-:Y:S01]  /*3e7a0*/  ISETP.NE.AND P0, PT, R13, 0x5, PT ;  /* 0x000000050d00780c */ /* 0x000fe20003f05270 */
[----:B------:R-:W-:Y:S01]  /*3e7b0*/  UMOV UR28, 0x30000 ;  /* 0x00030000001c7882 */ /* 0x000fe20000000000 */
[----:B------:R-:W-:Y:S01]  /*3e7c0*/  UIADD3 UR8, UR5, 0x100, URZ ;  /* 0x0000010005087890 */ /* 0x000fe2000fffe03f */
[----:B------:R-:W-:Y:S01]  /*3e7d0*/  VIADD R12, R12, 0x40 ;  /* 0x000000400c0c7836 */ /* 0x000fe20000000000 */
[----:B------:R-:W-:Y:S01]  /*3e7e0*/  UIADD3 UR6, UR6, 0x1e100, URZ ;  /* 0x0001e10006067890 */ /* 0x000fe2000fffe03f */
[----:B------:R-:W-:-:S02]  /*3e7f0*/  SEL R8, RZ, 0x1, P0 ;  /* 0x00000001ff087807 */ /* 0x000fc40000000000 */
[----:B------:R-:W-:Y:S02]  /*3e800*/  SEL R13, R13, RZ, P0 ;  /* 0x000000ff0d0d7207 */ /* 0x000fe40000000000 */
[----:B------:R-:W-:Y:S02]  /*3e810*/  LOP3.LUT R3, R3, R8, RZ, 0x3c, !PT ;  /* 0x0000000803037212 */ /* 0x000fe400078e3cff */
[----:B------:R0:W-:Y:S02]  /*3e820*/  UTMALDG.3D [UR8], [UR14], desc[UR16] ;  /* 0x000010080e0075b4 */ /* 0x0001e40008011000 */
[----:B0-----:R-:W-:Y:S01]  /*3e830*/  UMOV UR8, UR6 ;  /* 0x0000000600087c82 */ /* 0x001fe20008000000 */
[----:B------:R-:W-:Y:S02]  /*3e840*/  UMOV UR11, UR20 ;  /* 0x00000014000b7c82 */ /* 0x000fe40008000000 */
[----:B------:R0:W-:Y:S02]  /*3e850*/  UTMALDG.3D.MULTICAST [UR8], [UR26], UR28, desc[UR16] ;  /* 0x000010081a0073b4 */ /* 0x0001e4000801181c */
[----:B0-----:R-:W-:Y:S05]  /*3e860*/  @P1 BRA `(.L_x_55) ;  /* 0xfffffffc00401947 */ /* 0x001fea000383ffff */
.L_x_52:
[----:B------:R-:W-:Y:S05]  /*3e870*/  BSYNC B1 ;  /* 0x0000000000017941 */ /* 0x000fea0003800000 */
.L_x_51:
[----:B------:R-:W2:Y:S01]  /*3e880*/  LDL.LU R15, [R1+0x714] ;  /* 0x00071400010f7983 */ /* 0x000ea20000300800 */
[----:B------:R-:W-:Y:S01]  /*3e890*/  LOP3.LUT P0, RZ, R9, 0xff, RZ, 0xc0, !PT ;  /* 0x000000ff09ff7812 */ /* 0x000fe2000780c0ff */
[C---:B------:R-:W-:Y:S01]  /*3e8a0*/  IMAD.IADD R4, R0.reuse, 0x1, R7 ;  /* 0x0000000100047824 */ /* 0x040fe200078e0207 */
[----:B------:R-:W-:Y:S01]  /*3e8b0*/  ULDC.64 UR8, c[0x0][0x650] ;  /* 0x0001940000087ab9 */ /* 0x000fe20000000a00 */
[----:B------:R-:W3:Y:S01]  /*3e8c0*/  LDL.LU R14, [R1+0x718] ;  /* 0x00071800010e7983 */ /* 0x000ee20000300800 */
[----:B------:R-:W-:Y:S01]  /*3e8d0*/  ISETP.GE.U32.AND P1, PT, R0, 0x5, PT ;  /* 0x000000050000780c */ /* 0x000fe20003f26070 */
[----:B------:R-:W-:Y:S01]  /*3e8e0*/  BSSY B1, `(.L_x_56) ;  /* 0x000006f000017945 */ /* 0x000fe20003800000 */
[----:B------:R-:W-:Y:S01]  /*3e8f0*/  IMAD.MOV.U32 R11, RZ, RZ, -0x1 ;  /* 0xffffffffff0b7424 */ /* 0x000fe200078e00ff */
[----:B------:R-:W-:-:S06]  /*3e900*/  PRMT R9, RZ, 0x7610, R9 ;  /* 0x00007610ff097816 */ /* 0x000fcc0000000009 */
[----:B------:R-:W0:Y:S01]  /*3e910*/  @P0 S2R R3, SR_CgaCtaId ;  /* 0x0000000000030919 */ /* 0x000e220000008800 */
[----:B------:R-:W-:-:S04]  /*3e920*/  @P0 MOV R2, 0x400 ;  /* 0x0000040000020802 */ /* 0x000fc80000000f00 */
[----:B0-----:R-:W-:-:S04]  /*3e930*/  @P0 LEA R2, R3, R2, 0x18 ;  /* 0x0000000203020211 */ /* 0x001fc800078ec0ff */
[----:B------:R0:W-:Y:S01]  /*3e940*/  @P0 SYNCS.ARRIVE.TRANS64.A1T0 RZ, [R2+URZ+0x68], RZ ;  /* 0x000068ff02ff09a7 */ /* 0x0001e2000810003f */
[----:B------:R-:W-:-:S04]  /*3e950*/  ISETP.GT.U32.AND P0, PT, R4, 0x4, PT ;  /* 0x000000040400780c */ /* 0x000fc80003f04070 */
[----:B------:R-:W-:Y:S01]  /*3e960*/  ISETP.LT.U32.AND P0, PT, R0, 0x5, P0 ;  /* 0x000000050000780c */ /* 0x000fe20000701070 */
[----:B0-----:R-:W-:-:S05]  /*3e970*/  IMAD.WIDE.U32 R2, R4, -0x33333333, RZ ;  /* 0xcccccccd04027825 */ /* 0x001fca00078e00ff */
[----:B------:R-:W-:Y:S02]  /*3e980*/  SHF.R.U32.HI R5, RZ, 0x2, R3 ;  /* 0x00000002ff057819 */ /* 0x000fe40000011603 */
[----:B------:R-:W-:Y:S02]  /*3e990*/  SEL R3, RZ, 0x1, !P0 ;  /* 0x00000001ff037807 */ /* 0x000fe40004000000 */
[----:B------:R-:W-:Y:S01]  /*3e9a0*/  PRMT R2, RZ, 0x7610, R2 ;  /* 0x00007610ff027816 */ /* 0x000fe20000000002 */
[----:B------:R-:W-:Y:S01]  /*3e9b0*/  IMAD R7, R5, -0x5, R4 ;  /* 0xfffffffb05077824 */ /* 0x000fe200078e0204 */
[----:B------:R-:W-:Y:S01]  /*3e9c0*/  LOP3.LUT R6, R6, R3, RZ, 0x3c, !PT ;  /* 0x0000000306067212 */ /* 0x000fe200078e3cff */
[----:B------:R-:W-:-:S03]  /*3e9d0*/  IMAD.MOV.U32 R4, RZ, RZ, -0x1 ;  /* 0xffffffffff047424 */ /* 0x000fc600078e00ff */
[----:B------:R-:W-:Y:S01]  /*3e9e0*/  @P1 LOP3.LUT R6, R6, 0x1, R5, 0x78, !PT ;  /* 0x0000000106061812 */ /* 0x000fe200078e7805 */
[----:B------:R-:W-:Y:S01]  /*3e9f0*/  IMAD.MOV.U32 R5, RZ, RZ, -0x1 ;  /* 0xffffffffff057424 */ /* 0x000fe200078e00ff */
[----:B---3--:R-:W-:-:S04]  /*3ea00*/  IADD3 R14, P0, R14, UR22, RZ ;  /* 0x000000160e0e7c10 */ /* 0x008fc8000ff1e0ff */
[----:B--2---:R-:W-:Y:S01]  /*3ea10*/  IADD3.X R15, R15, UR13, RZ, P0, !PT ;  /* 0x0000000d0f0f7c10 */ /* 0x004fe200087fe4ff */
[----:B------:R0:W-:Y:S01]  /*3ea20*/  STL [R1+0x718], R14 ;  /* 0x0007180e01007387 */ /* 0x0001e20000100800 */
[----:B------:R-:W-:-:S03]  /*3ea30*/  ISETP.GE.U32.AND P0, PT, R14, UR8, PT ;  /* 0x000000080e007c0c */ /* 0x000fc6000bf06070 */
[----:B------:R0:W-:Y:S01]  /*3ea40*/  STL [R1+0x714], R15 ;  /* 0x0007140f01007387 */ /* 0x0001e20000100800 */
[----:B------:R-:W-:-:S13]  /*3ea50*/  ISETP.GE.U32.AND.EX P0, PT, R15, UR9, PT, P0 ;  /* 0x000000090f007c0c */ /* 0x000fda000bf06100 */
[----:B0-----:R-:W-:Y:S05]  /*3ea60*/  @P0 BRA `(.L_x_57) ;  /* 0x0000000400580947 */ /* 0x001fea0003800000 */
[----:B------:R-:W0:Y:S01]  /*3ea70*/  S2R R8, SR_CTAID.X ;  /* 0x0000000000087919 */ /* 0x000e220000002500 */
[----:B------:R-:W1:Y:S01]  /*3ea80*/  LDC R17, c[0x0][0x65c] ;  /* 0x00019700ff117b82 */ /* 0x000e620000000800 */
[----:B------:R-:W-:Y:S01]  /*3ea90*/  ULDC UR5, c[0x0][0x150] ;  /* 0x0000540000057ab9 */ /* 0x000fe20000000800 */
[----:B------:R-:W-:Y:S01]  /*3eaa0*/  ULDC.64 UR8, c[0x0][0x628] ;  /* 0x00018a0000087ab9 */ /* 0x000fe20000000a00 */
[----:B------:R-:W2:Y:S01]  /*3eab0*/  S2R R2, SR_CTAID.Y ;  /* 0x0000000000027919 */ /* 0x000ea20000002600 */
[----:B------:R-:W-:Y:S01]  /*3eac0*/  ISETP.NE.U32.AND P0, PT, RZ, UR8, PT ;  /* 0x00000008ff007c0c */ /* 0x000fe2000bf05070 */
[----:B------:R-:W-:-:S03]  /*3ead0*/  ULDC UR6, c[0x0][0x630] ;  /* 0x00018c0000067ab9 */ /* 0x000fc60000000800 */
[----:B------:R-:W3:Y:S01]  /*3eae0*/  LDC R5, c[0x0][0x144] ;  /* 0x00005100ff057b82 */ /* 0x000ee20000000800 */
[----:B------:R-:W-:-:S07]  /*3eaf0*/  ISETP.NE.AND.EX P0, PT, RZ, UR9, PT, P0 ;  /* 0x00000009ff007c0c */ /* 0x000fce000bf05300 */
[----:B------:R-:W4:Y:S01]  /*3eb00*/  LDC R13, c[0x0][0x148] ;  /* 0x00005200ff0d7b82 */ /* 0x000f220000000800 */
[----:B-1----:R-:W-:Y:S02]  /*3eb10*/  ISETP.NE.AND P2, PT, R17, 0x1, PT ;  /* 0x000000011100780c */ /* 0x002fe40003f45270 */
[----:B0-----:R-:W-:Y:S02]  /*3eb20*/  I2FP.F32.U32 R3, R8 ;  /* 0x0000000800037245 */ /* 0x001fe40000201000 */
[----:B--2---:R-:W-:-:S03]  /*3eb30*/  I2FP.F32.U32 R4, R2 ;  /* 0x0000000200047245 */ /* 0x004fc60000201000 */
[----:B------:R-:W-:Y:S01]  /*3eb40*/  FMUL R3, R3, UR5 ;  /* 0x0000000503037c20 */ /* 0x000fe20008400000 */
[----:B------:R-:W-:Y:S02]  /*3eb50*/  ULDC UR5, c[0x0][0x154] ;  /* 0x0000550000057ab9 */ /* 0x000fe40000000800 */
[----:B------:R-:W-:-:S03]  /*3eb60*/  FMUL R11, R4, UR5 ;  /* 0x00000005040b7c20 */ /* 0x000fc60008400000 */
[----:B------:R-:W0:Y:S08]  /*3eb70*/  F2I.U32.TRUNC.NTZ R3, R3 ;  /* 0x0000000300037305 */ /* 0x000e30000020f000 */
[----:B------:R-:W1:Y:S01]  /*3eb80*/  F2I.U32.TRUNC.NTZ R11, R11 ;  /* 0x0000000b000b7305 */ /* 0x000e62000020f000 */
[----:B0-----:R-:W-:Y:S02]  /*3eb90*/  IMAD.MOV R4, RZ, RZ, -R3 ;  /* 0x000000ffff047224 */ /* 0x001fe400078e0a03 */
[----:B------:R-:W-:-:S02]  /*3eba0*/  IMAD.MOV.U32 R3, RZ, RZ, R15 ;  /* 0x000000ffff037224 */ /* 0x000fc400078e000f */
[----:B---3--:R-:W-:Y:S02]  /*3ebb0*/  IMAD R8, R5, R4, R8 ;  /* 0x0000000405087224 */ /* 0x008fe400078e0208 */
[----:B-1----:R-:W-:-:S04]  /*3ebc0*/  IMAD.MOV R4, RZ, RZ, -R11 ;  /* 0x000000ffff047224 */ /* 0x002fc800078e0a0b */
[----:B----4-:R-:W-:Y:S02]  /*3ebd0*/  @P2 IMAD R8, R13, R4, R2 ;  /* 0x000000040d082224 */ /* 0x010fe400078e0202 */
[----:B------:R-:W-:Y:S01]  /*3ebe0*/  IMAD.MOV.U32 R2, RZ, RZ, R14 ;  /* 0x000000ffff027224 */ /* 0x000fe200078e000e */
[----:B------:R-:W-:Y:S06]  /*3ebf0*/  @!P0 BRA `(.L_x_58) ;  /* 0x0000000000288947 */ /* 0x000fec0003800000 */
[----:B------:R-:W-:Y:S02]  /*3ec00*/  ULDC UR5, c[0x0][0x634] ;  /* 0x00018d0000057ab9 */ /* 0x000fe40000000800 */
[----:B------:R-:W-:-:S05]  /*3ec10*/  IADD3 R3, P0, R14, UR5, RZ ;  /* 0x000000050e037c10 */ /* 0x000fca000ff1e0ff */
[----:B------:R-:W-:-:S04]  /*3ec20*/  IMAD.X R11, RZ, RZ, R15, P0 ;  /* 0x000000ffff0b7224 */ /* 0x000fc800000e060f */
[----:B------:R-:W-:-:S04]  /*3ec30*/  IMAD.WIDE.U32 R4, R11, UR8, RZ ;  /* 0x000000080b047c25 */ /* 0x000fc8000f8e00ff */
[----:B------:R-:W-:-:S04]  /*3ec40*/  IMAD.WIDE.U32 R4, P0, R3, UR9, R4 ;  /* 0x0000000903047c25 */ /* 0x000fc8000f800004 */
[----:B------:R-:W-:-:S04]  /*3ec50*/  IMAD.WIDE.U32 R2, R3, UR8, RZ ;  /* 0x0000000803027c25 */ /* 0x000fc8000f8e00ff */
[----:B------:R-:W-:Y:S01]  /*3ec60*/  IMAD.MOV.U32 R2, RZ, RZ, R5 ;  /* 0x000000ffff027224 */ /* 0x000fe200078e0005 */
[----:B------:R-:W-:Y:S01]  /*3ec70*/  IADD3 RZ, P1, R3, R4, RZ ;  /* 0x0000000403ff7210 */ /* 0x000fe20007f3e0ff */
[----:B------:R-:W-:-:S04]  /*3ec80*/  IMAD.X R3, RZ, RZ, RZ, P0 ;  /* 0x000000ffff037224 */ /* 0x000fc800000e06ff */
[----:B------:R-:W-:-:S08]  /*3ec90*/  IMAD.WIDE.U32.X R2, R11, UR9, R2, P1 ;  /* 0x000000090b027c25 */ /* 0x000fd000088e0402 */
.L_x_58:
[--C-:B------:R-:W-:Y:S01]  /*3eca0*/  SHF.R.U64 R11, R2, UR6, R3.reuse ;  /* 0x00000006020b7c19 */ /* 0x100fe20008001203 */
[----:B------:R-:W-:Y:S01]  /*3ecb0*/  ULDC.64 UR8, c[0x0][0x620] ;  /* 0x0001880000087ab9 */ /* 0x000fe20000000a00 */
[----:B------:R-:W-:Y:S01]  /*3ecc0*/  SHF.R.U32.HI R2, RZ, UR6, R3 ;  /* 0x00000006ff027c19 */ /* 0x000fe20008011603 */
[----:B------:R-:W-:Y:S01]  /*3ecd0*/  IMAD.MOV.U32 R3, RZ, RZ, R15 ;  /* 0x000000ffff037224 */ /* 0x000fe200078e000f */
[----:B------:R-:W-:Y:S01]  /*3ece0*/  IADD3 R13, P0, RZ, -R11, RZ ;  /* 0x8000000bff0d7210 */ /* 0x000fe20007f1e0ff */
[----:B------:R-:W-:-:S04]  /*3ecf0*/  ULDC UR5, c[0x0][0x618] ;  /* 0x0001860000057ab9 */ /* 0x000fc80000000800 */
[----:B------:R-:W-:-:S04]  /*3ed00*/  IMAD.X R2, RZ, RZ, ~R2, P0 ;  /* 0x000000ffff027224 */ /* 0x000fc800000e0e02 */
[----:B------:R-:W-:-:S04]  /*3ed10*/  IMAD R2, R2, UR8, RZ ;  /* 0x0000000802027c24 */ /* 0x000fc8000f8e02ff */
[----:B------:R-:W-:Y:S02]  /*3ed20*/  IMAD R5, R13, UR9, R2 ;  /* 0x000000090d057c24 */ /* 0x000fe4000f8e0202 */
[----:B------:R-:W-:-:S04]  /*3ed30*/  IMAD.MOV.U32 R2, RZ, RZ, R14 ;  /* 0x000000ffff027224 */ /* 0x000fc800078e000e */
[----:B------:R-:W-:Y:S01]  /*3ed40*/  IMAD.WIDE.U32 R2, R13, UR8, R2 ;  /* 0x000000080d027c25 */ /* 0x000fe2000f8e0002 */
[----:B------:R-:W-:Y:S02]  /*3ed50*/  ULDC.64 UR8, c[0x0][0x640] ;  /* 0x0001900000087ab9 */ /* 0x000fe40000000a00 */
[----:B------:R-:W-:Y:S01]  /*3ed60*/  ISETP.NE.U32.AND P0, PT, RZ, UR8, PT ;  /* 0x00000008ff007c0c */ /* 0x000fe2000bf05070 */
[----:B------:R-:W-:-:S03]  /*3ed70*/  IMAD.IADD R3, R3, 0x1, R5 ;  /* 0x0000000103037824 */ /* 0x000fc600078e0205 */
[----:B------:R-:W-:Y:S02]  /*3ed80*/  ISETP.NE.AND.EX P0, PT, RZ, UR9, PT, P0 ;  /* 0x00000009ff007c0c */ /* 0x000fe4000bf05300 */
[--C-:B------:R-:W-:Y:S02]  /*3ed90*/  SHF.R.U64 R12, R2, UR5, R3.reuse ;  /* 0x00000005020c7c19 */ /* 0x100fe40008001203 */
[----:B------:R-:W-:Y:S01]  /*3eda0*/  SHF.R.U32.HI R3, RZ, UR5, R3 ;  /* 0x00000005ff037c19 */ /* 0x000fe20008011603 */
[----:B------:R-:W-:-:S03]  /*3edb0*/  ULDC UR5, c[0x0][0x608] ;  /* 0x0001820000057ab9 */ /* 0x000fc60000000800 */
[--C-:B------:R-:W-:Y:S02]  /*3edc0*/  SHF.R.U64 R13, R12, UR5, R3.reuse ;  /* 0x000000050c0d7c19 */ /* 0x100fe40008001203 */
[----:B------:R-:W-:Y:S01]  /*3edd0*/  SHF.R.U32.HI R2, RZ, UR5, R3 ;  /* 0x00000005ff027c19 */ /* 0x000fe20008011603 */
[----:B------:R-:W-:-:S03]  /*3ede0*/  ULDC UR5, c[0x0][0x658] ;  /* 0x0001960000057ab9 */ /* 0x000fc60000000800 */
[--C-:B------:R-:W-:Y:S02]  /*3edf0*/  SHF.R.U64 R14, R13, UR5, R2.reuse ;  /* 0x000000050d0e7c19 */ /* 0x100fe40008001202 */
[----:B------:R-:W-:-:S03]  /*3ee00*/  SHF.R.U32.HI R15, RZ, UR5, R2 ;  /* 0x00000005ff0f7c19 */ /* 0x000fc60008011602 */
[----:B------:R-:W-:Y:S02]  /*3ee10*/  IMAD.MOV.U32 R2, RZ, RZ, R14 ;  /* 0x000000ffff027224 */ /* 0x000fe400078e000e */
        /* <DEDUP_REMOVED lines=12> */
.L_x_59:
[----:B------:R-:W-:Y:S01]  /*3eee0*/  ULDC UR5, c[0x0][0x648] ;  /* 0x0001920000057ab9 */ /* 0x000fe20000000800 */
[----:B------:R-:W-:Y:S02]  /*3eef0*/  LOP3.LUT R13, R13, UR18, RZ, 0xc0, !PT ;  /* 0x000000120d0d7c12 */ /* 0x000fe4000f8ec0ff */
[----:B------:R-:W-:Y:S01]  /*3ef00*/  SHF.R.U64 R2, R2, UR5, R3 ;  /* 0x0000000502027c19 */ /* 0x000fe20008001203 */
[----:B------:R-:W-:-:S04]  /*3ef10*/  ULDC UR5, c[0x0][0x638] ;  /* 0x00018e0000057ab9 */ /* 0x000fc80000000800 */
[----:B------:R-:W-:Y:S02]  /*3ef20*/  IMAD.MOV R3, RZ, RZ, -R2 ;  /* 0x000000ffff037224 */ /* 0x000fe400078e0a02 */
[----:B------:R-:W-:Y:S02]  /*3ef30*/  IMAD R13, R2, UR19, R13 ;  /* 0x00000013020d7c24 */ /* 0x000fe4000f8e020d */
[----:B------:R-:W-:Y:S01]  /*3ef40*/  IMAD R14, R3, UR5, R14 ;  /* 0x00000005030e7c24 */ /* 0x000fe2000f8e020e */
[----:B------:R-:W-:Y:S01]  /*3ef50*/  ULDC UR5, c[0x0][0x610] ;  /* 0x0001840000057ab9 */ /* 0x000fe20000000800 */
[----:B------:R-:W-:Y:S01]  /*3ef60*/  LOP3.LUT R3, R12, UR4, RZ, 0xc0, !PT ;  /* 0x000000040c037c12 */ /* 0x000fe2000f8ec0ff */
[----:B------:R-:W-:Y:S01]  /*3ef70*/  IMAD R8, R13, UR5, R8 ;  /* 0x000000050d087c24 */ /* 0x000fe2000f8e0208 */
[----:B------:R-:W-:Y:S01]  /*3ef80*/  ULDC UR5, c[0x0][0x600] ;  /* 0x0001800000057ab9 */ /* 0x000fe20000000800 */
[----:B------:R-:W-:Y:S02]  /*3ef90*/  IMAD.MOV.U32 R2, RZ, RZ, 0x1 ;  /* 0x00000001ff027424 */ /* 0x000fe400078e00ff */
[----:B------:R-:W-:-:S05]  /*3efa0*/  IMAD R3, R14, UR5, R3 ;  /* 0x000000050e037c24 */ /* 0x000fca000f8e0203 */
[----:B------:R-:W-:Y:S02]  /*3efb0*/  SEL R5, R3, R8, !P2 ;  /* 0x0000000803057207 */ /* 0x000fe40005000000 */
[----:B------:R-:W-:-:S07]  /*3efc0*/  SEL R4, R8, R3, !P2 ;  /* 0x0000000308047207 */ /* 0x000fce0005000000 */
.L_x_57:
[----:B------:R-:W-:Y:S05]  /*3efd0*/  BSYNC B1 ;  /* 0x0000000000017941 */ /* 0x000fea0003800000 */
.L_x_56:
[----:B------:R-:W-:-:S13]  /*3efe0*/  LOP3.LUT P0, RZ, R2, 0xff, RZ, 0xc0, !PT ;  /* 0x000000ff02ff7812 */ /* 0x000fda000780c0ff */
[----:B------:R-:W-:Y:S05]  /*3eff0*/  @P0 BRA `(.L_x_60) ;  /* 0xfffffff400240947 */ /* 0x000fea000383ffff */
[----:B------:R-:W-:Y:S05]  /*3f000*/  BSYNC B0 ;  /* 0x0000000000007941 */ /* 0x000fea0003800000 */
.L_x_49:
[----:B------:R-:W-:-:S03]  /*3f010*/  UMOV UR5, 0xffffffff ;  /* 0xffffffff00057882 */ /* 0x000fc60000000000 */
[----:B------:R-:W-:Y:S05]  /*3f020*/  BRA.DIV UR5, `(.L_x_61) ;  /* 0x00000006054c7947 */ /* 0x000fea000b800000 */
[----:B------:R-:W-:-:S13]  /*3f030*/  ELECT P0, URZ, PT ;  /* 0x00000000003f782f */ /* 0x000fda0003800000 */
.L_x_76:
[----:B------:R-:W-:Y:S04]  /*3f040*/  BSSY B0, `(.L_x_62) ;  /* 0x0000035000007945 */ /* 0x000fe80003800000 */
[----:B------:R-:W-:Y:S05]  /*3f050*/  @!P0 BRA `(.L_x_63) ;  /* 0x0000000000cc8947 */ /* 0x000fea0003800000 */
[----:B------:R-:W-:-:S04]  /*3f060*/  ULOP3.LUT UR5, UR7, 0x2, URZ, 0xfc, !UPT ;  /* 0x0000000207057892 */ /* 0x000fc8000f8efc3f */
[----:B------:R-:W-:-:S06]  /*3f070*/  UISETP.NE.AND UP0, UPT, UR5, 0x3, UPT ;  /* 0x000000030500788c */ /* 0x000fcc000bf05270 */
[----:B------:R-:W-:-:S13]  /*3f080*/  PLOP3.LUT P0, PT, PT, PT, UP0, 0x80, 0x0 ;  /* 0x000000000000781c */ /* 0x000fda0003f0f008 */
[----:B------:R-:W-:Y:S05]  /*3f090*/  @!P0 BRA `(.L_x_64) ;  /* 0x0000000000048947 */ /* 0x000fea0003800000 */
[----:B------:R-:W-:Y:S01]  /*3f0a0*/  BPT.TRAP 0x1 ;  /* 0x000000040000795c */ /* 0x000fe20000300000 */
.L_x_64:
[----:B------:R-:W0:Y:S01]  /*3f0b0*/  S2R R3, SR_CgaCtaId ;  /* 0x0000000000037919 */ /* 0x000e220000008800 */
[----:B------:R-:W-:Y:S02]  /*3f0c0*/  MOV R0, 0x400 ;  /* 0x0000040000007802 */ /* 0x000fe40000000f00 */
[----:B------:R-:W-:Y:S02]  /*3f0d0*/  SHF.L.U32 R2, R6, 0x1f, RZ ;  /* 0x0000001f06027819 */ /* 0x000fe400000006ff */
[----:B0-----:R-:W-:-:S05]  /*3f0e0*/  LEA R0, R3, R0, 0x18 ;  /* 0x0000000003007211 */ /* 0x001fca00078ec0ff */
[----:B------:R-:W-:-:S04]  /*3f0f0*/  VIADD R0, R0, 0x28 ;  /* 0x0000002800007836 */ /* 0x000fc80000000000 */
[----:B------:R-:W-:-:S04]  /*3f100*/  IMAD R3, R7, 0x8, R0 ;  /* 0x0000000807037824 */ /* 0x000fc800078e0200 */
[----:B------:R-:W0:Y:S02]  /*3f110*/  SYNCS.PHASECHK.TRANS64.TRYWAIT P0, [R3+URZ], R2 ;  /* 0x00000002030075a7 */ /* 0x000e24000800017f */
[----:B0-----:R-:W-:Y:S05]  /*3f120*/  @!P0 BRA `(.L_x_65) ;  /* 0x00000004002c8947 */ /* 0x001fea0003800000 */
.L_x_77:
[----:B------:R-:W-:-:S05]  /*3f130*/  VIADD R7, R7, 0x1 ;  /* 0x0000000107077836 */ /* 0x000fca0000000000 */
[----:B------:R-:W-:-:S04]  /*3f140*/  ISETP.NE.AND P0, PT, R7, 0x5, PT ;  /* 0x000000050700780c */ /* 0x000fc80003f05270 */
[----:B0-----:R-:W-:Y:S02]  /*3f150*/  SEL R3, RZ, 0x1, P0 ;  /* 0x00000001ff037807 */ /* 0x001fe40000000000 */
[----:B------:R-:W-:Y:S02]  /*3f160*/  SEL R7, R7, RZ, P0 ;  /* 0x000000ff07077207 */ /* 0x000fe40000000000 */
[----:B------:R-:W-:-:S03]  /*3f170*/  LOP3.LUT R6, R6, R3, RZ, 0x3c, !PT ;  /* 0x0000000306067212 */ /* 0x000fc600078e3cff */
[----:B------:R-:W-:Y:S01]  /*3f180*/  IMAD R3, R7, 0x8, R0 ;  /* 0x0000000807037824 */ /* 0x000fe200078e0200 */
[----:B------:R-:W-:-:S04]  /*3f190*/  SHF.L.U32 R2, R6, 0x1f, RZ ;  /* 0x0000001f06027819 */ /* 0x000fc800000006ff */
[----:B------:R-:W0:Y:S02]  /*3f1a0*/  SYNCS.PHASECHK.TRANS64.TRYWAIT P0, [R3+URZ], R2 ;  /* 0x00000002030075a7 */ /* 0x000e24000800017f */
[----:B0-----:R-:W-:Y:S05]  /*3f1b0*/  @!P0 BRA `(.L_x_66) ;  /* 0x00000004001c8947 */ /* 0x001fea0003800000 */
.L_x_78:
[----:B0-----:R-:W-:-:S05]  /*3f1c0*/  VIADD R2, R7, 0x1 ;  /* 0x0000000107027836 */ /* 0x001fca0000000000 */
[----:B------:R-:W-:-:S04]  /*3f1d0*/  ISETP.NE.AND P0, PT, R2, 0x5, PT ;  /* 0x000000050200780c */ /* 0x000fc80003f05270 */
[----:B------:R-:W-:Y:S02]  /*3f1e0*/  SEL R3, RZ, 0x1, P0 ;  /* 0x00000001ff037807 */ /* 0x000fe40000000000 */
[----:B------:R-:W-:Y:S02]  /*3f1f0*/  SEL R5, R2, RZ, P0 ;  /* 0x000000ff02057207 */ /* 0x000fe40000000000 */
[----:B------:R-:W-:-:S03]  /*3f200*/  LOP3.LUT R6, R6, R3, RZ, 0x3c, !PT ;  /* 0x0000000306067212 */ /* 0x000fc600078e3cff */
[----:B------:R-:W-:Y:S01]  /*3f210*/  IMAD R3, R5, 0x8, R0 ;  /* 0x0000000805037824 */ /* 0x000fe200078e0200 */
[----:B------:R-:W-:-:S04]  /*3f220*/  SHF.L.U32 R2, R6, 0x1f, RZ ;  /* 0x0000001f06027819 */ /* 0x000fc800000006ff */
[----:B------:R-:W0:Y:S02]  /*3f230*/  SYNCS.PHASECHK.TRANS64.TRYWAIT P0, [R3+URZ], R2 ;  /* 0x00000002030075a7 */ /* 0x000e24000800017f */
[----:B0-----:R-:W-:Y:S05]  /*3f240*/  @!P0 BRA `(.L_x_67) ;  /* 0x00000004000c8947 */ /* 0x001fea0003800000 */
.L_x_79:
        /* <DEDUP_REMOVED lines=9> */
.L_x_80:
[----:B0-----:R-:W-:-:S05]  /*3f2e0*/  VIADD R2, R5, 0x1 ;  /* 0x0000000105027836 */ /* 0x001fca0000000000 */
[----:B------:R-:W-:-:S04]  /*3f2f0*/  ISETP.NE.AND P0, PT, R2, 0x5, PT ;  /* 0x000000050200780c */ /* 0x000fc80003f05270 */
[----:B------:R-:W-:Y:S02]  /*3f300*/  SEL R4, RZ, 0x1, P0 ;  /* 0x00000001ff047807 */ /* 0x000fe40000000000 */
[----:B------:R-:W-:Y:S02]  /*3f310*/  SEL R3, R2, RZ, P0 ;  /* 0x000000ff02037207 */ /* 0x000fe40000000000 */
[----:B------:R-:W-:-:S03]  /*3f320*/  LOP3.LUT R4, R7, R4, RZ, 0x3c, !PT ;  /* 0x0000000407047212 */ /* 0x000fc600078e3cff */
[----:B------:R-:W-:Y:S01]  /*3f330*/  IMAD R3, R3, 0x8, R0 ;  /* 0x0000000803037824 */ /* 0x000fe200078e0200 */
[----:B------:R-:W-:-:S07]  /*3f340*/  SHF.L.U32 R0, R4, 0x1f, RZ ;  /* 0x0000001f04007819 */ /* 0x000fce00000006ff */
.L_x_69:
[----:B0-----:R0:W1:Y:S02]  /*3f350*/  SYNCS.PHASECHK.TRANS64.TRYWAIT P0, [R3+URZ], R0 ;  /* 0x00000000030075a7 */ /* 0x001064000800017f */
[----:B-1----:R-:W-:Y:S05]  /*3f360*/  @!P0 NANOSLEEP.SYNCS 0x989680 ;  /* 0x009896800000895d */ /* 0x002fea0003900000 */
[----:B------:R-:W1:Y:S02]  /*3f370*/  @!P0 SYNCS.PHASECHK.TRANS64 P0, [R3+URZ], R0 ;  /* 0x00000000030085a7 */ /* 0x000e64000800007f */
[----:B-1----:R-:W-:Y:S05]  /*3f380*/  @!P0 BRA `(.L_x_69) ;  /* 0xfffffffc00f08947 */ /* 0x002fea000383ffff */
.L_x_63:
[----:B------:R-:W-:Y:S05]  /*3f390*/  BSYNC B0 ;  /* 0x0000000000007941 */ /* 0x000fea0003800000 */
.L_x_62:
[----:B------:R-:W-:Y:S05]  /*3f3a0*/  EXIT ;  /* 0x000000000000794d */ /* 0x000fea0003800000 */
.L_x_21:
[----:B-1----:R-:W-:-:S04]  /*3f3b0*/  IMAD.U32 R13, RZ, RZ, UR12 ;  /* 0x0000000cff0d7e24 */ /* 0x002fc8000f8e00ff */
[----:B------:R1:W4:Y:S03]  /*3f3c0*/  SYNCS.PHASECHK.TRANS64.TRYWAIT P0, [R13+URZ], R12 ;  /* 0x0000000c0d0075a7 */ /* 0x000326000800017f */
[----:B----4-:R-:W-:Y:S05]  /*3f3d0*/  @!P0 NANOSLEEP.SYNCS 0x989680 ;  /* 0x009896800000895d */ /* 0x010fea0003900000 */
[----:B------:R-:W4:Y:S02]  /*3f3e0*/  @!P0 SYNCS.PHASECHK.TRANS64 P0, [R13+URZ], R12 ;  /* 0x0000000c0d0085a7 */ /* 0x000f24000800007f */
[----:B----4-:R-:W-:Y:S05]  /*3f3f0*/  @!P0 BRA `(.L_x_21) ;  /* 0xfffffffc00ec8947 */ /* 0x010fea000383ffff */
[----:B------:R-:W-:Y:S05]  /*3f400*/  BRA `(.L_x_20) ;  /* 0xfffffc4400407947 */ /* 0x000fea000383ffff */
.L_x_27:
[----:B-----5:R1:W-:Y:S02]  /*3f410*/  STL [R1+0x724], R0 ;  /* 0x0007240001007387 */ /* 0x0203e40000100800 */
[----:B-1----:R-:W-:-:S04]  /*3f420*/  IMAD.U32 R0, RZ, RZ, UR14 ;  /* 0x0000000eff007e24 */ /* 0x002fc8000f8e00ff */
[----:B------:R1:W3:Y:S03]  /*3f430*/  SYNCS.PHASECHK.TRANS64.TRYWAIT P0, [R0+URZ], R14 ;  /* 0x0000000e000075a7 */ /* 0x0002e6000800017f */
[----:B---3--:R-:W-:Y:S05]  /*3f440*/  @!P0 NANOSLEEP.SYNCS 0x989680 ;  /* 0x009896800000895d */ /* 0x008fea0003900000 */
[----:B------:R1:W3:Y:S02]  /*3f450*/  @!P0 SYNCS.PHASECHK.TRANS64 P0, [R0+URZ], R14 ;  /* 0x0000000e000085a7 */ /* 0x0002e4000800007f */
[----:B-1----:R1:W5:Y:S02]  /*3f460*/  LDL.LU R0, [R1+0x724] ;  /* 0x0007240001007983 */ /* 0x0023640000300800 */
[----:B-1-3--:R-:W-:Y:S05]  /*3f470*/  @!P0 BRA `(.L_x_27) ;  /* 0xfffffffc00e48947 */ /* 0x00afea000383ffff */
[----:B------:R-:W-:Y:S05]  /*3f480*/  BRA `(.L_x_26) ;  /* 0xfffffcc000b87947 */ /* 0x000fea000383ffff */
.L_x_50:
[----:B------:R-:W-:Y:S01]  /*3f490*/  BSSY B1, `(.L_x_70) ;  /* 0x0000006000017945 */ /* 0x000fe20003800000 */
[----:B------:R-:W-:-:S07]  /*3f4a0*/  IMAD.MOV.U32 R2, RZ, RZ, -0x1 ;  /* 0xffffffffff027424 */ /* 0x000fce00078e00ff */
[----:B------:R-:W-:Y:S05]  /*3f4b0*/  WARPSYNC.COLLECTIVE R2, `(.L_x_71) ;  /* 0x00000000020c7348 */ /* 0x000fea0003c00000 */
[----:B------:R-:W-:Y:S02]  /*3f4c0*/  ELECT P0, UR62, PT ;  /* 0x00000000003e782f */ /* 0x000fe40003800000 */
[----:B------:R-:W-:Y:S01]  /*3f4d0*/  MOV R2, UR62 ;  /* 0x0000003e00027c02 */ /* 0x000fe20008000f00 */
[----:B------:R-:W-:Y:S10]  /*3f4e0*/  ENDCOLLECTIVE ;  /* 0x000000000000791b */ /* 0x000ff40003800000 */
.L_x_71:
[----:B------:R-:W-:Y:S05]  /*3f4f0*/  BSYNC B1 ;  /* 0x0000000000017941 */ /* 0x000fea0003800000 */
.L_x_70:
[----:B------:R-:W-:Y:S05]  /*3f500*/  BRA `(.L_x_72) ;  /* 0xffffffec00ec7947 */ /* 0x000fea000383ffff */
.L_x_53:
[----:B0-----:R0:W1:Y:S02]  /*3f510*/  SYNCS.PHASECHK.TRANS64.TRYWAIT P0, [R15+URZ+0x28], R14 ;  /* 0x0000280e0f0075a7 */ /* 0x001064000800017f */
[----:B-1----:R-:W-:Y:S05]  /*3f520*/  @!P0 NANOSLEEP.SYNCS 0x989680 ;  /* 0x009896800000895d */ /* 0x002fea0003900000 */
[----:B------:R-:W1:Y:S02]  /*3f530*/  @!P0 SYNCS.PHASECHK.TRANS64 P0, [R15+URZ+0x28], R14 ;  /* 0x0000280e0f0085a7 */ /* 0x000e64000800007f */
[----:B-1----:R-:W-:Y:S05]  /*3f540*/  @!P0 BRA `(.L_x_53) ;  /* 0xfffffffc00f08947 */ /* 0x002fea000383ffff */
[----:B------:R-:W-:Y:S05]  /*3f550*/  BRA `(.L_x_73) ;  /* 0xfffffff000207947 */ /* 0x000fea000383ffff */
.L_x_61:
[----:B------:R-:W-:Y:S01]  /*3f560*/  BSSY B0, `(.L_x_74) ;  /* 0x0000006000007945 */ /* 0x000fe20003800000 */
[----:B------:R-:W-:-:S07]  /*3f570*/  IMAD.MOV.U32 R2, RZ, RZ, -0x1 ;  /* 0xffffffffff027424 */ /* 0x000fce00078e00ff */
[----:B------:R-:W-:Y:S05]  /*3f580*/  WARPSYNC.COLLECTIVE R2, `(.L_x_75) ;  /* 0x00000000020c7348 */ /* 0x000fea0003c00000 */
[----:B------:R-:W-:Y:S02]  /*3f590*/  ELECT P0, UR62, PT ;  /* 0x00000000003e782f */ /* 0x000fe40003800000 */
[----:B------:R-:W-:Y:S01]  /*3f5a0*/  MOV R2, UR62 ;  /* 0x0000003e00027c02 */ /* 0x000fe20008000f00 */
[----:B------:R-:W-:Y:S10]  /*3f5b0*/  ENDCOLLECTIVE ;  /* 0x000000000000791b */ /* 0x000ff40003800000 */
.L_x_75:
[----:B------:R-:W-:Y:S05]  /*3f5c0*/  BSYNC B0 ;  /* 0x0000000000007941 */ /* 0x000fea0003800000 */
.L_x_74:
[----:B------:R-:W-:Y:S05]  /*3f5d0*/  BRA `(.L_x_76) ;  /* 0xfffffff800987947 */ /* 0x000fea000383ffff */
.L_x_65:
[----:B0-----:R0:W1:Y:S02]  /*3f5e0*/  SYNCS.PHASECHK.TRANS64.TRYWAIT P0, [R3+URZ], R2 ;  /* 0x00000002030075a7 */ /* 0x001064000800017f */
[----:B-1----:R-:W-:Y:S05]  /*3f5f0*/  @!P0 NANOSLEEP.SYNCS 0x989680 ;  /* 0x009896800000895d */ /* 0x002fea0003900000 */
[----:B------:R-:W1:Y:S02]  /*3f600*/  @!P0 SYNCS.PHASECHK.TRANS64 P0, [R3+URZ], R2 ;  /* 0x00000002030085a7 */ /* 0x000e64000800007f */
[----:B-1----:R-:W-:Y:S05]  /*3f610*/  @!P0 BRA `(.L_x_65) ;  /* 0xfffffffc00f08947 */ /* 0x002fea000383ffff */
[----:B------:R-:W-:Y:S05]  /*3f620*/  BRA `(.L_x_77) ;  /* 0xfffffff800c07947 */ /* 0x000fea000383ffff */
.L_x_66:
[----:B0-----:R0:W1:Y:S02]  /*3f630*/  SYNCS.PHASECHK.TRANS64.TRYWAIT P0, [R3+URZ], R2 ;  /* 0x00000002030075a7 */ /* 0x001064000800017f */
[----:B-1----:R-:W-:Y:S05]  /*3f640*/  @!P0 NANOSLEEP.SYNCS 0x989680 ;  /* 0x009896800000895d */ /* 0x002fea0003900000 */
[----:B------:R-:W1:Y:S02]  /*3f650*/  @!P0 SYNCS.PHASECHK.TRANS64 P0, [R3+URZ], R2 ;  /* 0x00000002030085a7 */ /* 0x000e64000800007f */
[----:B-1----:R-:W-:Y:S05]  /*3f660*/  @!P0 BRA `(.L_x_66) ;  /* 0xfffffffc00f08947 */ /* 0x002fea000383ffff */
[----:B------:R-:W-:Y:S05]  /*3f670*/  BRA `(.L_x_78) ;  /* 0xfffffff800d07947 */ /* 0x000fea000383ffff */
.L_x_67:
[----:B0-----:R0:W1:Y:S02]  /*3f680*/  SYNCS.PHASECHK.TRANS64.TRYWAIT P0, [R3+URZ], R2 ;  /* 0x00000002030075a7 */ /* 0x001064000800017f */
[----:B-1----:R-:W-:Y:S05]  /*3f690*/  @!P0 NANOSLEEP.SYNCS 0x989680 ;  /* 0x009896800000895d */ /* 0x002fea0003900000 */
[----:B------:R-:W1:Y:S02]  /*3f6a0*/  @!P0 SYNCS.PHASECHK.TRANS64 P0, [R3+URZ], R2 ;  /* 0x00000002030085a7 */ /* 0x000e64000800007f */
[----:B-1----:R-:W-:Y:S05]  /*3f6b0*/  @!P0 BRA `(.L_x_67) ;  /* 0xfffffffc00f08947 */ /* 0x002fea000383ffff */
[----:B------:R-:W-:Y:S05]  /*3f6c0*/  BRA `(.L_x_79) ;  /* 0xfffffff800e07947 */ /* 0x000fea000383ffff */
.L_x_68:
[----:B0-----:R0:W1:Y:S02]  /*3f6d0*/  SYNCS.PHASECHK.TRANS64.TRYWAIT P0, [R3+URZ], R2 ;  /* 0x00000002030075a7 */ /* 0x001064000800017f */
[----:B-1----:R-:W-:Y:S05]  /*3f6e0*/  @!P0 NANOSLEEP.SYNCS 0x989680 ;  /* 0x009896800000895d */ /* 0x002fea0003900000 */
[----:B------:R-:W1:Y:S02]  /*3f6f0*/  @!P0 SYNCS.PHASECHK.TRANS64 P0, [R3+URZ], R2 ;  /* 0x00000002030085a7 */ /* 0x000e64000800007f */
[----:B-1----:R-:W-:Y:S05]  /*3f700*/  @!P0 BRA `(.L_x_68) ;  /* 0xfffffffc00f08947 */ /* 0x002fea000383ffff */
[----:B------:R-:W-:Y:S05]  /*3f710*/  BRA `(.L_x_80) ;  /* 0xfffffff800f07947 */ /* 0x000fea000383ffff */
.L_x_81:
[----:B------:R-:W-:-:S00]  /*3f720*/  BRA `(.L_x_81) ;  /* 0xfffffffc00fc7947 */ /* 0x000fc0000383ffff */
[----:B------:R-:W-:-:S00]  /*3f730*/  NOP ;  /* 0x0000000000007918 */ /* 0x000fc00000000000 */
        /* <DEDUP_REMOVED lines=12> */
.L_x_82:


//--------------------- .nv.shared._ZN7cutlass13device_kernelINS_4gemm6kernel13GemmUniversalIN4cute5tupleIJiiiiEEENS1_10collective13CollectiveMmaINS1_37MainloopSm90TmaGmmaWarpSpecializedFP8ILi5ENS5_IJNS4_1CILi2EEENSA_ILi1EEESC_EEENS1_35KernelTmaWarpSpecializedCooperativeEEENS5_IJNSA_ILi384EEENSA_ILi224EEENSA_ILi64EEEEEENS_12float_e4m3_tENS5_IJlSC_lEEESK_SL_NS4_8TiledMMAINS4_8MMA_AtomIJNS4_4SM904GMMA30MMA_64x32x32_F32E4M3E4M3_SS_TNILNSP_7ScaleInE1ELSR_1EEEEEENS4_6LayoutISD_NS5_IJSC_NSA_ILi0EEESV_EEEEENS5_IJNS4_10UnderscoreESY_SY_EEEEENS4_13SM90_TMA_LOADENS4_14ComposedLayoutINS4_7SwizzleILi2ELi4ELi3EEENS4_18smem_ptr_flag_bitsILi8EEENSU_INS5_IJNSA_ILi8EEESI_EEENS5_IJSI_SC_EEEEEEEvNS4_8identityENS4_23SM90_TMA_LOAD_MULTICASTES1B_vS1C_EENS_8epilogue10collective6detail29Sm90TmaWarpSpecializedAdapterINS1G_15DefaultEpilogueISK_SL_SL_NS1F_6thread17LinearCombinationISK_Li1EffLNS1K_9ScaleType4KindE0ELNS_15FloatRoundStyleE2ESK_EENS1_15EpilogueDefaultEEEEEvvEEEEvNT_6ParamsE --------------------------
	.section	.nv.shared._ZN7cutlass13device_kernelINS_4gemm6kernel13GemmUniversalIN4cute5tupleIJiiiiEEENS1_10collective13CollectiveMmaINS1_37MainloopSm90TmaGmmaWarpSpecializedFP8ILi5ENS5_IJNS4_1CILi2EEENSA_ILi1EEESC_EEENS1_35KernelTmaWarpSpecializedCooperativeEEENS5_IJNSA_ILi384EEENSA_ILi224EEENSA_ILi64EEEEEENS_12float_e4m3_tENS5_IJlSC_lEEESK_SL_NS4_8TiledMMAINS4_8MMA_AtomIJNS4_4SM904GMMA30MMA_64x32x32_F32E4M3E4M3_SS_TNILNSP_7ScaleInE1ELSR_1EEEEEENS4_6LayoutISD_NS5_IJSC_NSA_ILi0EEESV_EEEEENS5_IJNS4_10UnderscoreESY_SY_EEEEENS4_13SM90_TMA_LOADENS4_14ComposedLayoutINS4_7SwizzleILi2ELi4ELi3EEENS4_18smem_ptr_flag_bitsILi8EEENSU_INS5_IJNSA_ILi8EEESI_EEENS5_IJSI_SC_EEEEEEEvNS4_8identityENS4_23SM90_TMA_LOAD_MULTICASTES1B_vS1C_EENS_8epilogue10collective6detail29Sm90TmaWarpSpecializedAdapterINS1G_15DefaultEpilogueISK_SL_SL_NS1F_6thread17LinearCombinationISK_Li1EffLNS1K_9ScaleType4KindE0ELNS_15FloatRoundStyleE2ESK_EENS1_15EpilogueDefaultEEEEEvvEEEEvNT_6ParamsE,"aw",@nobits
	.sectionflags	@""
	.align	16
	.zero		1024


//--------------------- .nv.shared.reserved.0     --------------------------
	.section	.nv.shared.reserved.0,"aw",@nobits
	.weak		__nv_reservedSMEM_offset_0_alias
	.size		__nv_reservedSMEM_offset_0_alias, 0, 0
	.other		__nv_reservedSMEM_offset_0_alias,@"STO_CUDA_RESERVED_SHARED STV_DEFAULT"
__nv_reservedSMEM_offset_0_alias:
	.zero		0


//--------------------- .nv.global                --------------------------
	.section	.nv.global,"aw",@nobits
.nv.global:
	.type		_ZN39_INTERNAL_fdf71e68_4_k_cu_7e59179c_96064cute1_E,@object
	.size		_ZN39_INTERNAL_fdf71e68_4_k_cu_7e59179c_96064cute1_E,(_ZN39_INTERNAL_fdf71e68_4_k_cu_7e59179c_96064cuda3std3__45__cpo6cbeginE - _ZN39_INTERNAL_fdf71e68_4_k_cu_7e59179c_96064cute1_E)
_ZN39_INTERNAL_fdf71e68_4_k_cu_7e59179c_96064cute1_E:
	.zero		1
	.type		_ZN39_INTERNAL_fdf71e68_4_k_cu_7e59179c_96064cuda3std3__45__cpo6cbeginE,@object
	.size		_ZN39_INTERNAL_fdf71e68_4_k_cu_7e59179c_96064cuda3std3__45__cpo6cbeginE,(_ZN39_INTERNAL_fdf71e68_4_k_cu_7e59179c_96064cuda3std3__48in_placeE - _ZN39_INTERNAL_fdf71e68_4_k_cu_7e59179c_96064cuda3std3__45__cpo6cbeginE)
_ZN39_INTERNAL_fdf71e68_4_k_cu_7e59179c_96064cuda3std3__45__cpo6cbeginE:
	.zero		1
	.type		_ZN39_INTERNAL_fdf71e68_4_k_cu_7e59179c_96064cuda3std3__48in_placeE,@object
	.size		_ZN39_INTERNAL_fdf71e68_4_k_cu_7e59179c_96064cuda3std3__48in_placeE,(_ZN39_INTERNAL_fdf71e68_4_k_cu_7e59179c_96064cuda3std6ranges3__45__cpo9iter_moveE - _ZN39_INTERNAL_fdf71e68_4_k_cu_7e59179c_96064cuda3std3__48in_placeE)
_ZN39_INTERNAL_fdf71e68_4_k_cu_7e59179c_96064cuda3std3__48in_placeE:
	.zero		1
	.type		_ZN39_INTERNAL_fdf71e68_4_k_cu_7e59179c_96064cuda3std6ranges3__45__cpo9iter_moveE,@object
	.size		_ZN39_INTERNAL_fdf71e68_4_k_cu_7e59179c_96064cuda3std6ranges3__45__cpo9iter_moveE,(_ZN39_INTERNAL_fdf71e68_4_k_cu_7e59179c_96064cuda3std3__45__cpo5beginE - _ZN39_INTERNAL_fdf71e68_4_k_cu_7e59179c_96064cuda3std6ranges3__45__cpo9iter_moveE)
_ZN39_INTERNAL_fdf71e68_4_k_cu_7e59179c_96064cuda3std6ranges3__45__cpo9iter_moveE:
	.zero		1
	.type		_ZN39_INTERNAL_fdf71e68_4_k_cu_7e59179c_96064cuda3std3__45__cpo5beginE,@object
	.size		_ZN39_INTERNAL_fdf71e68_4_k_cu_7e59179c_96064cuda3std3__45__cpo5beginE,(_ZN39_INTERNAL_fdf71e68_4_k_cu_7e59179c_96064cuda3std3__441_GLOBAL__N__fdf71e68_4_k_cu_7e59179c_96066ignoreE - _ZN39_INTERNAL_fdf71e68_4_k_cu_7e59179c_96064cuda3std3__45__cpo5beginE)
_ZN39_INTERNAL_fdf71e68_4_k_cu_7e59179c_96064cuda3std3__45__cpo5beginE:
	.zero		1
	.type		_ZN39_INTERNAL_fdf71e68_4_k_cu_7e59179c_96064cuda3std3__441_GLOBAL__N__fdf71e68_4_k_cu_7e59179c_96066ignoreE,@object
	.size		_ZN39_INTERNAL_fdf71e68_4_k_cu_7e59179c_96064cuda3std3__441_GLOBAL__N__fdf71e68_4_k_cu_7e59179c_96066ignoreE,(_ZN39_INTERNAL_fdf71e68_4_k_cu_7e59179c_96064cute7productE - _ZN39_INTERNAL_fdf71e68_4_k_cu_7e59179c_96064cuda3std3__441_GLOBAL__N__fdf71e68_4_k_cu_7e59179c_96066ignoreE)
_ZN39_INTERNAL_fdf71e68_4_k_cu_7e59179c_96064cuda3std3__441_GLOBAL__N__fdf71e68_4_k_cu_7e59179c_96066ignoreE:
	.zero		1
	.type		_ZN39_INTERNAL_fdf71e68_4_k_cu_7e59179c_96064cute7productE,@object
	.size		_ZN39_INTERNAL_fdf71e68_4_k_cu_7e59179c_96064cute7productE,(_ZN39_INTERNAL_fdf71e68_4_k_cu_7e59179c_96064cuda3std3__45__cpo3endE - _ZN39_INTERNAL_fdf71e68_4_k_cu_7e59179c_96064cute7productE)
_ZN39_INTERNAL_fdf71e68_4_k_cu_7e59179c_96064cute7productE:
	.zero		1
	.type		_ZN39_INTERNAL_fdf71e68_4_k_cu_7e59179c_96064cuda3std3__45__cpo3endE,@object
	.size		_ZN39_INTERNAL_fdf71e68_4_k_cu_7e59179c_96064cuda3std3__45__cpo3endE,(_ZN39_INTERNAL_fdf71e68_4_k_cu_7e59179c_96064cuda3std3__419piecewise_constructE - _ZN39_INTERNAL_fdf71e68_4_k_cu_7e59179c_96064cuda3std3__45__cpo3endE)
_ZN39_INTERNAL_fdf71e68_4_k_cu_7e59179c_96064cuda3std3__45__cpo3endE:
	.zero		1
	.type		_ZN39_INTERNAL_fdf71e68_4_k_cu_7e59179c_96064cuda3std3__419piecewise_constructE,@object
	.size		_ZN39_INTERNAL_fdf71e68_4_k_cu_7e59179c_96064cuda3std3__419piecewise_constructE,(_ZN39_INTERNAL_fdf71e68_4_k_cu_7e59179c_96064cuda3std3__45__cpo4cendE - _ZN39_INTERNAL_fdf71e68_4_k_cu_7e59179c_96064cuda3std3__419piecewise_constructE)
_ZN39_INTERNAL_fdf71e68_4_k_cu_7e59179c_96064cuda3std3__419piecewise_constructE:
	.zero		1
	.type		_ZN39_INTERNAL_fdf71e68_4_k_cu_7e59179c_96064cuda3std3__45__cpo4cendE,@object
	.size		_ZN39_INTERNAL_fdf71e68_4_k_cu_7e59179c_96064cuda3std3__45__cpo4cendE,(_ZN39_INTERNAL_fdf71e68_4_k_cu_7e59179c_96064cuda3std6ranges3__45__cpo4swapE - _ZN39_INTERNAL_fdf71e68_4_k_cu_7e59179c_96064cuda3std3__45__cpo4cendE)
_ZN39_INTERNAL_fdf71e68_4_k_cu_7e59179c_96064cuda3std3__45__cpo4cendE:
	.zero		1
	.type		_ZN39_INTERNAL_fdf71e68_4_k_cu_7e59179c_96064cuda3std6ranges3__45__cpo4swapE,@object
	.size		_ZN39_INTERNAL_fdf71e68_4_k_cu_7e59179c_96064cuda3std6ranges3__45__cpo4swapE,(.L_7 - _ZN39_INTERNAL_fdf71e68_4_k_cu_7e59179c_96064cuda3std6ranges3__45__cpo4swapE)
_ZN39_INTERNAL_fdf71e68_4_k_cu_7e59179c_96064cuda3std6ranges3__45__cpo4swapE:
	.zero		1
.L_7:


//--------------------- .nv.constant0._ZN7cutlass13device_kernelINS_4gemm6kernel13GemmUniversalIN4cute5tupleIJiiiiEEENS1_10collective13CollectiveMmaINS1_37MainloopSm90TmaGmmaWarpSpecializedFP8ILi5ENS5_IJNS4_1CILi2EEENSA_ILi1EEESC_EEENS1_35KernelTmaWarpSpecializedCooperativeEEENS5_IJNSA_ILi384EEENSA_ILi224EEENSA_ILi64EEEEEENS_12float_e4m3_tENS5_IJlSC_lEEESK_SL_NS4_8TiledMMAINS4_8MMA_AtomIJNS4_4SM904GMMA30MMA_64x32x32_F32E4M3E4M3_SS_TNILNSP_7ScaleInE1ELSR_1EEEEEENS4_6LayoutISD_NS5_IJSC_NSA_ILi0EEESV_EEEEENS5_IJNS4_10UnderscoreESY_SY_EEEEENS4_13SM90_TMA_LOADENS4_14ComposedLayoutINS4_7SwizzleILi2ELi4ELi3EEENS4_18smem_ptr_flag_bitsILi8EEENSU_INS5_IJNSA_ILi8EEESI_EEENS5_IJSI_SC_EEEEEEEvNS4_8identityENS4_23SM90_TMA_LOAD_MULTICASTES1B_vS1C_EENS_8epilogue10collective6detail29Sm90TmaWarpSpecializedAdapterINS1G_15DefaultEpilogueISK_SL_SL_NS1F_6thread17LinearCombinationISK_Li1EffLNS1K_9ScaleType4KindE0ELNS_15FloatRoundStyleE2ESK_EENS1_15EpilogueDefaultEEEEEvvEEEEvNT_6ParamsE --------------------------
	.section	.nv.constant0._ZN7cutlass13device_kernelINS_4gemm6kernel13GemmUniversalIN4cute5tupleIJiiiiEEENS1_10collective13CollectiveMmaINS1_37MainloopSm90TmaGmmaWarpSpecializedFP8ILi5ENS5_IJNS4_1CILi2EEENSA_ILi1EEESC_EEENS1_35KernelTmaWarpSpecializedCooperativeEEENS5_IJNSA_ILi384EEENSA_ILi224EEENSA_ILi64EEEEEENS_12float_e4m3_tENS5_IJlSC_lEEESK_SL_NS4_8TiledMMAINS4_8MMA_AtomIJNS4_4SM904GMMA30MMA_64x32x32_F32E4M3E4M3_SS_TNILNSP_7ScaleInE1ELSR_1EEEEEENS4_6LayoutISD_NS5_IJSC_NSA_ILi0EEESV_EEEEENS5_IJNS4_10UnderscoreESY_SY_EEEEENS4_13SM90_TMA_LOADENS4_14ComposedLayoutINS4_7SwizzleILi2ELi4ELi3EEENS4_18smem_ptr_flag_bitsILi8EEENSU_INS5_IJNSA_ILi8EEESI_EEENS5_IJSI_SC_EEEEEEEvNS4_8identityENS4_23SM90_TMA_LOAD_MULTICASTES1B_vS1C_EENS_8epilogue10collective6detail29Sm90TmaWarpSpecializedAdapterINS1G_15DefaultEpilogueISK_SL_SL_NS1F_6thread17LinearCombinationISK_Li1EffLNS1K_9ScaleType4KindE0ELNS_15FloatRoundStyleE2ESK_EENS1_15EpilogueDefaultEEEEEvvEEEEvNT_6ParamsE,"a",@progbits
	.sectionflags	@""
	.align	4
.nv.constant0._ZN7cutlass13device_kernelINS_4gemm6kernel13GemmUniversalIN4cute5tupleIJiiiiEEENS1_10collective13CollectiveMmaINS1_37MainloopSm90TmaGmmaWarpSpecializedFP8ILi5ENS5_IJNS4_1CILi2EEENSA_ILi1EEESC_EEENS1_35KernelTmaWarpSpecializedCooperativeEEENS5_IJNSA_ILi384EEENSA_ILi224EEENSA_ILi64EEEEEENS_12float_e4m3_tENS5_IJlSC_lEEESK_SL_NS4_8TiledMMAINS4_8MMA_AtomIJNS4_4SM904GMMA30MMA_64x32x32_F32E4M3E4M3_SS_TNILNSP_7ScaleInE1ELSR_1EEEEEENS4_6LayoutISD_NS5_IJSC_NSA_ILi0EEESV_EEEEENS5_IJNS4_10UnderscoreESY_SY_EEEEENS4_13SM90_TMA_LOADENS4_14ComposedLayoutINS4_7SwizzleILi2ELi4ELi3EEENS4_18smem_ptr_flag_bitsILi8EEENSU_INS5_IJNSA_ILi8EEESI_EEENS5_IJSI_SC_EEEEEEEvNS4_8identityENS4_23SM90_TMA_LOAD_MULTICASTES1B_vS1C_EENS_8epilogue10collective6detail29Sm90TmaWarpSpecializedAdapterINS1G_15DefaultEpilogueISK_SL_SL_NS1F_6thread17LinearCombinationISK_Li1EffLNS1K_9ScaleType4KindE0ELNS_15FloatRoundStyleE2ESK_EENS1_15EpilogueDefaultEEEEEvvEEEEvNT_6ParamsE:
	.zero		1664


//--------------------- SYMBOLS --------------------------

	.type		.nv.reservedSmem.offset0,@object
	.size		.nv.reservedSmem.offset0,0x4
